def matmul_kernel(
    a_ptr,
    b_ptr,
    c_ptr,
    M,
    N,
    K,
    stride_am,
    stride_ak,
    stride_bk,
    stride_bn,
    stride_cm,
    stride_cn,
    BLOCK_M: tl.constexpr,
    BLOCK_N: tl.constexpr,
    BLOCK_K: tl.constexpr,
    GROUP_M: tl.constexpr,
):
    pid = tl.program_id(axis=0)
    num_pid_m = tl.cdiv(M, BLOCK_M)
    num_pid_n = tl.cdiv(N, BLOCK_N)
    num_pid_in_group = GROUP_M * num_pid_n
    group_id = pid // num_pid_in_group
    first_pid_m = group_id * GROUP_M
    group_size_m = min(num_pid_m - first_pid_m, GROUP_M)
    pid_m = first_pid_m + ((pid % num_pid_in_group) % group_size_m)
    pid_n = (pid % num_pid_in_group) // group_size_m

    offs_am = (pid_m * BLOCK_M + tl.arange(0, BLOCK_M)) % M
    offs_bn = (pid_n * BLOCK_N + tl.arange(0, BLOCK_N)) % N
    offs_k = tl.arange(0, BLOCK_K)
    a_ptrs = a_ptr + offs_am[:, None] * stride_am + offs_k[None, :] * stride_ak
    b_ptrs = b_ptr + offs_k[:, None] * stride_bk + offs_bn[None, :] * stride_bn

    acc = tl.zeros((BLOCK_M, BLOCK_N), dtype=tl.float32)
    for kk in range(0, tl.cdiv(K, BLOCK_K)):
        a = tl.load(a_ptrs, mask=offs_k[None, :] < K - kk * BLOCK_K, other=0.0)
        b = tl.load(b_ptrs, mask=offs_k[:, None] < K - kk * BLOCK_K, other=0.0)
        acc = tl.dot(a, b, acc)
        a_ptrs += BLOCK_K * stride_ak
        b_ptrs += BLOCK_K * stride_bk

    c = acc.to(c_ptr.dtype.element_ty)
    offs_cm = pid_m * BLOCK_M + tl.arange(0, BLOCK_M)
    offs_cn = pid_n * BLOCK_N + tl.arange(0, BLOCK_N)
    c_ptrs = c_ptr + offs_cm[:, None] * stride_cm + offs_cn[None, :] * stride_cn
    mask = (offs_cm[:, None] < M) & (offs_cn[None, :] < N)
    tl.store(c_ptrs, c, mask=mask)

# config = {"BLOCK_K": 128, "BLOCK_M": 512, "BLOCK_N": 512, "GROUP_M": 8, "arch": "sm_100", "dtype": "bf16", "num_ctas": 1, "num_stages": 3, "num_warps": 16}
# arch = sm_100


// ===== COMPILED SASS (sm_100a) =====

	.target	sm_100a

	.elftype	@"ET_EXEC"


//--------------------- .note.nv.tkinfo           --------------------------
	.section	.note.nv.tkinfo,"",@"SHT_NOTE"
	.sectionflags	@"SHF_NOTE_NV_TKINFO"
	.tkinfo
        /*0018*/ 	.word	0x00000081
        /*0030*/ 	.string	""
        /*0030*/ 	.string	"ptxas-blackwell"
        /*0030*/ 	.string	"Cuda compilation tools, release 12.9, V12.9.86"
        /*0030*/ 	.string	"Build cuda_12.9.r12.9/compiler.36037853_0"
        /*0030*/ 	.string	"-v  -suppress-debug-info  -lineinfo  -arch sm_100a "



//--------------------- .note.nv.cuver            --------------------------
	.section	.note.nv.cuver,"",@"SHT_NOTE"
	.sectionflags	@"SHF_NOTE_NV_CUVER"
        /*0018*/ 	.short	0x0001
        /*001a*/ 	.short	0x0064
        /*001c*/ 	.short	0x0001
        /*001e*/ 	.short	0x0000
        /*0020*/ 	.short	0x0001
        /*0022*/ 	.short	0x0000


//--------------------- .nv.info                  --------------------------
	.section	.nv.info,"",@"SHT_CUDA_INFO"
	.align	4


	//----- nvinfo : EIATTR_REGCOUNT
	.align		4
        /*0000*/ 	.byte	0x04, 0x2f
        /*0002*/ 	.short	(.L_1 - .L_0)
	.align		4
.L_0:
        /*0004*/ 	.word	index@(matmul_kernel)
        /*0008*/ 	.word	0x00000020


	//----- nvinfo : EIATTR_FRAME_SIZE
	.align		4
.L_1:
        /*000c*/ 	.byte	0x04, 0x11
        /*000e*/ 	.short	(.L_3 - .L_2)
	.align		4
.L_2:
        /*0010*/ 	.word	index@(matmul_kernel)
        /*0014*/ 	.word	0x00006490


	//----- nvinfo : EIATTR_MIN_STACK_SIZE
	.align		4
.L_3:
        /*0018*/ 	.byte	0x04, 0x12
        /*001a*/ 	.short	(.L_5 - .L_4)
	.align		4
.L_4:
        /*001c*/ 	.word	index@(matmul_kernel)
        /*0020*/ 	.word	0x00006490
.L_5:


//--------------------- .nv.info.matmul_kernel    --------------------------
	.section	.nv.info.matmul_kernel,"",@"SHT_CUDA_INFO"
	.sectionflags	@""
	.align	4


	//----- nvinfo : EIATTR_CUDA_API_VERSION
	.align		4
        /*0000*/ 	.byte	0x04, 0x37
        /*0002*/ 	.short	(.L_7 - .L_6)
.L_6:
        /*0004*/ 	.word	0x00000081


	//----- nvinfo : EIATTR_KPARAM_INFO
	.align		4
.L_7:
        /*0008*/ 	.byte	0x04, 0x17
        /*000a*/ 	.short	(.L_9 - .L_8)
.L_8:
        /*000c*/ 	.word	0x00000000
        /*0010*/ 	.short	0x000d
        /*0012*/ 	.short	0x0048
        /*0014*/ 	.byte	0x00, 0xf4, 0x21, 0x00


	//----- nvinfo : EIATTR_KPARAM_INFO
	.align		4
.L_9:
        /*0018*/ 	.byte	0x04, 0x17
        /*001a*/ 	.short	(.L_11 - .L_10)
.L_10:
        /*001c*/ 	.word	0x00000000
        /*0020*/ 	.short	0x000c
        /*0022*/ 	.short	0x0040
        /*0024*/ 	.byte	0x00, 0xf4, 0x21, 0x00


	//----- nvinfo : EIATTR_KPARAM_INFO
	.align		4
.L_11:
        /*0028*/ 	.byte	0x04, 0x17
        /*002a*/ 	.short	(.L_13 - .L_12)
.L_12:
        /*002c*/ 	.word	0x00000000
        /*0030*/ 	.short	0x000b
        /*0032*/ 	.short	0x0038
        /*0034*/ 	.byte	0x00, 0xf0, 0x11, 0x00


	//----- nvinfo : EIATTR_KPARAM_INFO
	.align		4
.L_13:
        /*0038*/ 	.byte	0x04, 0x17
        /*003a*/ 	.short	(.L_15 - .L_14)
.L_14:
        /*003c*/ 	.word	0x00000000
        /*0040*/ 	.short	0x000a
        /*0042*/ 	.short	0x0034
        /*0044*/ 	.byte	0x00, 0xf0, 0x11, 0x00


	//----- nvinfo : EIATTR_KPARAM_INFO
	.align		4
.L_15:
        /*0048*/ 	.byte	0x04, 0x17
        /*004a*/ 	.short	(.L_17 - .L_16)
.L_16:
        /*004c*/ 	.word	0x00000000
        /*0050*/ 	.short	0x0009
        /*0052*/ 	.short	0x0030
        /*0054*/ 	.byte	0x00, 0xf0, 0x11, 0x00


	//----- nvinfo : EIATTR_KPARAM_INFO
	.align		4
.L_17:
        /*0058*/ 	.byte	0x04, 0x17
        /*005a*/ 	.short	(.L_19 - .L_18)
.L_18:
        /*005c*/ 	.word	0x00000000
        /*0060*/ 	.short	0x0008
        /*0062*/ 	.short	0x002c
        /*0064*/ 	.byte	0x00, 0xf0, 0x11, 0x00


	//----- nvinfo : EIATTR_KPARAM_INFO
	.align		4
.L_19:
        /*0068*/ 	.byte	0x04, 0x17
        /*006a*/ 	.short	(.L_21 - .L_20)
.L_20:
        /*006c*/ 	.word	0x00000000
        /*0070*/ 	.short	0x0007
        /*0072*/ 	.short	0x0028
        /*0074*/ 	.byte	0x00, 0xf0, 0x11, 0x00


	//----- nvinfo : EIATTR_KPARAM_INFO
	.align		4
.L_21:
        /*0078*/ 	.byte	0x04, 0x17
        /*007a*/ 	.short	(.L_23 - .L_22)
.L_22:
        /*007c*/ 	.word	0x00000000
        /*0080*/ 	.short	0x0006
        /*0082*/ 	.short	0x0024
        /*0084*/ 	.byte	0x00, 0xf0, 0x11, 0x00


	//----- nvinfo : EIATTR_KPARAM_INFO
	.align		4
.L_23:
        /*0088*/ 	.byte	0x04, 0x17
        /*008a*/ 	.short	(.L_25 - .L_24)
.L_24:
        /*008c*/ 	.word	0x00000000
        /*0090*/ 	.short	0x0005
        /*0092*/ 	.short	0x0020
        /*0094*/ 	.byte	0x00, 0xf0, 0x11, 0x00


	//----- nvinfo : EIATTR_KPARAM_INFO
	.align		4
.L_25:
        /*0098*/ 	.byte	0x04, 0x17
        /*009a*/ 	.short	(.L_27 - .L_26)
.L_26:
        /*009c*/ 	.word	0x00000000
        /*00a0*/ 	.short	0x0004
        /*00a2*/ 	.short	0x001c
        /*00a4*/ 	.byte	0x00, 0xf0, 0x11, 0x00


	//----- nvinfo : EIATTR_KPARAM_INFO
	.align		4
.L_27:
        /*00a8*/ 	.byte	0x04, 0x17
        /*00aa*/ 	.short	(.L_29 - .L_28)
.L_28:
        /*00ac*/ 	.word	0x00000000
        /*00b0*/ 	.short	0x0003
        /*00b2*/ 	.short	0x0018
        /*00b4*/ 	.byte	0x00, 0xf0, 0x11, 0x00


	//----- nvinfo : EIATTR_KPARAM_INFO
	.align		4
.L_29:
        /*00b8*/ 	.byte	0x04, 0x17
        /*00ba*/ 	.short	(.L_31 - .L_30)
.L_30:
        /*00bc*/ 	.word	0x00000000
        /*00c0*/ 	.short	0x0002
        /*00c2*/ 	.short	0x0010
        /*00c4*/ 	.byte	0x00, 0xf4, 0x21, 0x00


	//----- nvinfo : EIATTR_KPARAM_INFO
	.align		4
.L_31:
        /*00c8*/ 	.byte	0x04, 0x17
        /*00ca*/ 	.short	(.L_33 - .L_32)
.L_32:
        /*00cc*/ 	.word	0x00000000
        /*00d0*/ 	.short	0x0001
        /*00d2*/ 	.short	0x0008
        /*00d4*/ 	.byte	0x00, 0xf4, 0x21, 0x00


	//----- nvinfo : EIATTR_KPARAM_INFO
	.align		4
.L_33:
        /*00d8*/ 	.byte	0x04, 0x17
        /*00da*/ 	.short	(.L_35 - .L_34)
.L_34:
        /*00dc*/ 	.word	0x00000000
        /*00e0*/ 	.short	0x0000
        /*00e2*/ 	.short	0x0000
        /*00e4*/ 	.byte	0x00, 0xf4, 0x21, 0x00


	//----- nvinfo : EIATTR_SPARSE_MMA_MASK
	.align		4
.L_35:
        /*00e8*/ 	.byte	0x03, 0x50
        /*00ea*/ 	.short	0x0000


	//----- nvinfo : EIATTR_MAXREG_COUNT
	.align		4
        /*00ec*/ 	.byte	0x03, 0x1b
        /*00ee*/ 	.short	0x0080


	//----- nvinfo : EIATTR_NUM_BARRIERS
	.align		4
        /*00f0*/ 	.byte	0x02, 0x4c
        /*00f2*/ 	.byte	0x01
	.zero		1


	//----- nvinfo : EIATTR_ANNOTATIONS
	.align		4
        /*00f4*/ 	.byte	0x04, 0x55
        /*00f6*/ 	.short	(.L_37 - .L_36)


	//   ....[0]....
.L_36:
        /*00f8*/ 	.word	0x00000001
        /*00fc*/ 	.byte	0x30, 0x05, 0x00, 0x00, 0x01, 0x00, 0x00, 0x00, 0x40, 0x05, 0x00, 0x00, 0x01, 0x00, 0x00, 0x00
        /* <DEDUP_REMOVED lines=1311> */
        /*52fc*/ 	.byte	0x70, 0x72, 0x01, 0x00, 0x01, 0x00, 0x00, 0x00, 0x80, 0x72, 0x01, 0x00


	//----- nvinfo : EIATTR_VRC_CTA_INIT_COUNT
	.align		4
.L_37:
        /*5308*/ 	.byte	0x02, 0x4a
	.zero		1
	.zero		1


	//----- nvinfo : EIATTR_EXIT_INSTR_OFFSETS
	.align		4
        /*530c*/ 	.byte	0x04, 0x1c
        /*530e*/ 	.short	(.L_39 - .L_38)


	//   ....[0]....
.L_38:
        /*5310*/ 	.word	0x0007dc30


	//   ....[1]....
        /*5314*/ 	.word	0x0007dc60


	//----- nvinfo : EIATTR_REQNTID
	.align		4
.L_39:
        /*5318*/ 	.byte	0x04, 0x10
        /*531a*/ 	.short	(.L_41 - .L_40)
.L_40:
        /*531c*/ 	.word	0x00000200
        /*5320*/ 	.word	0x00000001
        /*5324*/ 	.word	0x00000001


	//----- nvinfo : EIATTR_CBANK_PARAM_SIZE
	.align		4
.L_41:
        /*5328*/ 	.byte	0x03, 0x19
        /*532a*/ 	.short	0x0050


	//----- nvinfo : EIATTR_PARAM_CBANK
	.align		4
        /*532c*/ 	.byte	0x04, 0x0a
        /*532e*/ 	.short	(.L_43 - .L_42)
	.align		4
.L_42:
        /*5330*/ 	.word	index@(.nv.constant0.matmul_kernel)
        /*5334*/ 	.short	0x0380
        /*5336*/ 	.short	0x0050


	//----- nvinfo : EIATTR_SW_WAR
	.align		4
.L_43:
        /*5338*/ 	.byte	0x04, 0x36
        /*533a*/ 	.short	(.L_45 - .L_44)
.L_44:
        /*533c*/ 	.word	0x00000008
.L_45:


//--------------------- .nv.compat                --------------------------
	.section	.nv.compat,"",@"SHT_CUDA_COMPAT_INFO"
	.align	4
        /*0000*/ 	.byte	0x02, 0x02, 0x01, 0x00, 0x02, 0x05, 0x05, 0x00, 0x02, 0x03, 0x00, 0x00, 0x02, 0x06, 0x01, 0x00


//--------------------- .nv.callgraph             --------------------------
	.section	.nv.callgraph,"",@"SHT_CUDA_CALLGRAPH"
	.align	4
	.sectionentsize	8
	.align		4
        /*0000*/ 	.word	0x00000000
	.align		4
        /*0004*/ 	.word	0xffffffff
	.align		4
        /*0008*/ 	.word	0x00000000
	.align		4
        /*000c*/ 	.word	0xfffffffe
	.align		4
        /*0010*/ 	.word	0x00000000
	.align		4
        /*0014*/ 	.word	0xfffffffd
	.align		4
        /*0018*/ 	.word	0x00000000
	.align		4
        /*001c*/ 	.word	0xfffffffc


//--------------------- .text.matmul_kernel       --------------------------
	.section	.text.matmul_kernel,"ax",@progbits
	.align	128
        .global         matmul_kernel
        .type           matmul_kernel,@function
        .size           matmul_kernel,(.L_x_4 - matmul_kernel)
        .other          matmul_kernel,@"STO_CUDA_ENTRY STV_DEFAULT"
matmul_kernel:
.text.matmul_kernel:
[----:B------:R-:W0:Y:S08]  /*0000*/  LDC R1, c[0x0][0x37c] ;  /* 0x0000df00ff017b82 */ /* 0x000e300000000800 */
[----:B------:R-:W1:Y:S01]  /*0010*/  LDC.64 R4, c[0x0][0x398] ;  /* 0x0000e600ff047b82 */ /* 0x000e620000000a00 */
[----:B------:R-:W2:Y:S01]  /*0020*/  S2R R14, SR_TID.X ;  /* 0x00000000000e7919 */ /* 0x000ea20000002100 */
[----:B------:R-:W3:Y:S01]  /*0030*/  LDCU UR4, c[0x0][0x3a0] ;  /* 0x00007400ff0477ac */ /* 0x000ee20008000800 */
[----:B0-----:R-:W-:Y:S01]  /*0040*/  VIADD R1, R1, 0xffff9b70 ;  /* 0xffff9b7001017836 */ /* 0x001fe20000000000 */
[----:B------:R-:W-:Y:S01]  /*0050*/  UMOV UR5, 0x400 ;  /* 0x0000040000057882 */ /* 0x000fe20000000000 */
[----:B------:R-:W0:Y:S03]  /*0060*/  LDCU.64 UR8, c[0x0][0x358] ;  /* 0x00006b00ff0877ac */ /* 0x000e260008000a00 */
[----:B------:R-:W4:Y:S01]  /*0070*/  S2UR UR6, SR_CgaCtaId ;  /* 0x00000000000679c3 */ /* 0x000f220000008800 */
[----:B---3--:R-:W-:Y:S01]  /*0080*/  UIADD3 UR4, UPT, UPT, UR4, 0x7f, URZ ;  /* 0x0000007f04047890 */ /* 0x008fe2000fffe0ff */
[----:B-1----:R-:W-:-:S03]  /*0090*/  VIADD R0, R5, 0x1ff ;  /* 0x000001ff05007836 */ /* 0x002fc60000000000 */
[----:B------:R-:W-:Y:S02]  /*00a0*/  UISETP.GT.AND UP0, UPT, UR4, 0x7f, UPT ;  /* 0x0000007f0400788c */ /* 0x000fe4000bf04270 */
[----:B------:R-:W-:Y:S01]  /*00b0*/  SHF.R.S32.HI R3, RZ, 0x1f, R0 ;  /* 0x0000001fff037819 */ /* 0x000fe20000011400 */
[----:B----4-:R-:W-:-:S03]  /*00c0*/  ULEA UR5, UR6, UR5, 0x18 ;  /* 0x0000000506057291 */ /* 0x010fc6000f8ec0ff */
[----:B------:R-:W-:Y:S02]  /*00d0*/  LEA.HI R3, R3, R0, RZ, 0x9 ;  /* 0x0000000003037211 */ /* 0x000fe400078f48ff */
[C---:B--2---:R-:W-:Y:S02]  /*00e0*/  LOP3.LUT R16, R14.reuse, 0x1ff, RZ, 0xc0, !PT ;  /* 0x000001ff0e107812 */ /* 0x044fe400078ec0ff */
[----:B------:R-:W-:Y:S02]  /*00f0*/  SHF.R.S32.HI R0, RZ, 0x9, R3 ;  /* 0x00000009ff007819 */ /* 0x000fe40000011403 */
[----:B------:R-:W1:Y:S01]  /*0100*/  S2R R3, SR_CTAID.X ;  /* 0x0000000000037919 */ /* 0x000e620000002500 */
[----:B------:R-:W-:Y:S02]  /*0110*/  LOP3.LUT R29, R14, 0x180, RZ, 0xc0, !PT ;  /* 0x000001800e1d7812 */ /* 0x000fe400078ec0ff */
[----:B------:R-:W-:-:S05]  /*0120*/  IMAD.SHL.U32 R0, R0, 0x8, RZ ;  /* 0x0000000800007824 */ /* 0x000fca00078e00ff */
[-C--:B------:R-:W-:Y:S02]  /*0130*/  IABS R9, R0.reuse ;  /* 0x0000000000097213 */ /* 0x080fe40000000000 */
[----:B------:R-:W-:Y:S02]  /*0140*/  IABS R12, R0 ;  /* 0x00000000000c7213 */ /* 0x000fe40000000000 */
[----:B------:R-:W2:Y:S08]  /*0150*/  I2F.RP R2, R9 ;  /* 0x0000000900027306 */ /* 0x000eb00000209400 */
[----:B--2---:R-:W2:Y:S01]  /*0160*/  MUFU.RCP R2, R2 ;  /* 0x0000000200027308 */ /* 0x004ea20000001000 */
[----:B-1----:R-:W-:Y:S01]  /*0170*/  IABS R10, R3 ;  /* 0x00000003000a7213 */ /* 0x002fe20000000000 */
[----:B--2---:R-:W-:-:S02]  /*0180*/  VIADD R6, R2, 0xffffffe ;  /* 0x0ffffffe02067836 */ /* 0x004fc40000000000 */
[----:B------:R-:W-:-:S04]  /*0190*/  IMAD.MOV R2, RZ, RZ, -R12 ;  /* 0x000000ffff027224 */ /* 0x000fc800078e0a0c */
[----:B------:R1:W2:Y:S02]  /*01a0*/  F2I.FTZ.U32.TRUNC.NTZ R7, R6 ;  /* 0x0000000600077305 */ /* 0x0002a4000021f000 */
[----:B-1----:R-:W-:Y:S02]  /*01b0*/  IMAD.MOV.U32 R6, RZ, RZ, RZ ;  /* 0x000000ffff067224 */ /* 0x002fe400078e00ff */
[----:B--2---:R-:W-:-:S04]  /*01c0*/  IMAD.MOV R8, RZ, RZ, -R7 ;  /* 0x000000ffff087224 */ /* 0x004fc800078e0a07 */
[----:B------:R-:W-:Y:S02]  /*01d0*/  IMAD R11, R8, R9, RZ ;  /* 0x00000009080b7224 */ /* 0x000fe400078e02ff */
[----:B------:R-:W-:Y:S02]  /*01e0*/  IMAD.MOV.U32 R8, RZ, RZ, R10 ;  /* 0x000000ffff087224 */ /* 0x000fe400078e000a */
[----:B------:R-:W-:-:S06]  /*01f0*/  IMAD.HI.U32 R7, R7, R11, R6 ;  /* 0x0000000b07077227 */ /* 0x000fcc00078e0006 */
[----:B------:R-:W-:-:S04]  /*0200*/  IMAD.HI.U32 R7, R7, R8, RZ ;  /* 0x0000000807077227 */ /* 0x000fc800078e00ff */
[----:B------:R-:W-:-:S05]  /*0210*/  IMAD R2, R7, R2, R8 ;  /* 0x0000000207027224 */ /* 0x000fca00078e0208 */
[----:B------:R-:W-:-:S13]  /*0220*/  ISETP.GT.U32.AND P1, PT, R9, R2, PT ;  /* 0x000000020900720c */ /* 0x000fda0003f24070 */
[----:B------:R-:W-:Y:S02]  /*0230*/  @!P1 IMAD.IADD R2, R2, 0x1, -R9 ;  /* 0x0000000102029824 */ /* 0x000fe400078e0a09 */
[----:B------:R-:W-:Y:S01]  /*0240*/  @!P1 VIADD R7, R7, 0x1 ;  /* 0x0000000107079836 */ /* 0x000fe20000000000 */
[----:B------:R-:W-:Y:S02]  /*0250*/  ISETP.NE.AND P1, PT, R0, RZ, PT ;  /* 0x000000ff0000720c */ /* 0x000fe40003f25270 */
[----:B------:R-:W-:Y:S02]  /*0260*/  ISETP.GE.U32.AND P0, PT, R2, R9, PT ;  /* 0x000000090200720c */ /* 0x000fe40003f06070 */
[----:B------:R-:W-:-:S04]  /*0270*/  LOP3.LUT R2, R3, R0, RZ, 0x3c, !PT ;  /* 0x0000000003027212 */ /* 0x000fc800078e3cff */
[----:B------:R-:W-:Y:S01]  /*0280*/  ISETP.GE.AND P2, PT, R2, RZ, PT ;  /* 0x000000ff0200720c */ /* 0x000fe20003f46270 */
[----:B------:R-:W-:-:S06]  /*0290*/  VIADD R2, R4, 0x1ff ;  /* 0x000001ff04027836 */ /* 0x000fcc0000000000 */
[----:B------:R-:W-:-:S04]  /*02a0*/  @P0 VIADD R7, R7, 0x1 ;  /* 0x0000000107070836 */ /* 0x000fc80000000000 */
[----:B------:R-:W-:Y:S01]  /*02b0*/  IMAD.MOV.U32 R6, RZ, RZ, R7 ;  /* 0x000000ffff067224 */ /* 0x000fe200078e0007 */
[----:B------:R-:W-:-:S03]  /*02c0*/  SHF.R.S32.HI R7, RZ, 0x1f, R2 ;  /* 0x0000001fff077819 */ /* 0x000fc60000011402 */
[----:B------:R-:W-:Y:S01]  /*02d0*/  @!P2 IMAD.MOV R6, RZ, RZ, -R6 ;  /* 0x000000ffff06a224 */ /* 0x000fe200078e0a06 */
[----:B------:R-:W-:Y:S02]  /*02e0*/  @!P1 LOP3.LUT R6, RZ, R0, RZ, 0x33, !PT ;  /* 0x00000000ff069212 */ /* 0x000fe400078e33ff */
[----:B------:R-:W-:-:S03]  /*02f0*/  LEA.HI R7, R7, R2, RZ, 0x9 ;  /* 0x0000000207077211 */ /* 0x000fc600078f48ff */
[----:B------:R-:W-:Y:S02]  /*0300*/  IMAD.SHL.U32 R2, R6, 0x8, RZ ;  /* 0x0000000806027824 */ /* 0x000fe400078e00ff */
[----:B------:R-:W-:-:S03]  /*0310*/  IMAD.MOV R6, RZ, RZ, -R6 ;  /* 0x000000ffff067224 */ /* 0x000fc600078e0a06 */
[----:B------:R-:W-:Y:S01]  /*0320*/  LEA.HI.SX32 R7, R7, -R2, 0x17 ;  /* 0x8000000207077211 */ /* 0x000fe200078fbaff */
[----:B------:R-:W-:Y:S02]  /*0330*/  IMAD R15, R0, R6, R3 ;  /* 0x00000006000f7224 */ /* 0x000fe400078e0203 */
[----:B------:R-:W-:Y:S01]  /*0340*/  IMAD.MOV.U32 R6, RZ, RZ, RZ ;  /* 0x000000ffff067224 */ /* 0x000fe200078e00ff */
[----:B------:R-:W-:Y:S02]  /*0350*/  VIMNMX R8, PT, PT, R7, 0x8, PT ;  /* 0x0000000807087848 */ /* 0x000fe40003fe0100 */
[----:B------:R-:W-:Y:S02]  /*0360*/  IABS R13, R15 ;  /* 0x0000000f000d7213 */ /* 0x000fe40000000000 */
[----:B------:R-:W-:-:S04]  /*0370*/  IABS R11, R8 ;  /* 0x00000008000b7213 */ /* 0x000fc80000000000 */
[----:B------:R-:W1:Y:S08]  /*0380*/  I2F.RP R9, R11 ;  /* 0x0000000b00097306 */ /* 0x000e700000209400 */
[----:B-1----:R-:W1:Y:S02]  /*0390*/  MUFU.RCP R9, R9 ;  /* 0x0000000900097308 */ /* 0x002e640000001000 */
[----:B-1----:R-:W-:-:S06]  /*03a0*/  VIADD R7, R9, 0xffffffe ;  /* 0x0ffffffe09077836 */ /* 0x002fcc0000000000 */
[----:B------:R-:W1:Y:S02]  /*03b0*/  F2I.FTZ.U32.TRUNC.NTZ R7, R7 ;  /* 0x0000000700077305 */ /* 0x000e64000021f000 */
[----:B-1----:R-:W-:-:S04]  /*03c0*/  IMAD.MOV R10, RZ, RZ, -R7 ;  /* 0x000000ffff0a7224 */ /* 0x002fc800078e0a07 */
[----:B------:R-:W-:-:S04]  /*03d0*/  IMAD.MOV.U32 R0, RZ, RZ, R10 ;  /* 0x000000ffff007224 */ /* 0x000fc800078e000a */
[----:B------:R-:W-:Y:S01]  /*03e0*/  IMAD R3, R0, R11, RZ ;  /* 0x0000000b00037224 */ /* 0x000fe200078e02ff */
[----:B------:R-:W-:-:S03]  /*03f0*/  IABS R0, R8 ;  /* 0x0000000800007213 */ /* 0x000fc60000000000 */
[----:B------:R-:W-:-:S04]  /*0400*/  IMAD.HI.U32 R6, R7, R3, R6 ;  /* 0x0000000307067227 */ /* 0x000fc800078e0006 */
[----:B------:R-:W-:Y:S02]  /*0410*/  IMAD.MOV R0, RZ, RZ, -R0 ;  /* 0x000000ffff007224 */ /* 0x000fe400078e0a00 */
        /* <DEDUP_REMOVED lines=8> */
[----:B------:R-:W-:-:S07]  /*04a0*/  ISETP.GE.AND P2, PT, R0, RZ, PT ;  /* 0x000000ff0000720c */ /* 0x000fce0003f46270 */
[----:B------:R-:W-:-:S06]  /*04b0*/  @P0 VIADD R6, R6, 0x1 ;  /* 0x0000000106060836 */ /* 0x000fcc0000000000 */
[----:B------:R-:W-:Y:S01]  /*04c0*/  @!P2 IMAD.MOV R6, RZ, RZ, -R6 ;  /* 0x000000ffff06a224 */ /* 0x000fe200078e0a06 */
[----:B------:R-:W-:-:S05]  /*04d0*/  @!P1 LOP3.LUT R6, RZ, R8, RZ, 0x33, !PT ;  /* 0x00000008ff069212 */ /* 0x000fca00078e33ff */
[----:B------:R-:W-:Y:S02]  /*04e0*/  IMAD.MOV R3, RZ, RZ, -R6 ;  /* 0x000000ffff037224 */ /* 0x000fe400078e0a06 */
[----:B------:R-:W-:Y:S02]  /*04f0*/  IMAD.SHL.U32 R0, R6, 0x200, RZ ;  /* 0x0000020006007824 */ /* 0x000fe400078e00ff */
[----:B------:R-:W-:-:S04]  /*0500*/  IMAD R3, R8, R3, R15 ;  /* 0x0000000308037224 */ /* 0x000fc800078e020f */
[----:B------:R-:W-:-:S04]  /*0510*/  IMAD.IADD R3, R2, 0x1, R3 ;  /* 0x0000000102037824 */ /* 0x000fc800078e0203 */
[----:B------:R-:W-:-:S05]  /*0520*/  IMAD R28, R3, 0x200, R16 ;  /* 0x00000200031c7824 */ /* 0x000fca00078e0210 */
[----:B------:R1:W-:Y:S04]  /*0530*/  STL [R1+0x15a0], R28 ;  /* 0x0015a01c01007387 */ /* 0x0003e80000100800 */
[----:B------:R1:W-:Y:S01]  /*0540*/  STL [R1+0xd70], R0 ;  /* 0x000d700001007387 */ /* 0x0003e20000100800 */
[----:B0-----:R-:W-:Y:S05]  /*0550*/  BRA.U UP0, `(.L_x_0) ;  /* 0x0000000d00dc7547 */ /* 0x001fea000b800000 */
[----:B-1----:R-:W-:Y:S01]  /*0560*/  IMAD.SHL.U32 R0, R14, 0x40, RZ ;  /* 0x000000400e007824 */ /* 0x002fe200078e00ff */
[----:B------:R-:W-:Y:S02]  /*0570*/  CS2R R24, SRZ ;  /* 0x0000000000187805 */ /* 0x000fe4000001ff00 */
[----:B------:R-:W-:Y:S02]  /*0580*/  CS2R R26, SRZ ;  /* 0x00000000001a7805 */ /* 0x000fe4000001ff00 */
[----:B------:R-:W-:Y:S02]  /*0590*/  CS2R R20, SRZ ;  /* 0x0000000000147805 */ /* 0x000fe4000001ff00 */
[----:B------:R-:W-:Y:S01]  /*05a0*/  CS2R R22, SRZ ;  /* 0x0000000000167805 */ /* 0x000fe2000001ff00 */
[----:B------:R0:W-:Y:S01]  /*05b0*/  STL [R1+0x15a4], R0 ;  /* 0x0015a40001007387 */ /* 0x0001e20000100800 */
[----:B------:R-:W-:Y:S02]  /*05c0*/  CS2R R16, SRZ ;  /* 0x0000000000107805 */ /* 0x000fe4000001ff00 */
[----:B------:R-:W-:-:S02]  /*05d0*/  CS2R R18, SRZ ;  /* 0x0000000000127805 */ /* 0x000fc4000001ff00 */
[----:B------:R-:W-:Y:S01]  /*05e0*/  CS2R R12, SRZ ;  /* 0x00000000000c7805 */ /* 0x000fe2000001ff00 */
[----:B------:R0:W-:Y:S01]  /*05f0*/  STL [R1], RZ ;  /* 0x000000ff01007387 */ /* 0x0001e20000100800 */
[----:B------:R-:W-:Y:S02]  /*0600*/  CS2R R14, SRZ ;  /* 0x00000000000e7805 */ /* 0x000fe4000001ff00 */
[----:B------:R-:W-:Y:S02]  /*0610*/  CS2R R8, SRZ ;  /* 0x0000000000087805 */ /* 0x000fe4000001ff00 */
[----:B------:R-:W-:Y:S01]  /*0620*/  CS2R R10, SRZ ;  /* 0x00000000000a7805 */ /* 0x000fe2000001ff00 */
[----:B------:R0:W-:Y:S01]  /*0630*/  STL [R1+0x4], RZ ;  /* 0x000004ff01007387 */ /* 0x0001e20000100800 */
[----:B------:R-:W-:Y:S02]  /*0640*/  CS2R R4, SRZ ;  /* 0x0000000000047805 */ /* 0x000fe4000001ff00 */
[----:B------:R-:W-:Y:S01]  /*0650*/  CS2R R6, SRZ ;  /* 0x0000000000067805 */ /* 0x000fe2000001ff00 */
[----:B------:R0:W-:Y:S04]  /*0660*/  STL [R1+0x8], RZ ;  /* 0x000008ff01007387 */ /* 0x0001e80000100800 */
        /* <DEDUP_REMOVED lines=228> */
[----:B------:R0:W-:Y:S01]  /*14b0*/  STL [R1+0x99c], RZ ;  /* 0x00099cff01007387 */ /* 0x0001e20000100800 */
[----:B------:R-:W-:Y:S05]  /*14c0*/  BRA `(.L_x_1) ;  /* 0x0000062c008c7947 */ /* 0x000fea0003800000 */
.L_x_0:
[----:B------:R-:W-:Y:S01]  /*14d0*/  IMAD.MOV.U32 R10, RZ, RZ, R0 ;  /* 0x000000ffff0a7224 */ /* 0x000fe200078e0000 */
[----:B-1----:R-:W-:Y:S01]  /*14e0*/  IABS R0, R4 ;  /* 0x0000000400007213 */ /* 0x002fe20000000000 */
[----:B------:R0:W-:Y:S01]  /*14f0*/  STL [R1+0x16b4], R5 ;  /* 0x0016b40501007387 */ /* 0x0001e20000100800 */
[----:B------:R-:W-:Y:S01]  /*1500*/  IABS R17, R5 ;  /* 0x0000000500117213 */ /* 0x000fe20000000000 */
[----:B------:R-:W1:Y:S01]  /*1510*/  LDCU UR6, c[0x0][0x3ac] ;  /* 0x00007580ff0677ac */ /* 0x000e620008000800 */
[----:B------:R-:W2:Y:S01]  /*1520*/  I2F.RP R8, R0 ;  /* 0x0000000000087306 */ /* 0x000ea20000209400 */
[----:B------:R-:W-:Y:S01]  /*1530*/  LEA.HI R20, R29, R10, RZ, 0x19 ;  /* 0x0000000a1d147211 */ /* 0x000fe200078fc8ff */
[----:B------:R-:W3:Y:S04]  /*1540*/  LDCU.128 UR12, c[0x0][0x380] ;  /* 0x00007000ff0c77ac */ /* 0x000ee80008000c00 */
[C---:B------:R-:W-:Y:S01]  /*1550*/  VIADD R10, R20.reuse, 0x1fc ;  /* 0x000001fc140a7836 */ /* 0x040fe20000000000 */
[----:B------:R-:W4:Y:S01]  /*1560*/  LDCU UR7, c[0x0][0x3a4] ;  /* 0x00007480ff0777ac */ /* 0x000f220008000800 */
[----:B------:R-:W0:Y:S01]  /*1570*/  I2F.RP R9, R17 ;  /* 0x0000001100097306 */ /* 0x000e220000209400 */
[----:B------:R-:W-:-:S02]  /*1580*/  VIADD R13, R20, 0x1dc ;  /* 0x000001dc140d7836 */ /* 0x000fc40000000000 */
[----:B------:R-:W-:Y:S01]  /*1590*/  IABS R24, R10 ;  /* 0x0000000a00187213 */ /* 0x000fe20000000000 */
[----:B------:R-:W1:Y:S01]  /*15a0*/  LDCU UR10, c[0x0][0x3b0] ;  /* 0x00007600ff0a77ac */ /* 0x000e620008000800 */
[----:B------:R-:W-:Y:S02]  /*15b0*/  ISETP.GE.AND P3, PT, R10, RZ, PT ;  /* 0x000000ff0a00720c */ /* 0x000fe40003f66270 */
[----:B------:R-:W-:Y:S01]  /*15c0*/  IABS R14, R13 ;  /* 0x0000000d000e7213 */ /* 0x000fe20000000000 */
[----:B--2---:R-:W2:Y:S08]  /*15d0*/  MUFU.RCP R8, R8 ;  /* 0x0000000800087308 */ /* 0x004eb00000001000 */
[----:B0-----:R-:W0:Y:S01]  /*15e0*/  MUFU.RCP R9, R9 ;  /* 0x0000000900097308 */ /* 0x001e220000001000 */
[----:B--2---:R-:W-:Y:S01]  /*15f0*/  VIADD R6, R8, 0xffffffe ;  /* 0x0ffffffe08067836 */ /* 0x004fe20000000000 */
[----:B------:R-:W-:-:S06]  /*1600*/  IABS R8, R28 ;  /* 0x0000001c00087213 */ /* 0x000fcc0000000000 */
[----:B------:R2:W1:Y:S01]  /*1610*/  F2I.FTZ.U32.TRUNC.NTZ R7, R6 ;  /* 0x0000000600077305 */ /* 0x000462000021f000 */
[----:B0-----:R-:W-:-:S07]  /*1620*/  VIADD R2, R9, 0xffffffe ;  /* 0x0ffffffe09027836 */ /* 0x001fce0000000000 */
[----:B------:R0:W3:Y:S01]  /*1630*/  F2I.FTZ.U32.TRUNC.NTZ R3, R2 ;  /* 0x0000000200037305 */ /* 0x0000e2000021f000 */
[----:B--2---:R-:W-:Y:S02]  /*1640*/  IMAD.MOV.U32 R6, RZ, RZ, RZ ;  /* 0x000000ffff067224 */ /* 0x004fe400078e00ff */
[----:B-1----:R-:W-:Y:S02]  /*1650*/  IMAD.MOV R11, RZ, RZ, -R7 ;  /* 0x000000ffff0b7224 */ /* 0x002fe400078e0a07 */
[----:B0-----:R-:W-:Y:S02]  /*1660*/  IMAD.MOV.U32 R2, RZ, RZ, RZ ;  /* 0x000000ffff027224 */ /* 0x001fe400078e00ff */
[----:B------:R-:W-:-:S04]  /*1670*/  IMAD R11, R11, R0, RZ ;  /* 0x000000000b0b7224 */ /* 0x000fc800078e02ff */
[----:B------:R-:W-:-:S04]  /*1680*/  IMAD.HI.U32 R7, R7, R11, R6 ;  /* 0x0000000b07077227 */ /* 0x000fc800078e0006 */
[----:B---3--:R-:W-:Y:S02]  /*1690*/  IMAD.MOV R6, RZ, RZ, -R3 ;  /* 0x000000ffff067224 */ /* 0x008fe400078e0a03 */
[----:B------:R-:W-:-:S04]  /*16a0*/  IMAD.HI.U32 R7, R7, R8, RZ ;  /* 0x0000000807077227 */ /* 0x000fc800078e00ff */
[----:B------:R-:W-:Y:S02]  /*16b0*/  IMAD.MOV R7, RZ, RZ, -R7 ;  /* 0x000000ffff077224 */ /* 0x000fe400078e0a07 */
[----:B------:R-:W-:Y:S02]  /*16c0*/  IMAD R9, R6, R17, RZ ;  /* 0x0000001106097224 */ /* 0x000fe400078e02ff */
[----:B------:R-:W-:Y:S01]  /*16d0*/  IMAD R7, R0, R7, R8 ;  /* 0x0000000700077224 */ /* 0x000fe200078e0208 */
[----:B------:R-:W-:Y:S01]  /*16e0*/  IABS R8, R20 ;  /* 0x0000001400087213 */ /* 0x000fe20000000000 */
[----:B------:R-:W-:-:S03]  /*16f0*/  IMAD.HI.U32 R3, R3, R9, R2 ;  /* 0x0000000903037227 */ /* 0x000fc600078e0002 */
[----:B------:R-:W-:-:S03]  /*1700*/  ISETP.GT.U32.AND P0, PT, R0, R7, PT ;  /* 0x000000070000720c */ /* 0x000fc60003f04070 */
[----:B------:R-:W-:-:S04]  /*1710*/  IMAD.HI.U32 R6, R3, R8, RZ ;  /* 0x0000000803067227 */ /* 0x000fc800078e00ff */
[----:B------:R-:W-:-:S04]  /*1720*/  IMAD.HI.U32 R2, R3, R24, RZ ;  /* 0x0000001803027227 */ /* 0x000fc800078e00ff */
[----:B------:R-:W-:Y:S02]  /*1730*/  IMAD.MOV R6, RZ, RZ, -R6 ;  /* 0x000000ffff067224 */ /* 0x000fe400078e0a06 */
[----:B------:R-:W-:Y:S02]  /*1740*/  IMAD.MOV R2, RZ, RZ, -R2 ;  /* 0x000000ffff027224 */ /* 0x000fe400078e0a02 */
[----:B------:R-:W-:Y:S02]  /*1750*/  IMAD R23, R17, R6, R8 ;  /* 0x0000000611177224 */ /* 0x000fe400078e0208 */
[----:B------:R-:W-:Y:S01]  /*1760*/  @!P0 IMAD.IADD R7, R7, 0x1, -R0 ;  /* 0x0000000107078824 */ /* 0x000fe200078e0a00 */
[----:B------:R-:W-:Y:S01]  /*1770*/  ISETP.GE.AND P0, PT, R28, RZ, PT ;  /* 0x000000ff1c00720c */ /* 0x000fe20003f06270 */
[C---:B------:R-:W-:Y:S01]  /*1780*/  IMAD R24, R17.reuse, R2, R24 ;  /* 0x0000000211187224 */ /* 0x040fe200078e0218 */
[C---:B------:R-:W-:Y:S01]  /*1790*/  ISETP.GT.U32.AND P2, PT, R17.reuse, R23, PT ;  /* 0x000000171100720c */ /* 0x040fe20003f44070 */
[----:B------:R-:W-:Y:S01]  /*17a0*/  VIADD R8, R20, 0x1f4 ;  /* 0x000001f414087836 */ /* 0x000fe20000000000 */
[----:B------:R-:W-:Y:S01]  /*17b0*/  ISETP.GT.U32.AND P6, PT, R0, R7, PT ;  /* 0x000000070000720c */ /* 0x000fe20003fc4070 */
[----:B------:R-:W-:Y:S01]  /*17c0*/  VIADD R2, R20, 0x1f8 ;  /* 0x000001f814027836 */ /* 0x000fe20000000000 */
[----:B------:R-:W-:-:S02]  /*17d0*/  ISETP.GT.U32.AND P5, PT, R17, R24, PT ;  /* 0x000000181100720c */ /* 0x000fc40003fa4070 */
[----:B------:R-:W-:Y:S02]  /*17e0*/  IABS R26, R8 ;  /* 0x00000008001a7213 */ /* 0x000fe40000000000 */
[----:B------:R-:W-:Y:S02]  /*17f0*/  IABS R6, R2 ;  /* 0x0000000200067213 */ /* 0x000fe40000000000 */
[----:B------:R-:W-:Y:S02]  /*1800*/  ISETP.GE.AND P4, PT, R2, RZ, PT ;  /* 0x000000ff0200720c */ /* 0x000fe40003f86270 */
[----:B------:R-:W-:Y:S01]  /*1810*/  ISETP.GE.AND P1, PT, R8, RZ, PT ;  /* 0x000000ff0800720c */ /* 0x000fe20003f26270 */
[----:B------:R-:W-:Y:S02]  /*1820*/  @!P2 IMAD.IADD R23, R23, 0x1, -R17 ;  /* 0x000000011717a824 */ /* 0x000fe400078e0a11 */
[----:B------:R-:W-:Y:S01]  /*1830*/  @!P6 IMAD.IADD R7, R7, 0x1, -R0 ;  /* 0x000000010707e824 */ /* 0x000fe200078e0a00 */
[----:B------:R-:W-:Y:S01]  /*1840*/  ISETP.NE.AND P6, PT, R4, RZ, PT ;  /* 0x000000ff0400720c */ /* 0x000fe20003fc5270 */
[----:B------:R-:W-:-:S04]  /*1850*/  IMAD.HI.U32 R0, R3, R26, RZ ;  /* 0x0000001a03007227 */ /* 0x000fc800078e00ff */
[----:B------:R-:W-:Y:S01]  /*1860*/  @!P5 IMAD.IADD R24, R24, 0x1, -R17 ;  /* 0x000000011818d824 */ /* 0x000fe200078e0a11 */
[----:B------:R-:W-:Y:S01]  /*1870*/  ISETP.GT.U32.AND P5, PT, R17, R23, PT ;  /* 0x000000171100720c */ /* 0x000fe20003fa4070 */
[----:B------:R-:W-:-:S03]  /*1880*/  IMAD.HI.U32 R2, R3, R6, RZ ;  /* 0x0000000603027227 */ /* 0x000fc600078e00ff */
[C---:B------:R-:W-:Y:S01]  /*1890*/  ISETP.GT.U32.AND P2, PT, R17.reuse, R24, PT ;  /* 0x000000181100720c */ /* 0x040fe20003f44070 */
[----:B------:R-:W-:Y:S02]  /*18a0*/  IMAD.MOV R8, RZ, RZ, -R0 ;  /* 0x000000ffff087224 */ /* 0x000fe400078e0a00 */
[----:B------:R-:W-:Y:S02]  /*18b0*/  IMAD.MOV.U32 R0, RZ, RZ, R7 ;  /* 0x000000ffff007224 */ /* 0x000fe400078e0007 */
[----:B------:R-:W-:Y:S02]  /*18c0*/  IMAD.MOV R25, RZ, RZ, -R2 ;  /* 0x000000ffff197224 */ /* 0x000fe400078e0a02 */
[----:B------:R-:W-:Y:S01]  /*18d0*/  @!P0 IMAD.MOV R0, RZ, RZ, -R0 ;  /* 0x000000ffff008224 */ /* 0x000fe200078e0a00 */
[----:B------:R-:W-:Y:S01]  /*18e0*/  @!P6 LOP3.LUT R0, RZ, R4, RZ, 0x33, !PT ;  /* 0x00000004ff00e212 */ /* 0x000fe200078e33ff */
[----:B------:R-:W-:Y:S01]  /*18f0*/  IMAD R25, R17, R25, R6 ;  /* 0x0000001911197224 */ /* 0x000fe200078e0206 */
[----:B------:R-:W-:Y:S01]  /*1900*/  ISETP.GE.AND P6, PT, R20, RZ, PT ;  /* 0x000000ff1400720c */ /* 0x000fe20003fc6270 */
[----:B------:R-:W-:-:S02]  /*1910*/  @!P5 IMAD.IADD R23, R23, 0x1, -R17 ;  /* 0x000000011717d824 */ /* 0x000fc400078e0a11 */
[C---:B------:R-:W-:Y:S01]  /*1920*/  VIADD R2, R20.reuse, 0x1f0 ;  /* 0x000001f014027836 */ /* 0x040fe20000000000 */
[C---:B------:R-:W-:Y:S01]  /*1930*/  ISETP.GT.U32.AND P5, PT, R17.reuse, R25, PT ;  /* 0x000000191100720c */ /* 0x040fe20003fa4070 */
[C---:B------:R-:W-:Y:S01]  /*1940*/  IMAD R26, R17.reuse, R8, R26 ;  /* 0x00000008111a7224 */ /* 0x040fe200078e021a */
[----:B------:R0:W-:Y:S01]  /*1950*/  STL [R1+0x162c], R0 ;  /* 0x00162c0001007387 */ /* 0x0001e20000100800 */
[----:B------:R-:W-:Y:S01]  /*1960*/  VIADD R6, R20, 0x1e8 ;  /* 0x000001e814067836 */ /* 0x000fe20000000000 */
[----:B------:R-:W-:Y:S01]  /*1970*/  ISETP.GE.AND P0, PT, R2, RZ, PT ;  /* 0x000000ff0200720c */ /* 0x000fe20003f06270 */
[----:B------:R-:W-:Y:S01]  /*1980*/  @!P2 IMAD.IADD R24, R24, 0x1, -R17 ;  /* 0x000000011818a824 */ /* 0x000fe200078e0a11 */
[----:B------:R-:W-:Y:S01]  /*1990*/  IABS R28, R2 ;  /* 0x00000002001c7213 */ /* 0x000fe20000000000 */
[----:B------:R-:W-:Y:S01]  /*19a0*/  VIADD R2, R20, 0x1ec ;  /* 0x000001ec14027836 */ /* 0x000fe20000000000 */
[----:B------:R-:W-:Y:S01]  /*19b0*/  IABS R12, R6 ;  /* 0x00000006000c7213 */ /* 0x000fe20000000000 */
[----:B------:R-:W-:Y:S01]  /*19c0*/  @!P6 IMAD.MOV R23, RZ, RZ, -R23 ;  /* 0x000000ffff17e224 */ /* 0x000fe200078e0a17 */
[----:B------:R-:W-:Y:S01]  /*19d0*/  ISETP.GT.U32.AND P6, PT, R17, R26, PT ;  /* 0x0000001a1100720c */ /* 0x000fe20003fc4070 */
[----:B------:R-:W-:Y:S01]  /*19e0*/  IMAD.HI.U32 R4, R3, R28, RZ ;  /* 0x0000001c03047227 */ /* 0x000fe200078e00ff */
[----:B------:R-:W-:-:S02]  /*19f0*/  IABS R22, R2 ;  /* 0x0000000200167213 */ /* 0x000fc40000000000 */
[----:B------:R-:W-:Y:S01]  /*1a00*/  ISETP.GE.AND P2, PT, R2, RZ, PT ;  /* 0x000000ff0200720c */ /* 0x000fe20003f46270 */
[----:B------:R-:W-:Y:S01]  /*1a10*/  @!P5 IMAD.IADD R25, R25, 0x1, -R17 ;  /* 0x000000011919d824 */ /* 0x000fe200078e0a11 */
[----:B------:R-:W-:Y:S01]  /*1a20*/  STL [R1+0x16b8], R23 ;  /* 0x0016b81701007387 */ /* 0x000fe20000100800 */
[----:B------:R-:W-:Y:S02]  /*1a30*/  IMAD.MOV R7, RZ, RZ, -R4 ;  /* 0x000000ffff077224 */ /* 0x000fe400078e0a04 */
[----:B------:R-:W-:Y:S01]  /*1a40*/  IMAD.HI.U32 R4, R3, R22, RZ ;  /* 0x0000001603047227 */ /* 0x000fe200078e00ff */
[----:B------:R-:W-:-:S03]  /*1a50*/  ISETP.GT.U32.AND P5, PT, R17, R25, PT ;  /* 0x000000191100720c */ /* 0x000fc60003fa4070 */
[----:B------:R-:W-:Y:S02]  /*1a60*/  VIADD R2, R20, 0x1e4 ;  /* 0x000001e414027836 */ /* 0x000fe40000000000 */
[----:B------:R-:W-:Y:S02]  /*1a70*/  @!P6 IMAD.IADD R26, R26, 0x1, -R17 ;  /* 0x000000011a1ae824 */ /* 0x000fe400078e0a11 */
[----:B------:R-:W-:Y:S01]  /*1a80*/  @!P3 IMAD.MOV R24, RZ, RZ, -R24 ;  /* 0x000000ffff18b224 */ /* 0x000fe200078e0a18 */
[----:B------:R-:W-:Y:S01]  /*1a90*/  ISETP.GE.AND P3, PT, R6, RZ, PT ;  /* 0x000000ff0600720c */ /* 0x000fe20003f66270 */
[----:B------:R-:W-:Y:S01]  /*1aa0*/  IMAD.MOV R4, RZ, RZ, -R4 ;  /* 0x000000ffff047224 */ /* 0x000fe200078e0a04 */
[----:B------:R-:W-:Y:S01]  /*1ab0*/  IABS R10, R2 ;  /* 0x00000002000a7213 */ /* 0x000fe20000000000 */
[----:B------:R-:W-:Y:S01]  /*1ac0*/  VIADD R6, R20, 0x1e0 ;  /* 0x000001e014067836 */ /* 0x000fe20000000000 */
[C---:B------:R-:W-:Y:S01]  /*1ad0*/  ISETP.GT.U32.AND P6, PT, R17.reuse, R26, PT ;  /* 0x0000001a1100720c */ /* 0x040fe20003fc4070 */
[C---:B------:R-:W-:Y:S01]  /*1ae0*/  IMAD R28, R17.reuse, R7, R28 ;  /* 0x00000007111c7224 */ /* 0x040fe200078e021c */
[----:B------:R-:W-:Y:S01]  /*1af0*/  STL [R1+0x16bc], R24 ;  /* 0x0016bc1801007387 */ /* 0x000fe20000100800 */
[----:B------:R-:W-:Y:S01]  /*1b00*/  IMAD R22, R17, R4, R22 ;  /* 0x0000000411167224 */ /* 0x000fe200078e0216 */
[----:B------:R-:W-:Y:S01]  /*1b10*/  IABS R9, R6 ;  /* 0x0000000600097213 */ /* 0x000fe20000000000 */
[----:B------:R-:W-:-:S04]  /*1b20*/  IMAD.HI.U32 R4, R3, R12, RZ ;  /* 0x0000000c03047227 */ /* 0x000fc800078e00ff */
[----:B------:R-:W-:Y:S01]  /*1b30*/  @!P5 IMAD.IADD R25, R25, 0x1, -R17 ;  /* 0x000000011919d824 */ /* 0x000fe200078e0a11 */
[----:B------:R-:W-:Y:S01]  /*1b40*/  ISETP.GT.U32.AND P5, PT, R17, R28, PT ;  /* 0x0000001c1100720c */ /* 0x000fe20003fa4070 */
[----:B------:R-:W-:-:S04]  /*1b50*/  IMAD.HI.U32 R7, R3, R10, RZ ;  /* 0x0000000a03077227 */ /* 0x000fc800078e00ff */
[----:B------:R-:W-:Y:S02]  /*1b60*/  IMAD.MOV R8, RZ, RZ, -R4 ;  /* 0x000000ffff087224 */ /* 0x000fe400078e0a04 */
[----:B------:R-:W-:Y:S02]  /*1b70*/  IMAD.MOV.U32 R4, RZ, RZ, R9 ;  /* 0x000000ffff047224 */ /* 0x000fe400078e0009 */
[----:B------:R-:W-:Y:S02]  /*1b80*/  IMAD.MOV R9, RZ, RZ, -R7 ;  /* 0x000000ffff097224 */ /* 0x000fe400078e0a07 */
[C---:B------:R-:W-:Y:S02]  /*1b90*/  IMAD R12, R17.reuse, R8, R12 ;  /* 0x00000008110c7224 */ /* 0x040fe400078e020c */
[C---:B------:R-:W-:Y:S02]  /*1ba0*/  IMAD R10, R17.reuse, R9, R10 ;  /* 0x00000009110a7224 */ /* 0x040fe400078e020a */
[--C-:B------:R-:W-:Y:S01]  /*1bb0*/  @!P6 IMAD.IADD R26, R26, 0x1, -R17.reuse ;  /* 0x000000011a1ae824 */ /* 0x100fe200078e0a11 */
[C---:B------:R-:W-:Y:S01]  /*1bc0*/  ISETP.GT.U32.AND P6, PT, R17.reuse, R12, PT ;  /* 0x0000000c1100720c */ /* 0x040fe20003fc4070 */
[----:B------:R-:W-:Y:S01]  /*1bd0*/  @!P5 IMAD.IADD R28, R28, 0x1, -R17 ;  /* 0x000000011c1cd824 */ /* 0x000fe200078e0a11 */
[C---:B------:R-:W-:Y:S01]  /*1be0*/  ISETP.GT.U32.AND P5, PT, R17.reuse, R10, PT ;  /* 0x0000000a1100720c */ /* 0x040fe20003fa4070 */
[----:B------:R-:W-:Y:S01]  /*1bf0*/  @!P4 IMAD.MOV R25, RZ, RZ, -R25 ;  /* 0x000000ffff19c224 */ /* 0x000fe200078e0a19 */
[----:B------:R-:W-:Y:S01]  /*1c00*/  ISETP.GT.U32.AND P4, PT, R17, R22, PT ;  /* 0x000000161100720c */ /* 0x000fe20003f84070 */
[----:B------:R-:W-:-:S04]  /*1c10*/  IMAD.HI.U32 R8, R3, R14, RZ ;  /* 0x0000000e03087227 */ /* 0x000fc800078e00ff */
[----:B------:R-:W-:Y:S02]  /*1c20*/  IMAD.MOV R8, RZ, RZ, -R8 ;  /* 0x000000ffff087224 */ /* 0x000fe400078e0a08 */
[----:B------:R-:W-:-:S04]  /*1c30*/  IMAD.HI.U32 R7, R3, R4, RZ ;  /* 0x0000000403077227 */ /* 0x000fc800078e00ff */
[--C-:B------:R-:W-:Y:S02]  /*1c40*/  @!P6 IMAD.IADD R12, R12, 0x1, -R17.reuse ;  /* 0x000000010c0ce824 */ /* 0x100fe400078e0a11 */
[--C-:B------:R-:W-:Y:S02]  /*1c50*/  @!P5 IMAD.IADD R10, R10, 0x1, -R17.reuse ;  /* 0x000000010a0ad824 */ /* 0x100fe400078e0a11 */
[----:B------:R-:W-:Y:S01]  /*1c60*/  @!P4 IMAD.IADD R22, R22, 0x1, -R17 ;  /* 0x000000011616c824 */ /* 0x000fe200078e0a11 */
[C---:B------:R-:W-:Y:S01]  /*1c70*/  ISETP.GT.U32.AND P5, PT, R17.reuse, R12, PT ;  /* 0x0000000c1100720c */ /* 0x040fe20003fa4070 */
[C---:B------:R-:W-:Y:S01]  /*1c80*/  IMAD R14, R17.reuse, R8, R14 ;  /* 0x00000008110e7224 */ /* 0x040fe200078e020e */
[C---:B------:R-:W-:Y:S01]  /*1c90*/  ISETP.GT.U32.AND P4, PT, R17.reuse, R28, PT ;  /* 0x0000001c1100720c */ /* 0x040fe20003f84070 */
[----:B------:R-:W-:Y:S01]  /*1ca0*/  @!P1 IMAD.MOV R26, RZ, RZ, -R26 ;  /* 0x000000ffff1a9224 */ /* 0x000fe200078e0a1a */
[C---:B------:R-:W-:Y:S01]  /*1cb0*/  ISETP.GT.U32.AND P1, PT, R17.reuse, R10, PT ;  /* 0x0000000a1100720c */ /* 0x040fe20003f24070 */
[----:B------:R-:W-:Y:S01]  /*1cc0*/  IMAD.MOV R7, RZ, RZ, -R7 ;  /* 0x000000ffff077224 */ /* 0x000fe200078e0a07 */
[----:B------:R-:W-:Y:S01]  /*1cd0*/  ISETP.GT.U32.AND P6, PT, R17, R22, PT ;  /* 0x000000161100720c */ /* 0x000fe20003fc4070 */
[----:B------:R-:W-:-:S02]  /*1ce0*/  VIADD R8, R20, 0x1d0 ;  /* 0x000001d014087836 */ /* 0x000fc40000000000 */
[C---:B------:R-:W-:Y:S02]  /*1cf0*/  IMAD R4, R17.reuse, R7, R4 ;  /* 0x0000000711047224 */ /* 0x040fe400078e0204 */
[----:B------:R-:W-:Y:S02]  /*1d00*/  VIADD R9, R20, 0x1d8 ;  /* 0x000001d814097836 */ /* 0x000fe40000000000 */
[--C-:B------:R-:W-:Y:S01]  /*1d10*/  @!P5 IMAD.IADD R12, R12, 0x1, -R17.reuse ;  /* 0x000000010c0cd824 */ /* 0x100fe200078e0a11 */
[C---:B------:R-:W-:Y:S01]  /*1d20*/  ISETP.GT.U32.AND P5, PT, R17.reuse, R14, PT ;  /* 0x0000000e1100720c */ /* 0x040fe20003fa4070 */
[--C-:B------:R-:W-:Y:S01]  /*1d30*/  @!P4 IMAD.IADD R28, R28, 0x1, -R17.reuse ;  /* 0x000000011c1cc824 */ /* 0x100fe200078e0a11 */
[----:B------:R-:W-:Y:S01]  /*1d40*/  ISETP.GT.U32.AND P4, PT, R17, R4, PT ;  /* 0x000000041100720c */ /* 0x000fe20003f84070 */
[--C-:B------:R-:W-:Y:S01]  /*1d50*/  @!P1 IMAD.IADD R10, R10, 0x1, -R17.reuse ;  /* 0x000000010a0a9824 */ /* 0x100fe200078e0a11 */
[----:B------:R-:W-:Y:S01]  /*1d60*/  ISETP.GE.AND P1, PT, R6, RZ, PT ;  /* 0x000000ff0600720c */ /* 0x000fe20003f26270 */
[----:B------:R-:W-:Y:S01]  /*1d70*/  VIADD R7, R20, 0x1d4 ;  /* 0x000001d414077836 */ /* 0x000fe20000000000 */
[----:B------:R-:W-:Y:S01]  /*1d80*/  IABS R6, R8 ;  /* 0x0000000800067213 */ /* 0x000fe20000000000 */
[----:B------:R-:W-:Y:S01]  /*1d90*/  IMAD.MOV.U32 R5, RZ, RZ, R28 ;  /* 0x000000ffff057224 */ /* 0x000fe200078e001c */
[----:B------:R-:W-:Y:S01]  /*1da0*/  IABS R18, R9 ;  /* 0x0000000900127213 */ /* 0x000fe20000000000 */
[----:B------:R-:W-:Y:S01]  /*1db0*/  @!P6 IMAD.IADD R22, R22, 0x1, -R17 ;  /* 0x000000011616e824 */ /* 0x000fe200078e0a11 */
[----:B------:R-:W-:Y:S01]  /*1dc0*/  IABS R16, R7 ;  /* 0x0000000700107213 */ /* 0x000fe20000000000 */
[----:B------:R-:W-:Y:S01]  /*1dd0*/  IMAD.HI.U32 R15, R3, R6, RZ ;  /* 0x00000006030f7227 */ /* 0x000fe200078e00ff */
[----:B------:R-:W-:-:S03]  /*1de0*/  ISETP.GE.AND P6, PT, R2, RZ, PT ;  /* 0x000000ff0200720c */ /* 0x000fc60003fc6270 */
[--C-:B------:R-:W-:Y:S02]  /*1df0*/  @!P5 IMAD.IADD R14, R14, 0x1, -R17.reuse ;  /* 0x000000010e0ed824 */ /* 0x100fe400078e0a11 */
[----:B------:R-:W-:Y:S01]  /*1e00*/  @!P4 IMAD.IADD R4, R4, 0x1, -R17 ;  /* 0x000000010404c824 */ /* 0x000fe200078e0a11 */
[----:B------:R-:W-:Y:S01]  /*1e10*/  ISETP.GE.AND P4, PT, R13, RZ, PT ;  /* 0x000000ff0d00720c */ /* 0x000fe20003f86270 */
[----:B------:R-:W-:Y:S01]  /*1e20*/  IMAD.HI.U32 R11, R3, R18, RZ ;  /* 0x00000012030b7227 */ /* 0x000fe200078e00ff */
[----:B------:R-:W-:-:S03]  /*1e30*/  ISETP.GT.U32.AND P5, PT, R17, R14, PT ;  /* 0x0000000e1100720c */ /* 0x000fc60003fa4070 */
[----:B------:R-:W-:Y:S02]  /*1e40*/  IMAD.MOV R15, RZ, RZ, -R15 ;  /* 0x000000ffff0f7224 */ /* 0x000fe400078e0a0f */
[----:B------:R-:W-:Y:S01]  /*1e50*/  @!P0 IMAD.MOV R5, RZ, RZ, -R5 ;  /* 0x000000ffff058224 */ /* 0x000fe200078e0a05 */
[C---:B------:R-:W-:Y:S01]  /*1e60*/  ISETP.GT.U32.AND P0, PT, R17.reuse, R4, PT ;  /* 0x000000041100720c */ /* 0x040fe20003f04070 */
[----:B------:R-:W-:Y:S02]  /*1e70*/  IMAD.MOV R11, RZ, RZ, -R11 ;  /* 0x000000ffff0b7224 */ /* 0x000fe400078e0a0b */
[----:B------:R-:W-:Y:S01]  /*1e80*/  IMAD R15, R17, R15, R6 ;  /* 0x0000000f110f7224 */ /* 0x000fe200078e0206 */
[----:B------:R1:W-:Y:S01]  /*1e90*/  STL [R1+0x4], R5 ;  /* 0x0000040501007387 */ /* 0x0003e20000100800 */
[----:B------:R-:W-:-:S04]  /*1ea0*/  IMAD.HI.U32 R2, R3, R16, RZ ;  /* 0x0000001003027227 */ /* 0x000fc800078e00ff */
[C---:B------:R-:W-:Y:S02]  /*1eb0*/  IMAD R18, R17.reuse, R11, R18 ;  /* 0x0000000b11127224 */ /* 0x040fe400078e0212 */
[----:B------:R-:W-:Y:S02]  /*1ec0*/  IMAD.MOV.U32 R19, RZ, RZ, R22 ;  /* 0x000000ffff137224 */ /* 0x000fe400078e0016 */
[----:B------:R-:W-:Y:S01]  /*1ed0*/  @!P5 IMAD.IADD R14, R14, 0x1, -R17 ;  /* 0x000000010e0ed824 */ /* 0x000fe200078e0a11 */
[C---:B------:R-:W-:Y:S01]  /*1ee0*/  ISETP.GT.U32.AND P5, PT, R17.reuse, R15, PT ;  /* 0x0000000f1100720c */ /* 0x040fe20003fa4070 */
[----:B------:R-:W-:Y:S02]  /*1ef0*/  IMAD.MOV R2, RZ, RZ, -R2 ;  /* 0x000000ffff027224 */ /* 0x000fe400078e0a02 */
[----:B------:R-:W-:Y:S01]  /*1f00*/  @!P2 IMAD.MOV R19, RZ, RZ, -R19 ;  /* 0x000000ffff13a224 */ /* 0x000fe200078e0a13 */
[C---:B------:R-:W-:Y:S01]  /*1f10*/  ISETP.GT.U32.AND P2, PT, R17.reuse, R18, PT ;  /* 0x000000121100720c */ /* 0x040fe20003f44070 */
[----:B------:R-:W-:-:S02]  /*1f20*/  IMAD R16, R17, R2, R16 ;  /* 0x0000000211107224 */ /* 0x000fc400078e0210 */
[----:B0-----:R-:W-:Y:S01]  /*1f30*/  IMAD.MOV.U32 R0, RZ, RZ, R10 ;  /* 0x000000ffff007224 */ /* 0x001fe200078e000a */
[----:B------:R-:W-:Y:S01]  /*1f40*/  STL [R1+0x14], R19 ;  /* 0x0000141301007387 */ /* 0x000fe20000100800 */
[--C-:B------:R-:W-:Y:S01]  /*1f50*/  @!P0 IMAD.IADD R4, R4, 0x1, -R17.reuse ;  /* 0x0000000104048824 */ /* 0x100fe200078e0a11 */
[----:B------:R-:W-:Y:S01]  /*1f60*/  ISETP.GE.AND P0, PT, R7, RZ, PT ;  /* 0x000000ff0700720c */ /* 0x000fe20003f06270 */
[----:B------:R-:W-:Y:S01]  /*1f70*/  @!P6 IMAD.MOV R0, RZ, RZ, -R0 ;  /* 0x000000ffff00e224 */ /* 0x000fe200078e0a00 */
[----:B------:R-:W-:Y:S01]  /*1f80*/  ISETP.GT.U32.AND P6, PT, R17, R16, PT ;  /* 0x000000101100720c */ /* 0x000fe20003fc4070 */
[C---:B------:R-:W-:Y:S02]  /*1f90*/  VIADD R7, R20.reuse, 0x1c8 ;  /* 0x000001c814077836 */ /* 0x040fe40000000000 */
[--C-:B------:R-:W-:Y:S02]  /*1fa0*/  @!P5 IMAD.IADD R15, R15, 0x1, -R17.reuse ;  /* 0x000000010f0fd824 */ /* 0x100fe400078e0a11 */
[----:B------:R-:W-:Y:S01]  /*1fb0*/  VIADD R2, R20, 0x1cc ;  /* 0x000001cc14027836 */ /* 0x000fe20000000000 */
[----:B------:R-:W-:Y:S01]  /*1fc0*/  IABS R6, R7 ;  /* 0x0000000700067213 */ /* 0x000fe20000000000 */
[----:B------:R-:W-:Y:S01]  /*1fd0*/  @!P2 IMAD.IADD R18, R18, 0x1, -R17 ;  /* 0x000000011212a824 */ /* 0x000fe200078e0a11 */
[----:B------:R-:W-:Y:S01]  /*1fe0*/  ISETP.GE.AND P2, PT, R8, RZ, PT ;  /* 0x000000ff0800720c */ /* 0x000fe20003f46270 */
[----:B-1----:R-:W-:Y:S01]  /*1ff0*/  IMAD.MOV.U32 R5, RZ, RZ, R12 ;  /* 0x000000ffff057224 */ /* 0x002fe200078e000c */
[----:B------:R-:W-:Y:S01]  /*2000*/  ISETP.GT.U32.AND P5, PT, R17, R15, PT ;  /* 0x0000000f1100720c */ /* 0x000fe20003fa4070 */
[----:B------:R-:W-:Y:S01]  /*2010*/  IMAD.HI.U32 R8, R3, R6, RZ ;  /* 0x0000000603087227 */ /* 0x000fe200078e00ff */
[----:B------:R-:W-:-:S03]  /*2020*/  IABS R12, R2 ;  /* 0x00000002000c7213 */ /* 0x000fc60000000000 */
[----:B------:R-:W-:Y:S01]  /*2030*/  @!P3 IMAD.MOV R5, RZ, RZ, -R5 ;  /* 0x000000ffff05b224 */ /* 0x000fe200078e0a05 */
[----:B------:R-:W-:Y:S01]  /*2040*/  ISETP.GE.AND P3, PT, R9, RZ, PT ;  /* 0x000000ff0900720c */ /* 0x000fe20003f66270 */
[----:B------:R-:W-:Y:S01]  /*2050*/  @!P6 IMAD.IADD R16, R16, 0x1, -R17 ;  /* 0x000000011010e824 */ /* 0x000fe200078e0a11 */
[----:B------:R-:W-:Y:S01]  /*2060*/  ISETP.GT.U32.AND P6, PT, R17, R18, PT ;  /* 0x000000121100720c */ /* 0x000fe20003fc4070 */
[----:B------:R-:W-:Y:S01]  /*2070*/  IMAD.MOV R8, RZ, RZ, -R8 ;  /* 0x000000ffff087224 */ /* 0x000fe200078e0a08 */
[----:B------:R-:W-:Y:S01]  /*2080*/  STL [R1+0x54], R5 ;  /* 0x0000540501007387 */ /* 0x000fe20000100800 */
[----:B------:R-:W-:-:S03]  /*2090*/  IMAD.HI.U32 R9, R3, R12, RZ ;  /* 0x0000000c03097227 */ /* 0x000fc600078e00ff */
[----:B------:R0:W-:Y:S01]  /*20a0*/  STL [R1+0x58], R0 ;  /* 0x0000580001007387 */ /* 0x0001e20000100800 */
[----:B------:R-:W-:Y:S02]  /*20b0*/  IMAD R6, R17, R8, R6 ;  /* 0x0000000811067224 */ /* 0x000fe400078e0206 */
[----:B------:R-:W-:Y:S02]  /*20c0*/  IMAD.MOV R9, RZ, RZ, -R9 ;  /* 0x000000ffff097224 */ /* 0x000fe400078e0a09 */
[--C-:B------:R-:W-:Y:S01]  /*20d0*/  @!P5 IMAD.IADD R15, R15, 0x1, -R17.reuse ;  /* 0x000000010f0fd824 */ /* 0x100fe200078e0a11 */
[C---:B------:R-:W-:Y:S01]  /*20e0*/  ISETP.GT.U32.AND P5, PT, R17.reuse, R6, PT ;  /* 0x000000061100720c */ /* 0x040fe20003fa4070 */
[C---:B------:R-:W-:Y:S02]  /*20f0*/  IMAD R12, R17.reuse, R9, R12 ;  /* 0x00000009110c7224 */ /* 0x040fe400078e020c */
[----:B------:R-:W-:Y:S02]  /*2100*/  @!P6 IMAD.IADD R18, R18, 0x1, -R17 ;  /* 0x000000011212e824 */ /* 0x000fe400078e0a11 */
[----:B0-----:R-:W-:Y:S01]  /*2110*/  IMAD.MOV.U32 R0, RZ, RZ, R4 ;  /* 0x000000ffff007224 */ /* 0x001fe200078e0004 */
[----:B------:R-:W-:Y:S01]  /*2120*/  ISETP.GT.U32.AND P6, PT, R17, R12, PT ;  /* 0x0000000c1100720c */ /* 0x000fe20003fc4070 */
[----:B------:R-:W-:-:S02]  /*2130*/  VIADD R8, R20, 0x1bc ;  /* 0x000001bc14087836 */ /* 0x000fc40000000000 */
[----:B------:R-:W-:Y:S01]  /*2140*/  @!P1 IMAD.MOV R0, RZ, RZ, -R0 ;  /* 0x000000ffff009224 */ /* 0x000fe200078e0a00 */
[C---:B------:R-:W-:Y:S01]  /*2150*/  ISETP.GT.U32.AND P1, PT, R17.reuse, R16, PT ;  /* 0x000000101100720c */ /* 0x040fe20003f24070 */
[----:B------:R-:W-:Y:S01]  /*2160*/  VIADD R10, R20, 0x1c4 ;  /* 0x000001c4140a7836 */ /* 0x000fe20000000000 */
[----:B------:R-:W-:Y:S01]  /*2170*/  IABS R11, R8 ;  /* 0x00000008000b7213 */ /* 0x000fe20000000000 */
[----:B------:R-:W-:Y:S01]  /*2180*/  IMAD.MOV.U32 R5, RZ, RZ, R14 ;  /* 0x000000ffff057224 */ /* 0x000fe200078e000e */
[----:B------:R0:W-:Y:S01]  /*2190*/  STL [R1+0x1cc], R0 ;  /* 0x0001cc0001007387 */ /* 0x0001e20000100800 */
[----:B------:R-:W-:Y:S01]  /*21a0*/  @!P5 IMAD.IADD R6, R6, 0x1, -R17 ;  /* 0x000000010606d824 */ /* 0x000fe200078e0a11 */
[----:B------:R-:W-:Y:S01]  /*21b0*/  IABS R13, R10 ;  /* 0x0000000a000d7213 */ /* 0x000fe20000000000 */
[----:B------:R-:W-:Y:S02]  /*21c0*/  @!P4 IMAD.MOV R5, RZ, RZ, -R5 ;  /* 0x000000ffff05c224 */ /* 0x000fe400078e0a05 */
[----:B------:R-:W-:Y:S01]  /*21d0*/  VIADD R4, R20, 0x1c0 ;  /* 0x000001c014047836 */ /* 0x000fe20000000000 */
[----:B------:R-:W-:Y:S01]  /*21e0*/  ISETP.GT.U32.AND P4, PT, R17, R6, PT ;  /* 0x000000061100720c */ /* 0x000fe20003f84070 */
[--C-:B------:R-:W-:Y:S01]  /*21f0*/  @!P6 IMAD.IADD R12, R12, 0x1, -R17.reuse ;  /* 0x000000010c0ce824 */ /* 0x100fe200078e0a11 */
[----:B------:R1:W-:Y:S01]  /*2200*/  STL [R1+0x5c], R5 ;  /* 0x00005c0501007387 */ /* 0x0003e20000100800 */
[----:B------:R-:W-:Y:S01]  /*2210*/  @!P1 IMAD.IADD R16, R16, 0x1, -R17 ;  /* 0x0000000110109824 */ /* 0x000fe200078e0a11 */
[----:B------:R-:W-:Y:S01]  /*2220*/  IABS R9, R4 ;  /* 0x0000000400097213 */ /* 0x000fe20000000000 */
[----:B------:R-:W-:Y:S01]  /*2230*/  IMAD.HI.U32 R14, R3, R11, RZ ;  /* 0x0000000b030e7227 */ /* 0x000fe200078e00ff */
[----:B------:R-:W-:-:S02]  /*2240*/  ISETP.GT.U32.AND P5, PT, R17, R12, PT ;  /* 0x0000000c1100720c */ /* 0x000fc40003fa4070 */
[----:B------:R-:W-:Y:S01]  /*2250*/  ISETP.GE.AND P1, PT, R2, RZ, PT ;  /* 0x000000ff0200720c */ /* 0x000fe20003f26270 */
[----:B0-----:R-:W-:Y:S01]  /*2260*/  IMAD.MOV.U32 R0, RZ, RZ, R18 ;  /* 0x000000ffff007224 */ /* 0x001fe200078e0012 */
[----:B------:R-:W-:Y:S01]  /*2270*/  ISETP.GE.AND P6, PT, R7, RZ, PT ;  /* 0x000000ff0700720c */ /* 0x000fe20003fc6270 */
[----:B------:R-:W-:-:S04]  /*2280*/  IMAD.HI.U32 R19, R3, R13, RZ ;  /* 0x0000000d03137227 */ /* 0x000fc800078e00ff */
[----:B-1----:R-:W-:Y:S02]  /*2290*/  IMAD.MOV.U32 R5, RZ, RZ, R16 ;  /* 0x000000ffff057224 */ /* 0x002fe400078e0010 */
[----:B------:R-:W-:Y:S02]  /*22a0*/  IMAD.MOV R14, RZ, RZ, -R14 ;  /* 0x000000ffff0e7224 */ /* 0x000fe400078e0a0e */
[----:B------:R-:W-:Y:S02]  /*22b0*/  @!P3 IMAD.MOV R0, RZ, RZ, -R0 ;  /* 0x000000ffff00b224 */ /* 0x000fe400078e0a00 */
[----:B------:R-:W-:Y:S02]  /*22c0*/  IMAD.MOV R19, RZ, RZ, -R19 ;  /* 0x000000ffff137224 */ /* 0x000fe400078e0a13 */
[----:B------:R-:W-:Y:S01]  /*22d0*/  @!P0 IMAD.MOV R5, RZ, RZ, -R5 ;  /* 0x000000ffff058224 */ /* 0x000fe200078e0a05 */
[----:B------:R-:W-:Y:S01]  /*22e0*/  ISETP.GE.AND P0, PT, R10, RZ, PT ;  /* 0x000000ff0a00720c */ /* 0x000fe20003f06270 */
[----:B------:R-:W-:Y:S01]  /*22f0*/  IMAD.HI.U32 R2, R3, R9, RZ ;  /* 0x0000000903027227 */ /* 0x000fe200078e00ff */
[----:B------:R0:W-:Y:S03]  /*2300*/  STL [R1+0x64], R0 ;  /* 0x0000640001007387 */ /* 0x0001e60000100800 */
[C---:B------:R-:W-:Y:S01]  /*2310*/  IMAD R10, R17.reuse, R14, R11 ;  /* 0x0000000e110a7224 */ /* 0x040fe200078e020b */
[----:B------:R-:W-:Y:S01]  /*2320*/  STL [R1+0x70], R5 ;  /* 0x0000700501007387 */ /* 0x000fe20000100800 */
[----:B------:R-:W-:-:S02]  /*2330*/  IMAD R13, R17, R19, R13 ;  /* 0x00000013110d7224 */ /* 0x000fc400078e020d */
[----:B------:R-:W-:Y:S02]  /*2340*/  IMAD.MOV R2, RZ, RZ, -R2 ;  /* 0x000000ffff027224 */ /* 0x000fe400078e0a02 */
[----:B------:R-:W-:Y:S01]  /*2350*/  @!P4 IMAD.IADD R6, R6, 0x1, -R17 ;  /* 0x000000010606c824 */ /* 0x000fe200078e0a11 */
[C---:B------:R-:W-:Y:S01]  /*2360*/  ISETP.GT.U32.AND P4, PT, R17.reuse, R10, PT ;  /* 0x0000000a1100720c */ /* 0x040fe20003f84070 */
[----:B0-----:R-:W-:Y:S01]  /*2370*/  IMAD.MOV.U32 R0, RZ, RZ, R15 ;  /* 0x000000ffff007224 */ /* 0x001fe200078e000f */
[C---:B------:R-:W-:Y:S01]  /*2380*/  ISETP.GT.U32.AND P3, PT, R17.reuse, R13, PT ;  /* 0x0000000d1100720c */ /* 0x040fe20003f64070 */
[C---:B------:R-:W-:Y:S02]  /*2390*/  IMAD R9, R17.reuse, R2, R9 ;  /* 0x0000000211097224 */ /* 0x040fe400078e0209 */
[----:B------:R-:W-:Y:S02]  /*23a0*/  @!P2 IMAD.MOV R0, RZ, RZ, -R0 ;  /* 0x000000ffff00a224 */ /* 0x000fe400078e0a00 */
[----:B------:R-:W-:Y:S01]  /*23b0*/  @!P5 IMAD.IADD R12, R12, 0x1, -R17 ;  /* 0x000000010c0cd824 */ /* 0x000fe200078e0a11 */
[----:B------:R-:W-:Y:S01]  /*23c0*/  ISETP.GT.U32.AND P2, PT, R17, R9, PT ;  /* 0x000000091100720c */ /* 0x000fe20003f44070 */
[----:B------:R-:W-:Y:S01]  /*23d0*/  VIADD R7, R20, 0x1b8 ;  /* 0x000001b814077836 */ /* 0x000fe20000000000 */
[----:B------:R0:W-:Y:S01]  /*23e0*/  STL [R1+0x1bc], R0 ;  /* 0x0001bc0001007387 */ /* 0x0001e20000100800 */
[----:B------:R-:W-:Y:S01]  /*23f0*/  ISETP.GE.AND P5, PT, R4, RZ, PT ;  /* 0x000000ff0400720c */ /* 0x000fe20003fa6270 */
[----:B------:R-:W-:-:S02]  /*2400*/  VIADD R4, R20, 0x1b4 ;  /* 0x000001b414047836 */ /* 0x000fc40000000000 */
[--C-:B------:R-:W-:Y:S01]  /*2410*/  @!P4 IMAD.IADD R10, R10, 0x1, -R17.reuse ;  /* 0x000000010a0ac824 */ /* 0x100fe200078e0a11 */
[----:B------:R-:W-:Y:S01]  /*2420*/  IABS R2, R7 ;  /* 0x0000000700027213 */ /* 0x000fe20000000000 */
[----:B------:R-:W-:Y:S01]  /*2430*/  @!P3 IMAD.IADD R13, R13, 0x1, -R17 ;  /* 0x000000010d0db824 */ /* 0x000fe200078e0a11 */
[----:B------:R-:W-:Y:S01]  /*2440*/  ISETP.GE.AND P3, PT, R8, RZ, PT ;  /* 0x000000ff0800720c */ /* 0x000fe20003f66270 */
[----:B------:R-:W-:Y:S01]  /*2450*/  VIADD R8, R20, 0x1b0 ;  /* 0x000001b014087836 */ /* 0x000fe20000000000 */
[----:B------:R-:W-:Y:S01]  /*2460*/  ISETP.GT.U32.AND P4, PT, R17, R10, PT ;  /* 0x0000000a1100720c */ /* 0x000fe20003f84070 */
[----:B0-----:R-:W-:Y:S01]  /*2470*/  IMAD.MOV.U32 R0, RZ, RZ, R12 ;  /* 0x000000ffff007224 */ /* 0x001fe200078e000c */
[----:B------:R-:W-:Y:S01]  /*2480*/  IABS R12, R4 ;  /* 0x00000004000c7213 */ /* 0x000fe20000000000 */
[----:B------:R-:W-:-:S04]  /*2490*/  IMAD.HI.U32 R11, R3, R2, RZ ;  /* 0x00000002030b7227 */ /* 0x000fc800078e00ff */
[----:B------:R-:W-:Y:S01]  /*24a0*/  @!P1 IMAD.MOV R0, RZ, RZ, -R0 ;  /* 0x000000ffff009224 */ /* 0x000fe200078e0a00 */
[----:B------:R-:W-:Y:S01]  /*24b0*/  ISETP.GT.U32.AND P1, PT, R17, R13, PT ;  /* 0x0000000d1100720c */ /* 0x000fe20003f24070 */
[----:B------:R-:W-:Y:S02]  /*24c0*/  @!P2 IMAD.IADD R9, R9, 0x1, -R17 ;  /* 0x000000010909a824 */ /* 0x000fe400078e0a11 */
[----:B------:R-:W-:Y:S01]  /*24d0*/  IMAD.MOV R11, RZ, RZ, -R11 ;  /* 0x000000ffff0b7224 */ /* 0x000fe200078e0a0b */
[----:B------:R0:W-:Y:S01]  /*24e0*/  STL [R1+0x1c0], R0 ;  /* 0x0001c00001007387 */ /* 0x0001e20000100800 */
[----:B------:R-:W-:Y:S01]  /*24f0*/  @!P4 IMAD.IADD R10, R10, 0x1, -R17 ;  /* 0x000000010a0ac824 */ /* 0x000fe200078e0a11 */
[C---:B------:R-:W-:Y:S01]  /*2500*/  ISETP.GT.U32.AND P2, PT, R17.reuse, R9, PT ;  /* 0x000000091100720c */ /* 0x040fe20003f44070 */
[----:B------:R-:W-:Y:S01]  /*2510*/  IMAD R2, R17, R11, R2 ;  /* 0x0000000b11027224 */ /* 0x000fe200078e0202 */
[----:B------:R-:W-:Y:S01]  /*2520*/  IABS R11, R8 ;  /* 0x00000008000b7213 */ /* 0x000fe20000000000 */
[----:B------:R-:W-:-:S02]  /*2530*/  VIADD R19, R20, 0x164 ;  /* 0x0000016414137836 */ /* 0x000fc40000000000 */
[----:B------:R-:W-:Y:S02]  /*2540*/  VIADD R24, R20, 0x24 ;  /* 0x0000002414187836 */ /* 0x000fe40000000000 */
[----:B------:R-:W-:Y:S01]  /*2550*/  @!P1 IMAD.IADD R13, R13, 0x1, -R17 ;  /* 0x000000010d0d9824 */ /* 0x000fe200078e0a11 */
[----:B------:R-:W-:Y:S01]  /*2560*/  ISETP.GT.U32.AND P1, PT, R17, R2, PT ;  /* 0x000000021100720c */ /* 0x000fe20003f24070 */
[----:B0-----:R-:W-:Y:S01]  /*2570*/  IMAD.MOV.U32 R0, RZ, RZ, R6 ;  /* 0x000000ffff007224 */ /* 0x001fe200078e0006 */
[----:B------:R-:W-:Y:S01]  /*2580*/  IABS R21, R19 ;  /* 0x0000001300157213 */ /* 0x000fe20000000000 */
[----:B------:R-:W-:-:S04]  /*2590*/  IMAD.HI.U32 R6, R3, R12, RZ ;  /* 0x0000000c03067227 */ /* 0x000fc800078e00ff */
[----:B------:R-:W-:Y:S02]  /*25a0*/  IMAD.MOV R6, RZ, RZ, -R6 ;  /* 0x000000ffff067224 */ /* 0x000fe400078e0a06 */
[----:B------:R-:W-:Y:S01]  /*25b0*/  @!P2 IMAD.IADD R9, R9, 0x1, -R17 ;  /* 0x000000010909a824 */ /* 0x000fe200078e0a11 */
[----:B------:R-:W-:Y:S01]  /*25c0*/  ISETP.GE.AND P2, PT, R4, RZ, PT ;  /* 0x000000ff0400720c */ /* 0x000fe20003f46270 */
[----:B------:R-:W-:Y:S02]  /*25d0*/  IMAD R12, R17, R6, R12 ;  /* 0x00000006110c7224 */ /* 0x000fe400078e020c */
[----:B------:R-:W-:Y:S01]  /*25e0*/  @!P6 IMAD.MOV R0, RZ, RZ, -R0 ;  /* 0x000000ffff00e224 */ /* 0x000fe200078e0a00 */
[----:B------:R-:W-:Y:S01]  /*25f0*/  ISETP.GE.AND P6, PT, R7, RZ, PT ;  /* 0x000000ff0700720c */ /* 0x000fe20003fc6270 */
[----:B------:R-:W-:Y:S01]  /*2600*/  VIADD R4, R20, 0x1ac ;  /* 0x000001ac14047836 */ /* 0x000fe20000000000 */
[----:B------:R-:W-:Y:S01]  /*2610*/  ISETP.GT.U32.AND P4, PT, R17, R12, PT ;  /* 0x0000000c1100720c */ /* 0x000fe20003f84070 */
[----:B------:R-:W-:Y:S01]  /*2620*/  IMAD.HI.U32 R15, R3, R11, RZ ;  /* 0x0000000b030f7227 */ /* 0x000fe200078e00ff */
[----:B------:R0:W-:Y:S02]  /*2630*/  STL [R1+0x1c8], R0 ;  /* 0x0001c80001007387 */ /* 0x0001e40000100800 */
[----:B------:R-:W-:Y:S01]  /*2640*/  IABS R7, R4 ;  /* 0x0000000400077213 */ /* 0x000fe20000000000 */
[----:B------:R-:W-:-:S02]  /*2650*/  IMAD.MOV R15, RZ, RZ, -R15 ;  /* 0x000000ffff0f7224 */ /* 0x000fc400078e0a0f */
[----:B------:R-:W-:Y:S01]  /*2660*/  @!P1 IMAD.IADD R2, R2, 0x1, -R17 ;  /* 0x0000000102029824 */ /* 0x000fe200078e0a11 */
[----:B------:R-:W-:Y:S01]  /*2670*/  ISETP.GE.AND P1, PT, R8, RZ, PT ;  /* 0x000000ff0800720c */ /* 0x000fe20003f26270 */
[C---:B------:R-:W-:Y:S02]  /*2680*/  IMAD R11, R17.reuse, R15, R11 ;  /* 0x0000000f110b7224 */ /* 0x040fe400078e020b */
[----:B------:R-:W-:Y:S02]  /*2690*/  IMAD.MOV.U32 R5, RZ, RZ, R9 ;  /* 0x000000ffff057224 */ /* 0x000fe400078e0009 */
[----:B------:R-:W-:Y:S02]  /*26a0*/  @!P4 IMAD.IADD R12, R12, 0x1, -R17 ;  /* 0x000000010c0cc824 */ /* 0x000fe400078e0a11 */
[----:B0-----:R-:W-:Y:S02]  /*26b0*/  IMAD.MOV.U32 R0, RZ, RZ, R13 ;  /* 0x000000ffff007224 */ /* 0x001fe400078e000d */
[----:B------:R-:W-:Y:S01]  /*26c0*/  VIADD R6, R20, 0x1a8 ;  /* 0x000001a814067836 */ /* 0x000fe20000000000 */
[C---:B------:R-:W-:Y:S01]  /*26d0*/  ISETP.GT.U32.AND P4, PT, R17.reuse, R12, PT ;  /* 0x0000000c1100720c */ /* 0x040fe20003f84070 */
[----:B------:R-:W-:Y:S01]  /*26e0*/  @!P0 IMAD.MOV R0, RZ, RZ, -R0 ;  /* 0x000000ffff008224 */ /* 0x000fe200078e0a00 */
[----:B------:R-:W-:Y:S01]  /*26f0*/  ISETP.GT.U32.AND P0, PT, R17, R2, PT ;  /* 0x000000021100720c */ /* 0x000fe20003f04070 */
[----:B------:R-:W-:Y:S01]  /*2700*/  IMAD.HI.U32 R8, R3, R7, RZ ;  /* 0x0000000703087227 */ /* 0x000fe200078e00ff */
[----:B------:R-:W-:-:S02]  /*2710*/  IABS R14, R6 ;  /* 0x00000006000e7213 */ /* 0x000fc40000000000 */
[----:B------:R0:W-:Y:S01]  /*2720*/  STL [R1+0x1c4], R0 ;  /* 0x0001c40001007387 */ /* 0x0001e20000100800 */
[----:B------:R-:W-:Y:S01]  /*2730*/  @!P5 IMAD.MOV R5, RZ, RZ, -R5 ;  /* 0x000000ffff05d224 */ /* 0x000fe200078e0a05 */
[----:B------:R-:W-:Y:S01]  /*2740*/  ISETP.GT.U32.AND P5, PT, R17, R11, PT ;  /* 0x0000000b1100720c */ /* 0x000fe20003fa4070 */
[----:B------:R-:W-:Y:S02]  /*2750*/  IMAD.MOV R8, RZ, RZ, -R8 ;  /* 0x000000ffff087224 */ /* 0x000fe400078e0a08 */
[----:B------:R-:W-:Y:S01]  /*2760*/  IMAD.HI.U32 R9, R3, R14, RZ ;  /* 0x0000000e03097227 */ /* 0x000fe200078e00ff */
[----:B------:R1:W-:Y:S03]  /*2770*/  STL [R1+0x158], R5 ;  /* 0x0001580501007387 */ /* 0x0003e60000100800 */
[----:B------:R-:W-:Y:S02]  /*2780*/  IMAD R7, R17, R8, R7 ;  /* 0x0000000811077224 */ /* 0x000fe400078e0207 */
[----:B------:R-:W-:-:S02]  /*2790*/  @!P4 IMAD.IADD R12, R12, 0x1, -R17 ;  /* 0x000000010c0cc824 */ /* 0x000fc400078e0a11 */
[----:B------:R-:W-:Y:S01]  /*27a0*/  IMAD.MOV R9, RZ, RZ, -R9 ;  /* 0x000000ffff097224 */ /* 0x000fe200078e0a09 */
[----:B------:R-:W-:Y:S01]  /*27b0*/  ISETP.GT.U32.AND P4, PT, R17, R7, PT ;  /* 0x000000071100720c */ /* 0x000fe20003f84070 */
[--C-:B------:R-:W-:Y:S01]  /*27c0*/  @!P0 IMAD.IADD R2, R2, 0x1, -R17.reuse ;  /* 0x0000000102028824 */ /* 0x100fe200078e0a11 */
[----:B------:R-:W-:Y:S01]  /*27d0*/  ISETP.GE.AND P0, PT, R6, RZ, PT ;  /* 0x000000ff0600720c */ /* 0x000fe20003f06270 */
[----:B------:R-:W-:Y:S02]  /*27e0*/  @!P5 IMAD.IADD R11, R11, 0x1, -R17 ;  /* 0x000000010b0bd824 */ /* 0x000fe400078e0a11 */
[----:B0-----:R-:W-:Y:S02]  /*27f0*/  IMAD.MOV.U32 R0, RZ, RZ, R10 ;  /* 0x000000ffff007224 */ /* 0x001fe400078e000a */
[C---:B------:R-:W-:Y:S01]  /*2800*/  IMAD R14, R17.reuse, R9, R14 ;  /* 0x00000009110e7224 */ /* 0x040fe200078e020e */
[----:B------:R-:W-:Y:S01]  /*2810*/  ISETP.GT.U32.AND P5, PT, R17, R11, PT ;  /* 0x0000000b1100720c */ /* 0x000fe20003fa4070 */
[----:B-1----:R-:W-:-:S02]  /*2820*/  IMAD.MOV.U32 R5, RZ, RZ, R2 ;  /* 0x000000ffff057224 */ /* 0x002fc400078e0002 */
[----:B------:R-:W-:Y:S01]  /*2830*/  @!P3 IMAD.MOV R0, RZ, RZ, -R0 ;  /* 0x000000ffff00b224 */ /* 0x000fe200078e0a00 */
[----:B------:R-:W-:Y:S01]  /*2840*/  ISETP.GE.AND P3, PT, R4, RZ, PT ;  /* 0x000000ff0400720c */ /* 0x000fe20003f66270 */
[----:B------:R-:W-:Y:S01]  /*2850*/  @!P6 IMAD.MOV R5, RZ, RZ, -R5 ;  /* 0x000000ffff05e224 */ /* 0x000fe200078e0a05 */
[----:B------:R-:W-:Y:S01]  /*2860*/  ISETP.GT.U32.AND P6, PT, R17, R14, PT ;  /* 0x0000000e1100720c */ /* 0x000fe20003fc4070 */
[--C-:B------:R-:W-:Y:S01]  /*2870*/  @!P4 IMAD.IADD R7, R7, 0x1, -R17.reuse ;  /* 0x000000010707c824 */ /* 0x100fe200078e0a11 */
[----:B------:R0:W-:Y:S01]  /*2880*/  STL [R1+0x15c], R0 ;  /* 0x00015c0001007387 */ /* 0x0001e20000100800 */
[C---:B------:R-:W-:Y:S02]  /*2890*/  VIADD R10, R20.reuse, 0x1a4 ;  /* 0x000001a4140a7836 */ /* 0x040fe40000000000 */
[C---:B------:R-:W-:Y:S01]  /*28a0*/  VIADD R9, R20.reuse, 0x1a0 ;  /* 0x000001a014097836 */ /* 0x040fe20000000000 */
[----:B------:R-:W-:Y:S01]  /*28b0*/  ISETP.GT.U32.AND P4, PT, R17, R7, PT ;  /* 0x000000071100720c */ /* 0x000fe20003f84070 */
[----:B------:R-:W-:Y:S01]  /*28c0*/  @!P5 IMAD.IADD R11, R11, 0x1, -R17 ;  /* 0x000000010b0bd824 */ /* 0x000fe200078e0a11 */
[----:B------:R-:W-:Y:S01]  /*28d0*/  IABS R6, R10 ;  /* 0x0000000a00067213 */ /* 0x000fe20000000000 */
[----:B------:R-:W-:Y:S01]  /*28e0*/  STL [R1+0x1b8], R5 ;  /* 0x0001b80501007387 */ /* 0x000fe20000100800 */
[----:B------:R-:W-:Y:S01]  /*28f0*/  IABS R8, R9 ;  /* 0x0000000900087213 */ /* 0x000fe20000000000 */
[----:B------:R-:W-:Y:S01]  /*2900*/  VIADD R4, R20, 0x19c ;  /* 0x0000019c14047836 */ /* 0x000fe20000000000 */
[----:B------:R-:W-:Y:S01]  /*2910*/  ISETP.GE.AND P5, PT, R9, RZ, PT ;  /* 0x000000ff0900720c */ /* 0x000fe20003fa6270 */
[----:B0-----:R-:W-:-:S02]  /*2920*/  IMAD.MOV.U32 R0, RZ, RZ, R12 ;  /* 0x000000ffff007224 */ /* 0x001fc400078e000c */
[----:B------:R-:W-:Y:S01]  /*2930*/  @!P6 IMAD.IADD R14, R14, 0x1, -R17 ;  /* 0x000000010e0ee824 */ /* 0x000fe200078e0a11 */
[----:B------:R-:W-:Y:S01]  /*2940*/  IABS R2, R4 ;  /* 0x0000000400027213 */ /* 0x000fe20000000000 */
[----:B------:R-:W-:Y:S01]  /*2950*/  @!P2 IMAD.MOV R0, RZ, RZ, -R0 ;  /* 0x000000ffff00a224 */ /* 0x000fe200078e0a00 */
[----:B------:R-:W-:Y:S01]  /*2960*/  ISETP.GE.AND P2, PT, R10, RZ, PT ;  /* 0x000000ff0a00720c */ /* 0x000fe20003f46270 */
[----:B------:R-:W-:Y:S01]  /*2970*/  IMAD.HI.U32 R12, R3, R6, RZ ;  /* 0x00000006030c7227 */ /* 0x000fe200078e00ff */
[----:B------:R-:W-:Y:S02]  /*2980*/  ISETP.GT.U32.AND P6, PT, R17, R14, PT ;  /* 0x0000000e1100720c */ /* 0x000fe40003fc4070 */
[----:B------:R0:W-:Y:S01]  /*2990*/  STL [R1+0x1b4], R0 ;  /* 0x0001b40001007387 */ /* 0x0001e20000100800 */
[----:B------:R-:W-:-:S04]  /*29a0*/  IMAD.HI.U32 R9, R3, R8, RZ ;  /* 0x0000000803097227 */ /* 0x000fc800078e00ff */
[----:B------:R-:W-:Y:S02]  /*29b0*/  IMAD.MOV R12, RZ, RZ, -R12 ;  /* 0x000000ffff0c7224 */ /* 0x000fe400078e0a0c */
[----:B------:R-:W-:Y:S02]  /*29c0*/  IMAD.MOV R9, RZ, RZ, -R9 ;  /* 0x000000ffff097224 */ /* 0x000fe400078e0a09 */
[----:B------:R-:W-:Y:S02]  /*29d0*/  @!P4 IMAD.IADD R7, R7, 0x1, -R17 ;  /* 0x000000010707c824 */ /* 0x000fe400078e0a11 */
[----:B0-----:R-:W-:Y:S02]  /*29e0*/  IMAD.MOV.U32 R0, RZ, RZ, R11 ;  /* 0x000000ffff007224 */ /* 0x001fe400078e000b */
[C---:B------:R-:W-:Y:S02]  /*29f0*/  IMAD R6, R17.reuse, R12, R6 ;  /* 0x0000000c11067224 */ /* 0x040fe400078e0206 */
[----:B------:R-:W-:Y:S01]  /*2a00*/  @!P1 IMAD.MOV R0, RZ, RZ, -R0 ;  /* 0x000000ffff009224 */ /* 0x000fe200078e0a00 */
[----:B------:R-:W-:Y:S01]  /*2a10*/  ISETP.GE.AND P1, PT, R4, RZ, PT ;  /* 0x000000ff0400720c */ /* 0x000fe20003f26270 */
[C---:B------:R-:W-:Y:S01]  /*2a20*/  IMAD R4, R17.reuse, R9, R8 ;  /* 0x0000000911047224 */ /* 0x040fe200078e0208 */
[----:B------:R-:W-:Y:S01]  /*2a30*/  ISETP.GT.U32.AND P4, PT, R17, R6, PT ;  /* 0x000000061100720c */ /* 0x000fe20003f84070 */
[----:B------:R-:W-:Y:S01]  /*2a40*/  IMAD.HI.U32 R10, R3, R2, RZ ;  /* 0x00000002030a7227 */ /* 0x000fe200078e00ff */
[----:B------:R0:W-:Y:S03]  /*2a50*/  STL [R1+0x1a4], R0 ;  /* 0x0001a40001007387 */ /* 0x0001e60000100800 */
[----:B------:R-:W-:-:S02]  /*2a60*/  IMAD.MOV R10, RZ, RZ, -R10 ;  /* 0x000000ffff0a7224 */ /* 0x000fc400078e0a0a */
[----:B------:R-:W-:Y:S02]  /*2a70*/  @!P6 IMAD.IADD R14, R14, 0x1, -R17 ;  /* 0x000000010e0ee824 */ /* 0x000fe400078e0a11 */
[C---:B------:R-:W-:Y:S02]  /*2a80*/  IMAD R2, R17.reuse, R10, R2 ;  /* 0x0000000a11027224 */ /* 0x040fe400078e0202 */
[----:B------:R-:W-:Y:S02]  /*2a90*/  VIADD R10, R20, 0x198 ;  /* 0x00000198140a7836 */ /* 0x000fe40000000000 */
[----:B0-----:R-:W-:Y:S02]  /*2aa0*/  IMAD.MOV.U32 R0, RZ, RZ, R7 ;  /* 0x000000ffff007224 */ /* 0x001fe400078e0007 */
[----:B------:R-:W-:Y:S01]  /*2ab0*/  @!P4 IMAD.IADD R6, R6, 0x1, -R17 ;  /* 0x000000010606c824 */ /* 0x000fe200078e0a11 */
[----:B------:R-:W-:Y:S01]  /*2ac0*/  ISETP.GE.AND P6, PT, R10, RZ, PT ;  /* 0x000000ff0a00720c */ /* 0x000fe20003fc6270 */
[----:B------:R-:W-:Y:S01]  /*2ad0*/  @!P3 IMAD.MOV R0, RZ, RZ, -R0 ;  /* 0x000000ffff00b224 */ /* 0x000fe200078e0a00 */
[C---:B------:R-:W-:Y:S01]  /*2ae0*/  ISETP.GT.U32.AND P3, PT, R17.reuse, R4, PT ;  /* 0x000000041100720c */ /* 0x040fe20003f64070 */
[C---:B------:R-:W-:Y:S01]  /*2af0*/  VIADD R8, R20.reuse, 0x190 ;  /* 0x0000019014087836 */ /* 0x040fe20000000000 */
[----:B------:R-:W-:Y:S01]  /*2b00*/  ISETP.GT.U32.AND P4, PT, R17, R6, PT ;  /* 0x000000061100720c */ /* 0x000fe20003f84070 */
[C---:B------:R-:W-:Y:S01]  /*2b10*/  VIADD R9, R20.reuse, 0x18c ;  /* 0x0000018c14097836 */ /* 0x040fe20000000000 */
[----:B------:R0:W-:Y:S01]  /*2b20*/  STL [R1+0x1b0], R0 ;  /* 0x0001b00001007387 */ /* 0x0001e20000100800 */
[----:B------:R-:W-:Y:S01]  /*2b30*/  IABS R10, R10 ;  /* 0x0000000a000a7213 */ /* 0x000fe20000000000 */
[----:B------:R-:W-:Y:S01]  /*2b40*/  VIADD R7, R20, 0x194 ;  /* 0x0000019414077836 */ /* 0x000fe20000000000 */
[----:B------:R-:W-:Y:S01]  /*2b50*/  IABS R12, R8 ;  /* 0x00000008000c7213 */ /* 0x000fe20000000000 */
[----:B------:R-:W-:Y:S01]  /*2b60*/  IMAD.HI.U32 R28, R3, R21, RZ ;  /* 0x00000015031c7227 */ /* 0x000fe200078e00ff */
[----:B------:R-:W-:-:S02]  /*2b70*/  IABS R13, R9 ;  /* 0x00000009000d7213 */ /* 0x000fc40000000000 */
[----:B------:R-:W-:Y:S01]  /*2b80*/  IABS R11, R7 ;  /* 0x00000007000b7213 */ /* 0x000fe20000000000 */
[----:B------:R-:W-:-:S04]  /*2b90*/  IMAD.HI.U32 R16, R3, R12, RZ ;  /* 0x0000000c03107227 */ /* 0x000fc800078e00ff */
[----:B0-----:R-:W-:Y:S02]  /*2ba0*/  IMAD.MOV.U32 R0, RZ, RZ, R14 ;  /* 0x000000ffff007224 */ /* 0x001fe400078e000e */
[----:B------:R-:W-:Y:S02]  /*2bb0*/  @!P3 IMAD.IADD R4, R4, 0x1, -R17 ;  /* 0x000000010404b824 */ /* 0x000fe400078e0a11 */
[----:B------:R-:W-:Y:S01]  /*2bc0*/  @!P0 IMAD.MOV R0, RZ, RZ, -R0 ;  /* 0x000000ffff008224 */ /* 0x000fe200078e0a00 */
[----:B------:R-:W-:Y:S01]  /*2bd0*/  ISETP.GT.U32.AND P0, PT, R17, R2, PT ;  /* 0x000000021100720c */ /* 0x000fe20003f04070 */
[----:B------:R-:W-:Y:S01]  /*2be0*/  IMAD.HI.U32 R14, R3, R10, RZ ;  /* 0x0000000a030e7227 */ /* 0x000fe200078e00ff */
[----:B------:R-:W-:Y:S02]  /*2bf0*/  ISETP.GT.U32.AND P3, PT, R17, R4, PT ;  /* 0x000000041100720c */ /* 0x000fe40003f64070 */
[----:B------:R0:W-:Y:S01]  /*2c00*/  STL [R1+0x160], R0 ;  /* 0x0001600001007387 */ /* 0x0001e20000100800 */
[----:B------:R-:W-:-:S02]  /*2c10*/  IMAD.MOV R14, RZ, RZ, -R14 ;  /* 0x000000ffff0e7224 */ /* 0x000fc400078e0a0e */
[--C-:B------:R-:W-:Y:S01]  /*2c20*/  @!P4 IMAD.IADD R6, R6, 0x1, -R17.reuse ;  /* 0x000000010606c824 */ /* 0x100fe200078e0a11 */
[----:B------:R-:W-:Y:S01]  /*2c30*/  ISETP.GE.AND P4, PT, R7, RZ, PT ;  /* 0x000000ff0700720c */ /* 0x000fe20003f86270 */
[C---:B------:R-:W-:Y:S02]  /*2c40*/  IMAD R10, R17.reuse, R14, R10 ;  /* 0x0000000e110a7224 */ /* 0x040fe400078e020a */
[----:B------:R-:W-:Y:S02]  /*2c50*/  IMAD.MOV.U32 R5, RZ, RZ, R6 ;  /* 0x000000ffff057224 */ /* 0x000fe400078e0006 */
[--C-:B------:R-:W-:Y:S02]  /*2c60*/  @!P0 IMAD.IADD R2, R2, 0x1, -R17.reuse ;  /* 0x0000000102028824 */ /* 0x100fe400078e0a11 */
[----:B------:R-:W-:Y:S01]  /*2c70*/  @!P3 IMAD.IADD R4, R4, 0x1, -R17 ;  /* 0x000000010404b824 */ /* 0x000fe200078e0a11 */
[C---:B------:R-:W-:Y:S01]  /*2c80*/  ISETP.GT.U32.AND P3, PT, R17.reuse, R10, PT ;  /* 0x0000000a1100720c */ /* 0x040fe20003f64070 */
[----:B------:R-:W-:Y:S01]  /*2c90*/  IMAD.MOV R16, RZ, RZ, -R16 ;  /* 0x000000ffff107224 */ /* 0x000fe200078e0a10 */
[----:B------:R-:W-:Y:S01]  /*2ca0*/  ISETP.GT.U32.AND P0, PT, R17, R2, PT ;  /* 0x000000021100720c */ /* 0x000fe20003f04070 */
[----:B0-----:R-:W-:-:S02]  /*2cb0*/  IMAD.MOV.U32 R0, RZ, RZ, R4 ;  /* 0x000000ffff007224 */ /* 0x001fc400078e0004 */
[----:B------:R-:W-:-:S04]  /*2cc0*/  IMAD.HI.U32 R14, R3, R13, RZ ;  /* 0x0000000d030e7227 */ /* 0x000fc800078e00ff */
[----:B------:R-:W-:Y:S02]  /*2cd0*/  @!P2 IMAD.MOV R5, RZ, RZ, -R5 ;  /* 0x000000ffff05a224 */ /* 0x000fe400078e0a05 */
[----:B------:R-:W-:-:S03]  /*2ce0*/  IMAD.HI.U32 R15, R3, R11, RZ ;  /* 0x0000000b030f7227 */ /* 0x000fc600078e00ff */
[----:B------:R-:W-:Y:S01]  /*2cf0*/  STL [R1+0x78], R5 ;  /* 0x0000780501007387 */ /* 0x000fe20000100800 */
[----:B------:R-:W-:Y:S01]  /*2d00*/  @!P5 IMAD.MOV R0, RZ, RZ, -R0 ;  /* 0x000000ffff00d224 */ /* 0x000fe200078e0a00 */
[----:B------:R-:W-:Y:S01]  /*2d10*/  ISETP.GE.AND P5, PT, R8, RZ, PT ;  /* 0x000000ff0800720c */ /* 0x000fe20003fa6270 */
[C---:B------:R-:W-:Y:S02]  /*2d20*/  IMAD R6, R17.reuse, R16, R12 ;  /* 0x0000001011067224 */ /* 0x040fe400078e020c */
[----:B------:R-:W-:Y:S01]  /*2d30*/  IMAD.MOV R14, RZ, RZ, -R14 ;  /* 0x000000ffff0e7224 */ /* 0x000fe200078e0a0e */
[----:B------:R0:W-:Y:S01]  /*2d40*/  STL [R1+0xa4], R0 ;  /* 0x0000a40001007387 */ /* 0x0001e20000100800 */
[----:B------:R-:W-:Y:S01]  /*2d50*/  @!P0 IMAD.IADD R2, R2, 0x1, -R17 ;  /* 0x0000000102028824 */ /* 0x000fe200078e0a11 */
[C---:B------:R-:W-:Y:S01]  /*2d60*/  ISETP.GT.U32.AND P0, PT, R17.reuse, R6, PT ;  /* 0x000000061100720c */ /* 0x040fe20003f04070 */
[----:B------:R-:W-:Y:S02]  /*2d70*/  IMAD.MOV R15, RZ, RZ, -R15 ;  /* 0x000000ffff0f7224 */ /* 0x000fe400078e0a0f */
[----:B------:R-:W-:-:S02]  /*2d80*/  IMAD R4, R17, R14, R13 ;  /* 0x0000000e11047224 */ /* 0x000fc400078e020d */
[C---:B------:R-:W-:Y:S02]  /*2d90*/  IMAD R11, R17.reuse, R15, R11 ;  /* 0x0000000f110b7224 */ /* 0x040fe400078e020b */
[--C-:B------:R-:W-:Y:S02]  /*2da0*/  @!P3 IMAD.IADD R10, R10, 0x1, -R17.reuse ;  /* 0x000000010a0ab824 */ /* 0x100fe400078e0a11 */
[----:B0-----:R-:W-:Y:S01]  /*2db0*/  IMAD.MOV.U32 R0, RZ, RZ, R2 ;  /* 0x000000ffff007224 */ /* 0x001fe200078e0002 */
[C---:B------:R-:W-:Y:S01]  /*2dc0*/  ISETP.GT.U32.AND P2, PT, R17.reuse, R11, PT ;  /* 0x0000000b1100720c */ /* 0x040fe20003f44070 */
[----:B------:R-:W-:Y:S01]  /*2dd0*/  VIADD R8, R20, 0x184 ;  /* 0x0000018414087836 */ /* 0x000fe20000000000 */
[C---:B------:R-:W-:Y:S01]  /*2de0*/  ISETP.GT.U32.AND P3, PT, R17.reuse, R10, PT ;  /* 0x0000000a1100720c */ /* 0x040fe20003f64070 */
[----:B------:R-:W-:Y:S01]  /*2df0*/  @!P1 IMAD.MOV R0, RZ, RZ, -R0 ;  /* 0x000000ffff009224 */ /* 0x000fe200078e0a00 */
[C---:B------:R-:W-:Y:S01]  /*2e00*/  ISETP.GT.U32.AND P1, PT, R17.reuse, R4, PT ;  /* 0x000000041100720c */ /* 0x040fe20003f24070 */
[--C-:B------:R-:W-:Y:S01]  /*2e10*/  @!P0 IMAD.IADD R6, R6, 0x1, -R17.reuse ;  /* 0x0000000106068824 */ /* 0x100fe200078e0a11 */
[----:B------:R-:W-:Y:S01]  /*2e20*/  IABS R2, R8 ;  /* 0x0000000800027213 */ /* 0x000fe20000000000 */
[C---:B------:R-:W-:Y:S01]  /*2e30*/  VIADD R7, R20.reuse, 0x188 ;  /* 0x0000018814077836 */ /* 0x040fe20000000000 */
[----:B------:R0:W-:Y:S01]  /*2e40*/  STL [R1+0xac], R0 ;  /* 0x0000ac0001007387 */ /* 0x0001e20000100800 */
[C---:B------:R-:W-:Y:S01]  /*2e50*/  VIADD R12, R20.reuse, 0x180 ;  /* 0x00000180140c7836 */ /* 0x040fe20000000000 */
[----:B------:R-:W-:Y:S01]  /*2e60*/  ISETP.GT.U32.AND P0, PT, R17, R6, PT ;  /* 0x000000061100720c */ /* 0x000fe20003f04070 */
[----:B------:R-:W-:Y:S01]  /*2e70*/  VIADD R16, R20, 0x16c ;  /* 0x0000016c14107836 */ /* 0x000fe20000000000 */
[----:B------:R-:W-:Y:S01]  /*2e80*/  IABS R13, R7 ;  /* 0x00000007000d7213 */ /* 0x000fe20000000000 */
[--C-:B------:R-:W-:Y:S01]  /*2e90*/  @!P2 IMAD.IADD R11, R11, 0x1, -R17.reuse ;  /* 0x000000010b0ba824 */ /* 0x100fe200078e0a11 */
[----:B------:R-:W-:Y:S01]  /*2ea0*/  IABS R15, R12 ;  /* 0x0000000c000f7213 */ /* 0x000fe20000000000 */
[--C-:B------:R-:W-:Y:S01]  /*2eb0*/  @!P3 IMAD.IADD R10, R10, 0x1, -R17.reuse ;  /* 0x000000010a0ab824 */ /* 0x100fe200078e0a11 */
[----:B------:R-:W-:Y:S01]  /*2ec0*/  ISETP.GE.AND P3, PT, R9, RZ, PT ;  /* 0x000000ff0900720c */ /* 0x000fe20003f66270 */
[----:B------:R-:W-:Y:S01]  /*2ed0*/  @!P1 IMAD.IADD R4, R4, 0x1, -R17 ;  /* 0x0000000104049824 */ /* 0x000fe200078e0a11 */
[----:B------:R-:W-:Y:S01]  /*2ee0*/  ISETP.GT.U32.AND P2, PT, R17, R11, PT ;  /* 0x0000000b1100720c */ /* 0x000fe20003f44070 */
[----:B------:R-:W-:-:S03]  /*2ef0*/  IMAD.HI.U32 R9, R3, R2, RZ ;  /* 0x0000000203097227 */ /* 0x000fc600078e00ff */
[----:B------:R-:W-:Y:S01]  /*2f00*/  ISETP.GT.U32.AND P1, PT, R17, R4, PT ;  /* 0x000000041100720c */ /* 0x000fe20003f24070 */
[----:B------:R-:W-:-:S04]  /*2f10*/  IMAD.HI.U32 R14, R3, R13, RZ ;  /* 0x0000000d030e7227 */ /* 0x000fc800078e00ff */
[----:B------:R-:W-:Y:S02]  /*2f20*/  IMAD.MOV R9, RZ, RZ, -R9 ;  /* 0x000000ffff097224 */ /* 0x000fe400078e0a09 */
[----:B------:R-:W-:Y:S02]  /*2f30*/  IMAD.MOV R14, RZ, RZ, -R14 ;  /* 0x000000ffff0e7224 */ /* 0x000fe400078e0a0e */
[----:B------:R-:W-:Y:S01]  /*2f40*/  @!P0 IMAD.IADD R6, R6, 0x1, -R17 ;  /* 0x0000000106068824 */ /* 0x000fe200078e0a11 */
[----:B------:R-:W-:Y:S01]  /*2f50*/  ISETP.GE.AND P0, PT, R12, RZ, PT ;  /* 0x000000ff0c00720c */ /* 0x000fe20003f06270 */
[C---:B------:R-:W-:Y:S02]  /*2f60*/  IMAD R12, R17.reuse, R9, R2 ;  /* 0x00000009110c7224 */ /* 0x040fe400078e0202 */
[C---:B------:R-:W-:Y:S02]  /*2f70*/  IMAD R13, R17.reuse, R14, R13 ;  /* 0x0000000e110d7224 */ /* 0x040fe400078e020d */
[--C-:B------:R-:W-:Y:S01]  /*2f80*/  @!P1 IMAD.IADD R4, R4, 0x1, -R17.reuse ;  /* 0x0000000104049824 */ /* 0x100fe200078e0a11 */
[----:B------:R-:W-:Y:S01]  /*2f90*/  ISETP.GT.U32.AND P1, PT, R17, R12, PT ;  /* 0x0000000c1100720c */ /* 0x000fe20003f24070 */
[----:B------:R-:W-:Y:S01]  /*2fa0*/  @!P2 IMAD.IADD R11, R11, 0x1, -R17 ;  /* 0x000000010b0ba824 */ /* 0x000fe200078e0a11 */
[----:B------:R-:W-:Y:S01]  /*2fb0*/  ISETP.GT.U32.AND P2, PT, R17, R13, PT ;  /* 0x0000000d1100720c */ /* 0x000fe20003f44070 */
[----:B------:R-:W-:-:S02]  /*2fc0*/  IMAD.MOV.U32 R5, RZ, RZ, R10 ;  /* 0x000000ffff057224 */ /* 0x000fc400078e000a */
[----:B------:R-:W-:Y:S02]  /*2fd0*/  VIADD R2, R20, 0x17c ;  /* 0x0000017c14027836 */ /* 0x000fe40000000000 */
[----:B------:R-:W-:-:S04]  /*2fe0*/  IMAD.HI.U32 R10, R3, R15, RZ ;  /* 0x0000000f030a7227 */ /* 0x000fc800078e00ff */
[----:B------:R-:W-:Y:S01]  /*2ff0*/  @!P6 IMAD.MOV R5, RZ, RZ, -R5 ;  /* 0x000000ffff05e224 */ /* 0x000fe200078e0a05 */
[----:B------:R-:W-:Y:S01]  /*3000*/  ISETP.GE.AND P6, PT, R7, RZ, PT ;  /* 0x000000ff0700720c */ /* 0x000fe20003fc6270 */
[----:B0-----:R-:W-:Y:S01]  /*3010*/  IMAD.MOV.U32 R0, RZ, RZ, R11 ;  /* 0x000000ffff007224 */ /* 0x001fe200078e000b */
[----:B------:R-:W-:Y:S01]  /*3020*/  IABS R11, R2 ;  /* 0x00000002000b7213 */ /* 0x000fe20000000000 */
[--C-:B------:R-:W-:Y:S01]  /*3030*/  @!P1 IMAD.IADD R12, R12, 0x1, -R17.reuse ;  /* 0x000000010c0c9824 */ /* 0x100fe200078e0a11 */
[----:B------:R0:W-:Y:S01]  /*3040*/  STL [R1+0xb8], R5 ;  /* 0x0000b80501007387 */ /* 0x0001e20000100800 */
[----:B------:R-:W-:Y:S02]  /*3050*/  IMAD.MOV R10, RZ, RZ, -R10 ;  /* 0x000000ffff0a7224 */ /* 0x000fe400078e0a0a */
[----:B------:R-:W-:Y:S01]  /*3060*/  @!P2 IMAD.IADD R13, R13, 0x1, -R17 ;  /* 0x000000010d0da824 */ /* 0x000fe200078e0a11 */
[C---:B------:R-:W-:Y:S01]  /*3070*/  ISETP.GT.U32.AND P1, PT, R17.reuse, R12, PT ;  /* 0x0000000c1100720c */ /* 0x040fe20003f24070 */
[----:B------:R-:W-:Y:S01]  /*3080*/  @!P4 IMAD.MOV R0, RZ, RZ, -R0 ;  /* 0x000000ffff00c224 */ /* 0x000fe200078e0a00 */
[----:B------:R-:W-:Y:S01]  /*3090*/  ISETP.GE.AND P4, PT, R8, RZ, PT ;  /* 0x000000ff0800720c */ /* 0x000fe20003f86270 */
[C---:B------:R-:W-:Y:S01]  /*30a0*/  IMAD R15, R17.reuse, R10, R15 ;  /* 0x0000000a110f7224 */ /* 0x040fe200078e020f */
[----:B------:R-:W-:Y:S01]  /*30b0*/  ISETP.GT.U32.AND P2, PT, R17, R13, PT ;  /* 0x0000000d1100720c */ /* 0x000fe20003f44070 */
[----:B------:R-:W-:Y:S01]  /*30c0*/  IMAD.HI.U32 R10, R3, R11, RZ ;  /* 0x0000000b030a7227 */ /* 0x000fe200078e00ff */
[----:B------:R1:W-:Y:S03]  /*30d0*/  STL [R1+0xc0], R0 ;  /* 0x0000c00001007387 */ /* 0x0003e60000100800 */
[----:B0-----:R-:W-:-:S02]  /*30e0*/  IMAD.MOV.U32 R5, RZ, RZ, R6 ;  /* 0x000000ffff057224 */ /* 0x001fc400078e0006 */
[----:B------:R-:W-:Y:S02]  /*30f0*/  VIADD R6, R20, 0x178 ;  /* 0x0000017814067836 */ /* 0x000fe40000000000 */
[----:B------:R-:W-:Y:S02]  /*3100*/  IMAD.MOV R10, RZ, RZ, -R10 ;  /* 0x000000ffff0a7224 */ /* 0x000fe400078e0a0a */
[----:B------:R-:W-:Y:S01]  /*3110*/  @!P5 IMAD.MOV R5, RZ, RZ, -R5 ;  /* 0x000000ffff05d224 */ /* 0x000fe200078e0a05 */
[----:B------:R-:W-:Y:S01]  /*3120*/  ISETP.GE.AND P5, PT, R2, RZ, PT ;  /* 0x000000ff0200720c */ /* 0x000fe20003fa6270 */
[----:B-1----:R-:W-:Y:S01]  /*3130*/  IMAD.MOV.U32 R0, RZ, RZ, R4 ;  /* 0x000000ffff007224 */ /* 0x002fe200078e0004 */
[----:B------:R-:W-:Y:S01]  /*3140*/  IABS R4, R6 ;  /* 0x0000000600047213 */ /* 0x000fe20000000000 */
[----:B------:R-:W-:Y:S01]  /*3150*/  IMAD R11, R17, R10, R11 ;  /* 0x0000000a110b7224 */ /* 0x000fe200078e020b */
[----:B------:R0:W-:Y:S01]  /*3160*/  STL [R1+0xc8], R5 ;  /* 0x0000c80501007387 */ /* 0x0001e20000100800 */
[----:B------:R-:W-:Y:S01]  /*3170*/  @!P3 IMAD.MOV R0, RZ, RZ, -R0 ;  /* 0x000000ffff00b224 */ /* 0x000fe200078e0a00 */
[----:B------:R-:W-:Y:S01]  /*3180*/  ISETP.GE.AND P3, PT, R6, RZ, PT ;  /* 0x000000ff0600720c */ /* 0x000fe20003f66270 */
[----:B------:R-:W-:-:S03]  /*3190*/  IMAD.HI.U32 R6, R3, R4, RZ ;  /* 0x0000000403067227 */ /* 0x000fc600078e00ff */
[----:B------:R1:W-:Y:S01]  /*31a0*/  STL [R1+0xd0], R0 ;  /* 0x0000d00001007387 */ /* 0x0003e20000100800 */
[--C-:B------:R-:W-:Y:S01]  /*31b0*/  @!P1 IMAD.IADD R12, R12, 0x1, -R17.reuse ;  /* 0x000000010c0c9824 */ /* 0x100fe200078e0a11 */
[----:B------:R-:W-:Y:S01]  /*31c0*/  ISETP.GT.U32.AND P1, PT, R17, R11, PT ;  /* 0x0000000b1100720c */ /* 0x000fe20003f24070 */
[----:B------:R-:W-:Y:S01]  /*31d0*/  @!P2 IMAD.IADD R13, R13, 0x1, -R17 ;  /* 0x000000010d0da824 */ /* 0x000fe200078e0a11 */
[C---:B------:R-:W-:Y:S01]  /*31e0*/  ISETP.GT.U32.AND P2, PT, R17.reuse, R15, PT ;  /* 0x0000000f1100720c */ /* 0x040fe20003f44070 */
[----:B------:R-:W-:Y:S02]  /*31f0*/  IMAD.MOV R6, RZ, RZ, -R6 ;  /* 0x000000ffff067224 */ /* 0x000fe400078e0a06 */
[----:B0-----:R-:W-:Y:S02]  /*3200*/  IMAD.MOV.U32 R5, RZ, RZ, R13 ;  /* 0x000000ffff057224 */ /* 0x001fe400078e000d */
[----:B------:R-:W-:Y:S02]  /*3210*/  IMAD R4, R17, R6, R4 ;  /* 0x0000000611047224 */ /* 0x000fe400078e0204 */
[----:B------:R-:W-:-:S02]  /*3220*/  VIADD R2, R20, 0x174 ;  /* 0x0000017414027836 */ /* 0x000fc40000000000 */
[----:B------:R-:W-:Y:S02]  /*3230*/  VIADD R8, R20, 0x170 ;  /* 0x0000017014087836 */ /* 0x000fe40000000000 */
[----:B------:R-:W-:Y:S01]  /*3240*/  @!P6 IMAD.MOV R5, RZ, RZ, -R5 ;  /* 0x000000ffff05e224 */ /* 0x000fe200078e0a05 */
[----:B------:R-:W-:Y:S01]  /*3250*/  ISETP.GT.U32.AND P6, PT, R17, R4, PT ;  /* 0x000000041100720c */ /* 0x000fe20003fc4070 */
[--C-:B------:R-:W-:Y:S01]  /*3260*/  @!P1 IMAD.IADD R11, R11, 0x1, -R17.reuse ;  /* 0x000000010b0b9824 */ /* 0x100fe200078e0a11 */
[----:B------:R-:W-:Y:S01]  /*3270*/  IABS R7, R2 ;  /* 0x0000000200077213 */ /* 0x000fe20000000000 */
[----:B-1----:R-:W-:Y:S01]  /*3280*/  IMAD.MOV.U32 R0, RZ, RZ, R12 ;  /* 0x000000ffff007224 */ /* 0x002fe200078e000c */
[----:B------:R-:W-:Y:S01]  /*3290*/  IABS R9, R8 ;  /* 0x0000000800097213 */ /* 0x000fe20000000000 */
[----:B------:R-:W-:Y:S01]  /*32a0*/  @!P2 IMAD.IADD R15, R15, 0x1, -R17 ;  /* 0x000000010f0fa824 */ /* 0x000fe200078e0a11 */
[----:B------:R-:W-:Y:S01]  /*32b0*/  ISETP.GT.U32.AND P1, PT, R17, R11, PT ;  /* 0x0000000b1100720c */ /* 0x000fe20003f24070 */
[----:B------:R-:W-:Y:S01]  /*32c0*/  IMAD.HI.U32 R10, R3, R7, RZ ;  /* 0x00000007030a7227 */ /* 0x000fe200078e00ff */
[----:B------:R-:W-:Y:S02]  /*32d0*/  STL [R1+0xd8], R5 ;  /* 0x0000d80501007387 */ /* 0x000fe40000100800 */
[----:B------:R-:W-:Y:S01]  /*32e0*/  ISETP.GT.U32.AND P2, PT, R17, R15, PT ;  /* 0x0000000f1100720c */ /* 0x000fe20003f44070 */
[----:B------:R-:W-:-:S04]  /*32f0*/  IMAD.HI.U32 R6, R3, R9, RZ ;  /* 0x0000000903067227 */ /* 0x000fc800078e00ff */
[----:B------:R-:W-:Y:S02]  /*3300*/  IMAD.MOV R10, RZ, RZ, -R10 ;  /* 0x000000ffff0a7224 */ /* 0x000fe400078e0a0a */
[----:B------:R-:W-:Y:S02]  /*3310*/  IMAD.MOV R6, RZ, RZ, -R6 ;  /* 0x000000ffff067224 */ /* 0x000fe400078e0a06 */
[----:B------:R-:W-:Y:S02]  /*3320*/  @!P6 IMAD.IADD R4, R4, 0x1, -R17 ;  /* 0x000000010404e824 */ /* 0x000fe400078e0a11 */
[----:B------:R-:W-:Y:S01]  /*3330*/  @!P4 IMAD.MOV R0, RZ, RZ, -R0 ;  /* 0x000000ffff00c224 */ /* 0x000fe200078e0a00 */
[----:B------:R-:W-:Y:S01]  /*3340*/  ISETP.GE.AND P4, PT, R2, RZ, PT ;  /* 0x000000ff0200720c */ /* 0x000fe20003f86270 */
[C---:B------:R-:W-:Y:S01]  /*3350*/  IMAD R2, R17.reuse, R10, R7 ;  /* 0x0000000a11027224 */ /* 0x040fe200078e0207 */
[C---:B------:R-:W-:Y:S01]  /*3360*/  ISETP.GT.U32.AND P6, PT, R17.reuse, R4, PT ;  /* 0x000000041100720c */ /* 0x040fe20003fc4070 */
[----:B------:R-:W-:Y:S01]  /*3370*/  IMAD R9, R17, R6, R9 ;  /* 0x0000000611097224 */ /* 0x000fe200078e0209 */
[----:B------:R-:W-:Y:S01]  /*3380*/  IABS R6, R16 ;  /* 0x0000001000067213 */ /* 0x000fe20000000000 */
[----:B------:R-:W-:Y:S01]  /*3390*/  @!P1 IMAD.IADD R11, R11, 0x1, -R17 ;  /* 0x000000010b0b9824 */ /* 0x000fe200078e0a11 */
[----:B------:R-:W-:Y:S01]  /*33a0*/  ISETP.GT.U32.AND P1, PT, R17, R2, PT ;  /* 0x000000021100720c */ /* 0x000fe20003f24070 */
[----:B------:R-:W-:Y:S01]  /*33b0*/  VIADD R10, R20, 0x168 ;  /* 0x00000168140a7836 */ /* 0x000fe20000000000 */
[----:B------:R0:W-:Y:S01]  /*33c0*/  STL [R1+0xe0], R0 ;  /* 0x0000e00001007387 */ /* 0x0001e20000100800 */
[----:B------:R-:W-:-:S03]  /*33d0*/  IMAD.HI.U32 R13, R3, R6, RZ ;  /* 0x00000006030d7227 */ /* 0x000fc600078e00ff */
[----:B------:R-:W-:Y:S01]  /*33e0*/  IABS R27, R10 ;  /* 0x0000000a001b7213 */ /* 0x000fe20000000000 */
[----:B------:R-:W-:Y:S02]  /*33f0*/  IMAD.MOV R13, RZ, RZ, -R13 ;  /* 0x000000ffff0d7224 */ /* 0x000fe400078e0a0d */
[--C-:B------:R-:W-:Y:S01]  /*3400*/  @!P6 IMAD.IADD R4, R4, 0x1, -R17.reuse ;  /* 0x000000010404e824 */ /* 0x100fe200078e0a11 */
[C---:B------:R-:W-:Y:S01]  /*3410*/  ISETP.GT.U32.AND P6, PT, R17.reuse, R9, PT ;  /* 0x000000091100720c */ /* 0x040fe20003fc4070 */
[----:B------:R-:W-:Y:S02]  /*3420*/  IMAD R6, R17, R13, R6 ;  /* 0x0000000d11067224 */ /* 0x000fe400078e0206 */
[----:B------:R-:W-:Y:S01]  /*3430*/  @!P2 IMAD.IADD R15, R15, 0x1, -R17 ;  /* 0x000000010f0fa824 */ /* 0x000fe200078e0a11 */
[----:B------:R-:W-:Y:S01]  /*3440*/  ISETP.GE.AND P2, PT, R8, RZ, PT ;  /* 0x000000ff0800720c */ /* 0x000fe20003f46270 */
[----:B------:R-:W-:-:S04]  /*3450*/  IMAD.HI.U32 R22, R3, R27, RZ ;  /* 0x0000001b03167227 */ /* 0x000fc800078e00ff */
[----:B------:R-:W-:Y:S01]  /*3460*/  @!P1 IMAD.IADD R2, R2, 0x1, -R17 ;  /* 0x0000000102029824 */ /* 0x000fe200078e0a11 */
[C---:B------:R-:W-:Y:S01]  /*3470*/  ISETP.GT.U32.AND P1, PT, R17.reuse, R6, PT ;  /* 0x000000061100720c */ /* 0x040fe20003f24070 */
[----:B------:R-:W-:Y:S02]  /*3480*/  IMAD.MOV R22, RZ, RZ, -R22 ;  /* 0x000000ffff167224 */ /* 0x000fe400078e0a16 */
[----:B0-----:R-:W-:Y:S02]  /*3490*/  IMAD.MOV.U32 R0, RZ, RZ, R15 ;  /* 0x000000ffff007224 */ /* 0x001fe400078e000f */
[----:B------:R-:W-:Y:S02]  /*34a0*/  VIADD R8, R20, 0x160 ;  /* 0x0000016014087836 */ /* 0x000fe40000000000 */
[----:B------:R-:W-:Y:S02]  /*34b0*/  IMAD R22, R17, R22, R27 ;  /* 0x0000001611167224 */ /* 0x000fe400078e021b */
[----:B------:R-:W-:Y:S01]  /*34c0*/  @!P0 IMAD.MOV R0, RZ, RZ, -R0 ;  /* 0x000000ffff008224 */ /* 0x000fe200078e0a00 */
[----:B------:R-:W-:Y:S01]  /*34d0*/  IABS R14, R8 ;  /* 0x00000008000e7213 */ /* 0x000fe20000000000 */
[--C-:B------:R-:W-:Y:S01]  /*34e0*/  @!P6 IMAD.IADD R9, R9, 0x1, -R17.reuse ;  /* 0x000000010909e824 */ /* 0x100fe200078e0a11 */
[C---:B------:R-:W-:Y:S01]  /*34f0*/  ISETP.GT.U32.AND P6, PT, R17.reuse, R22, PT ;  /* 0x000000161100720c */ /* 0x040fe20003fc4070 */
[----:B------:R-:W-:Y:S01]  /*3500*/  @!P1 IMAD.IADD R6, R6, 0x1, -R17 ;  /* 0x0000000106069824 */ /* 0x000fe200078e0a11 */
[----:B------:R0:W-:Y:S01]  /*3510*/  STL [R1+0x108], R0 ;  /* 0x0001080001007387 */ /* 0x0001e20000100800 */
[C---:B------:R-:W-:Y:S01]  /*3520*/  ISETP.GT.U32.AND P1, PT, R17.reuse, R2, PT ;  /* 0x000000021100720c */ /* 0x040fe20003f24070 */
[----:B------:R-:W-:Y:S01]  /*3530*/  VIADD R7, R20, 0x15c ;  /* 0x0000015c14077836 */ /* 0x000fe20000000000 */
[----:B------:R-:W-:Y:S01]  /*3540*/  ISETP.GT.U32.AND P0, PT, R17, R9, PT ;  /* 0x000000091100720c */ /* 0x000fe20003f04070 */
[----:B------:R-:W-:-:S03]  /*3550*/  IMAD.HI.U32 R18, R3, R14, RZ ;  /* 0x0000000e03127227 */ /* 0x000fc600078e00ff */
[----:B------:R-:W-:Y:S01]  /*3560*/  IABS R12, R7 ;  /* 0x00000007000c7213 */ /* 0x000fe20000000000 */
[----:B------:R-:W-:Y:S02]  /*3570*/  IMAD.MOV R28, RZ, RZ, -R28 ;  /* 0x000000ffff1c7224 */ /* 0x000fe400078e0a1c */
[----:B0-----:R-:W-:Y:S02]  /*3580*/  IMAD.MOV.U32 R0, RZ, RZ, R11 ;  /* 0x000000ffff007224 */ /* 0x001fe400078e000b */
[----:B------:R-:W-:Y:S02]  /*3590*/  IMAD.MOV R18, RZ, RZ, -R18 ;  /* 0x000000ffff127224 */ /* 0x000fe400078e0a12 */
[----:B------:R-:W-:Y:S02]  /*35a0*/  @!P5 IMAD.MOV R0, RZ, RZ, -R0 ;  /* 0x000000ffff00d224 */ /* 0x000fe400078e0a00 */
[C---:B------:R-:W-:Y:S02]  /*35b0*/  IMAD R21, R17.reuse, R28, R21 ;  /* 0x0000001c11157224 */ /* 0x040fe400078e0215 */
[C---:B------:R-:W-:Y:S01]  /*35c0*/  IMAD R14, R17.reuse, R18, R14 ;  /* 0x00000012110e7224 */ /* 0x040fe200078e020e */
[----:B------:R0:W-:Y:S01]  /*35d0*/  STL [R1+0x110], R0 ;  /* 0x0001100001007387 */ /* 0x0001e20000100800 */
[----:B------:R-:W-:Y:S01]  /*35e0*/  @!P6 IMAD.IADD R22, R22, 0x1, -R17 ;  /* 0x000000011616e824 */ /* 0x000fe200078e0a11 */
[----:B------:R-:W-:Y:S01]  /*35f0*/  ISETP.GT.U32.AND P6, PT, R17, R6, PT ;  /* 0x000000061100720c */ /* 0x000fe20003fc4070 */
[----:B------:R-:W-:-:S03]  /*3600*/  IMAD.HI.U32 R13, R3, R12, RZ ;  /* 0x0000000c030d7227 */ /* 0x000fc600078e00ff */
[C---:B------:R-:W-:Y:S01]  /*3610*/  ISETP.GT.U32.AND P5, PT, R17.reuse, R22, PT ;  /* 0x000000161100720c */ /* 0x040fe20003fa4070 */
[----:B------:R-:W-:Y:S01]  /*3620*/  @!P1 IMAD.IADD R2, R2, 0x1, -R17 ;  /* 0x0000000102029824 */ /* 0x000fe200078e0a11 */
[C---:B------:R-:W-:Y:S01]  /*3630*/  ISETP.GT.U32.AND P1, PT, R17.reuse, R14, PT ;  /* 0x0000000e1100720c */ /* 0x040fe20003f24070 */
[----:B------:R-:W-:Y:S02]  /*3640*/  IMAD.MOV R13, RZ, RZ, -R13 ;  /* 0x000000ffff0d7224 */ /* 0x000fe400078e0a0d */
[----:B0-----:R-:W-:Y:S02]  /*3650*/  IMAD.MOV.U32 R0, RZ, RZ, R4 ;  /* 0x000000ffff007224 */ /* 0x001fe400078e0004 */
[C---:B------:R-:W-:Y:S02]  /*3660*/  IMAD R12, R17.reuse, R13, R12 ;  /* 0x0000000d110c7224 */ /* 0x040fe400078e020c */
[----:B------:R-:W-:Y:S01]  /*3670*/  @!P3 IMAD.MOV R0, RZ, RZ, -R0 ;  /* 0x000000ffff00b224 */ /* 0x000fe200078e0a00 */
[----:B------:R-:W-:Y:S01]  /*3680*/  ISETP.GT.U32.AND P3, PT, R17, R21, PT ;  /* 0x000000151100720c */ /* 0x000fe20003f64070 */
[----:B------:R-:W-:-:S02]  /*3690*/  VIADD R13, R20, 0x154 ;  /* 0x00000154140d7836 */ /* 0x000fc40000000000 */
[----:B------:R-:W-:Y:S01]  /*36a0*/  VIADD R18, R20, 0x158 ;  /* 0x0000015814127836 */ /* 0x000fe20000000000 */
[----:B------:R0:W-:Y:S01]  /*36b0*/  STL [R1+0x118], R0 ;  /* 0x0001180001007387 */ /* 0x0001e20000100800 */
[--C-:B------:R-:W-:Y:S01]  /*36c0*/  @!P0 IMAD.IADD R9, R9, 0x1, -R17.reuse ;  /* 0x0000000109098824 */ /* 0x100fe200078e0a11 */
[----:B------:R-:W-:Y:S01]  /*36d0*/  IABS R11, R13 ;  /* 0x0000000d000b7213 */ /* 0x000fe20000000000 */
[--C-:B------:R-:W-:Y:S01]  /*36e0*/  @!P6 IMAD.IADD R6, R6, 0x1, -R17.reuse ;  /* 0x000000010606e824 */ /* 0x100fe200078e0a11 */
[----:B------:R-:W-:Y:S01]  /*36f0*/  ISETP.GT.U32.AND P6, PT, R17, R12, PT ;  /* 0x0000000c1100720c */ /* 0x000fe20003fc4070 */
[----:B------:R-:W-:Y:S01]  /*3700*/  IMAD.MOV.U32 R5, RZ, RZ, R2 ;  /* 0x000000ffff057224 */ /* 0x000fe200078e0002 */
[----:B------:R-:W-:Y:S01]  /*3710*/  IABS R15, R18 ;  /* 0x00000012000f7213 */ /* 0x000fe20000000000 */
[--C-:B------:R-:W-:Y:S01]  /*3720*/  @!P1 IMAD.IADD R14, R14, 0x1, -R17.reuse ;  /* 0x000000010e0e9824 */ /* 0x100fe200078e0a11 */
[----:B------:R-:W-:Y:S01]  /*3730*/  ISETP.GE.AND P0, PT, R16, RZ, PT ;  /* 0x000000ff1000720c */ /* 0x000fe20003f06270 */
[----:B------:R-:W-:Y:S01]  /*3740*/  @!P3 IMAD.IADD R21, R21, 0x1, -R17 ;  /* 0x000000011515b824 */ /* 0x000fe200078e0a11 */
[----:B------:R-:W-:Y:S01]  /*3750*/  ISETP.GE.AND P3, PT, R19, RZ, PT ;  /* 0x000000ff1300720c */ /* 0x000fe20003f66270 */
[----:B0-----:R-:W-:Y:S01]  /*3760*/  IMAD.MOV.U32 R0, RZ, RZ, R9 ;  /* 0x000000ffff007224 */ /* 0x001fe200078e0009 */
[----:B------:R-:W-:Y:S01]  /*3770*/  ISETP.GE.AND P1, PT, R8, RZ, PT ;  /* 0x000000ff0800720c */ /* 0x000fe20003f26270 */
[----:B------:R-:W-:Y:S01]  /*3780*/  @!P5 IMAD.IADD R22, R22, 0x1, -R17 ;  /* 0x000000011616d824 */ /* 0x000fe200078e0a11 */
[----:B------:R-:W-:Y:S01]  /*3790*/  ISETP.GE.AND P5, PT, R10, RZ, PT ;  /* 0x000000ff0a00720c */ /* 0x000fe20003fa6270 */
[----:B------:R-:W-:Y:S01]  /*37a0*/  @!P4 IMAD.MOV R5, RZ, RZ, -R5 ;  /* 0x000000ffff05c224 */ /* 0x000fe200078e0a05 */
[----:B------:R-:W-:Y:S01]  /*37b0*/  ISETP.GT.U32.AND P4, PT, R17, R21, PT ;  /* 0x000000151100720c */ /* 0x000fe20003f84070 */
[----:B------:R-:W-:-:S03]  /*37c0*/  IMAD.HI.U32 R4, R3, R11, RZ ;  /* 0x0000000b03047227 */ /* 0x000fc600078e00ff */
[----:B------:R0:W-:Y:S01]  /*37d0*/  STL [R1+0x120], R5 ;  /* 0x0001200501007387 */ /* 0x0001e20000100800 */
[----:B------:R-:W-:Y:S01]  /*37e0*/  @!P2 IMAD.MOV R0, RZ, RZ, -R0 ;  /* 0x000000ffff00a224 */ /* 0x000fe200078e0a00 */
[----:B------:R-:W-:Y:S01]  /*37f0*/  ISETP.GT.U32.AND P2, PT, R17, R14, PT ;  /* 0x0000000e1100720c */ /* 0x000fe20003f44070 */
[----:B------:R-:W-:-:S03]  /*3800*/  IMAD.HI.U32 R16, R3, R15, RZ ;  /* 0x0000000f03107227 */ /* 0x000fc600078e00ff */
[----:B------:R1:W-:Y:S01]  /*3810*/  STL [R1+0x128], R0 ;  /* 0x0001280001007387 */ /* 0x0003e20000100800 */
[----:B------:R-:W-:Y:S02]  /*3820*/  IMAD.MOV R4, RZ, RZ, -R4 ;  /* 0x000000ffff047224 */ /* 0x000fe400078e0a04 */
[----:B------:R-:W-:Y:S02]  /*3830*/  IMAD.MOV R16, RZ, RZ, -R16 ;  /* 0x000000ffff107224 */ /* 0x000fe400078e0a10 */
[----:B------:R-:W-:Y:S02]  /*3840*/  @!P6 IMAD.IADD R12, R12, 0x1, -R17 ;  /* 0x000000010c0ce824 */ /* 0x000fe400078e0a11 */
[----:B0-----:R-:W-:Y:S02]  /*3850*/  IMAD.MOV.U32 R5, RZ, RZ, R6 ;  /* 0x000000ffff057224 */ /* 0x001fe400078e0006 */
[C---:B------:R-:W-:Y:S01]  /*3860*/  IMAD R4, R17.reuse, R4, R11 ;  /* 0x0000000411047224 */ /* 0x040fe200078e020b */
[----:B------:R-:W-:Y:S01]  /*3870*/  ISETP.GT.U32.AND P6, PT, R17, R12, PT ;  /* 0x0000000c1100720c */ /* 0x000fe20003fc4070 */
[----:B-1----:R-:W-:-:S02]  /*3880*/  IMAD.MOV.U32 R0, RZ, RZ, R22 ;  /* 0x000000ffff007224 */ /* 0x002fc400078e0016 */
[C---:B------:R-:W-:Y:S02]  /*3890*/  IMAD R8, R17.reuse, R16, R15 ;  /* 0x0000001011087224 */ /* 0x040fe400078e020f */
[----:B------:R-:W-:Y:S02]  /*38a0*/  VIADD R2, R20, 0x150 ;  /* 0x0000015014027836 */ /* 0x000fe40000000000 */
[----:B------:R-:W-:Y:S01]  /*38b0*/  @!P0 IMAD.MOV R5, RZ, RZ, -R5 ;  /* 0x000000ffff058224 */ /* 0x000fe200078e0a05 */
[----:B------:R-:W-:Y:S01]  /*38c0*/  ISETP.GT.U32.AND P0, PT, R17, R8, PT ;  /* 0x000000081100720c */ /* 0x000fe20003f04070 */
[----:B------:R-:W-:Y:S01]  /*38d0*/  @!P5 IMAD.MOV R0, RZ, RZ, -R0 ;  /* 0x000000ffff00d224 */ /* 0x000fe200078e0a00 */
[----:B------:R-:W-:Y:S01]  /*38e0*/  ISETP.GE.AND P5, PT, R7, RZ, PT ;  /* 0x000000ff0700720c */ /* 0x000fe20003fa6270 */
[--C-:B------:R-:W-:Y:S01]  /*38f0*/  @!P4 IMAD.IADD R21, R21, 0x1, -R17.reuse ;  /* 0x000000011515c824 */ /* 0x100fe200078e0a11 */
[----:B------:R-:W-:Y:S01]  /*3900*/  ISETP.GT.U32.AND P4, PT, R17, R4, PT ;  /* 0x000000041100720c */ /* 0x000fe20003f84070 */
[--C-:B------:R-:W-:Y:S01]  /*3910*/  @!P2 IMAD.IADD R14, R14, 0x1, -R17.reuse ;  /* 0x000000010e0ea824 */ /* 0x100fe200078e0a11 */
[----:B------:R-:W-:Y:S01]  /*3920*/  IABS R7, R2 ;  /* 0x0000000200077213 */ /* 0x000fe20000000000 */
[----:B------:R0:W-:Y:S01]  /*3930*/  STL [R1+0x130], R5 ;  /* 0x0001300501007387 */ /* 0x0001e20000100800 */
[----:B------:R-:W-:Y:S01]  /*3940*/  VIADD R6, R20, 0x14c ;  /* 0x0000014c14067836 */ /* 0x000fe20000000000 */
[----:B------:R-:W-:Y:S01]  /*3950*/  ISETP.GE.AND P2, PT, R18, RZ, PT ;  /* 0x000000ff1200720c */ /* 0x000fe20003f46270 */
[----:B------:R-:W-:Y:S01]  /*3960*/  @!P6 IMAD.IADD R12, R12, 0x1, -R17 ;  /* 0x000000010c0ce824 */ /* 0x000fe200078e0a11 */
[----:B------:R1:W-:Y:S01]  /*3970*/  STL [R1+0x138], R0 ;  /* 0x0001380001007387 */ /* 0x0003e20000100800 */
[----:B------:R-:W-:Y:S01]  /*3980*/  IMAD.HI.U32 R9, R3, R7, RZ ;  /* 0x0000000703097227 */ /* 0x000fe200078e00ff */
[----:B------:R-:W-:-:S02]  /*3990*/  IABS R16, R6 ;  /* 0x0000000600107213 */ /* 0x000fc40000000000 */
[----:B------:R-:W-:Y:S01]  /*39a0*/  ISETP.GE.AND P6, PT, R13, RZ, PT ;  /* 0x000000ff0d00720c */ /* 0x000fe20003fc6270 */
[----:B------:R-:W-:Y:S02]  /*39b0*/  IMAD.MOV R9, RZ, RZ, -R9 ;  /* 0x000000ffff097224 */ /* 0x000fe400078e0a09 */
[----:B0-----:R-:W-:Y:S02]  /*39c0*/  IMAD.MOV.U32 R5, RZ, RZ, R21 ;  /* 0x000000ffff057224 */ /* 0x001fe400078e0015 */
[----:B------:R-:W-:Y:S02]  /*39d0*/  @!P4 IMAD.IADD R4, R4, 0x1, -R17 ;  /* 0x000000010404c824 */ /* 0x000fe400078e0a11 */
[----:B-1----:R-:W-:Y:S02]  /*39e0*/  IMAD.MOV.U32 R0, RZ, RZ, R14 ;  /* 0x000000ffff007224 */ /* 0x002fe400078e000e */
[----:B------:R-:W-:Y:S01]  /*39f0*/  @!P3 IMAD.MOV R5, RZ, RZ, -R5 ;  /* 0x000000ffff05b224 */ /* 0x000fe200078e0a05 */
[C---:B------:R-:W-:Y:S01]  /*3a00*/  ISETP.GT.U32.AND P3, PT, R17.reuse, R4, PT ;  /* 0x000000041100720c */ /* 0x040fe20003f64070 */
[----:B------:R-:W-:Y:S01]  /*3a10*/  @!P1 IMAD.MOV R0, RZ, RZ, -R0 ;  /* 0x000000ffff009224 */ /* 0x000fe200078e0a00 */
[----:B------:R-:W-:Y:S01]  /*3a20*/  ISETP.GE.AND P1, PT, R6, RZ, PT ;  /* 0x000000ff0600720c */ /* 0x000fe20003f26270 */
[----:B------:R-:W-:Y:S01]  /*3a30*/  @!P0 IMAD.IADD R8, R8, 0x1, -R17 ;  /* 0x0000000108088824 */ /* 0x000fe200078e0a11 */
[----:B------:R-:W-:Y:S01]  /*3a40*/  STL [R1+0x14c], R5 ;  /* 0x00014c0501007387 */ /* 0x000fe20000100800 */
[----:B------:R-:W-:Y:S01]  /*3a50*/  IMAD R13, R17, R9, R7 ;  /* 0x00000009110d7224 */ /* 0x000fe200078e0207 */
[----:B------:R-:W-:Y:S01]  /*3a60*/  ISETP.GE.AND P0, PT, R2, RZ, PT ;  /* 0x000000ff0200720c */ /* 0x000fe20003f06270 */
[----:B------:R-:W-:Y:S01]  /*3a70*/  IMAD.HI.U32 R2, R3, R16, RZ ;  /* 0x0000001003027227 */ /* 0x000fe200078e00ff */
[----:B------:R0:W-:Y:S01]  /*3a80*/  STL [R1+0xe4], R0 ;  /* 0x0000e40001007387 */ /* 0x0001e20000100800 */
[----:B------:R-:W-:-:S02]  /*3a90*/  ISETP.GT.U32.AND P4, PT, R17, R8, PT ;  /* 0x000000081100720c */ /* 0x000fc40003f84070 */
[----:B------:R-:W-:Y:S02]  /*3aa0*/  IMAD.MOV R2, RZ, RZ, -R2 ;  /* 0x000000ffff027224 */ /* 0x000fe400078e0a02 */
[----:B------:R-:W-:Y:S02]  /*3ab0*/  VIADD R14, R20, 0x148 ;  /* 0x00000148140e7836 */ /* 0x000fe40000000000 */
[C---:B------:R-:W-:Y:S02]  /*3ac0*/  IMAD R16, R17.reuse, R2, R16 ;  /* 0x0000000211107224 */ /* 0x040fe400078e0210 */
[----:B------:R-:W-:Y:S02]  /*3ad0*/  @!P3 IMAD.IADD R4, R4, 0x1, -R17 ;  /* 0x000000010404b824 */ /* 0x000fe400078e0a11 */
[----:B0-----:R-:W-:Y:S01]  /*3ae0*/  IMAD.MOV.U32 R0, RZ, RZ, R12 ;  /* 0x000000ffff007224 */ /* 0x001fe200078e000c */
[----:B------:R-:W-:Y:S01]  /*3af0*/  ISETP.GT.U32.AND P3, PT, R17, R16, PT ;  /* 0x000000101100720c */ /* 0x000fe20003f64070 */
[----:B------:R-:W-:-:S02]  /*3b00*/  VIADD R6, R20, 0x140 ;  /* 0x0000014014067836 */ /* 0x000fc40000000000 */
[----:B------:R-:W-:Y:S01]  /*3b10*/  @!P5 IMAD.MOV R0, RZ, RZ, -R0 ;  /* 0x000000ffff00d224 */ /* 0x000fe200078e0a00 */
[----:B------:R-:W-:Y:S01]  /*3b20*/  ISETP.GT.U32.AND P5, PT, R17, R13, PT ;  /* 0x0000000d1100720c */ /* 0x000fe20003fa4070 */
[----:B------:R-:W-:Y:S01]  /*3b30*/  @!P4 IMAD.IADD R8, R8, 0x1, -R17 ;  /* 0x000000010808c824 */ /* 0x000fe200078e0a11 */
[----:B------:R-:W-:Y:S01]  /*3b40*/  ISETP.GE.AND P4, PT, R14, RZ, PT ;  /* 0x000000ff0e00720c */ /* 0x000fe20003f86270 */
[C---:B------:R-:W-:Y:S01]  /*3b50*/  VIADD R7, R20.reuse, 0x144 ;  /* 0x0000014414077836 */ /* 0x040fe20000000000 */
[----:B------:R-:W-:Y:S01]  /*3b60*/  IABS R14, R14 ;  /* 0x0000000e000e7213 */ /* 0x000fe20000000000 */
[----:B------:R0:W-:Y:S01]  /*3b70*/  STL [R1+0xdc], R0 ;  /* 0x0000dc0001007387 */ /* 0x0001e20000100800 */
[----:B------:R-:W-:Y:S01]  /*3b80*/  IABS R11, R6 ;  /* 0x00000006000b7213 */ /* 0x000fe20000000000 */
[----:B------:R-:W-:Y:S01]  /*3b90*/  VIADD R10, R20, 0x138 ;  /* 0x00000138140a7836 */ /* 0x000fe20000000000 */
[----:B------:R-:W-:Y:S01]  /*3ba0*/  IABS R2, R7 ;  /* 0x0000000700027213 */ /* 0x000fe20000000000 */
[----:B------:R-:W-:-:S03]  /*3bb0*/  IMAD.HI.U32 R9, R3, R14, RZ ;  /* 0x0000000e03097227 */ /* 0x000fc600078e00ff */
[----:B------:R-:W-:Y:S01]  /*3bc0*/  IABS R15, R10 ;  /* 0x0000000a000f7213 */ /* 0x000fe20000000000 */
[----:B------:R-:W-:Y:S02]  /*3bd0*/  @!P5 IMAD.IADD R13, R13, 0x1, -R17 ;  /* 0x000000010d0dd824 */ /* 0x000fe400078e0a11 */
[----:B0-----:R-:W-:Y:S02]  /*3be0*/  IMAD.MOV.U32 R0, RZ, RZ, R8 ;  /* 0x000000ffff007224 */ /* 0x001fe400078e0008 */
[----:B------:R-:W-:Y:S01]  /*3bf0*/  IMAD.MOV R9, RZ, RZ, -R9 ;  /* 0x000000ffff097224 */ /* 0x000fe200078e0a09 */
[----:B------:R-:W-:Y:S01]  /*3c00*/  ISETP.GT.U32.AND P5, PT, R17, R13, PT ;  /* 0x0000000d1100720c */ /* 0x000fe20003fa4070 */
[----:B------:R-:W-:Y:S01]  /*3c10*/  @!P2 IMAD.MOV R0, RZ, RZ, -R0 ;  /* 0x000000ffff00a224 */ /* 0x000fe200078e0a00 */
[----:B------:R-:W-:Y:S01]  /*3c20*/  ISETP.GE.AND P2, PT, R7, RZ, PT ;  /* 0x000000ff0700720c */ /* 0x000fe20003f46270 */
[----:B------:R-:W-:Y:S02]  /*3c30*/  @!P3 IMAD.IADD R16, R16, 0x1, -R17 ;  /* 0x000000011010b824 */ /* 0x000fe400078e0a11 */
[----:B------:R-:W-:Y:S01]  /*3c40*/  IMAD R14, R17, R9, R14 ;  /* 0x00000009110e7224 */ /* 0x000fe200078e020e */
[----:B------:R0:W-:Y:S01]  /*3c50*/  STL [R1+0x16c], R0 ;  /* 0x00016c0001007387 */ /* 0x0001e20000100800 */
[----:B------:R-:W-:Y:S01]  /*3c60*/  IMAD.HI.U32 R7, R3, R11, RZ ;  /* 0x0000000b03077227 */ /* 0x000fe200078e00ff */
[----:B------:R-:W-:-:S03]  /*3c70*/  ISETP.GT.U32.AND P3, PT, R17, R16, PT ;  /* 0x000000101100720c */ /* 0x000fc60003f64070 */
[----:B------:R-:W-:-:S04]  /*3c80*/  IMAD.HI.U32 R8, R3, R2, RZ ;  /* 0x0000000203087227 */ /* 0x000fc800078e00ff */
[----:B------:R-:W-:Y:S01]  /*3c90*/  @!P5 IMAD.IADD R13, R13, 0x1, -R17 ;  /* 0x000000010d0dd824 */ /* 0x000fe200078e0a11 */
[C---:B------:R-:W-:Y:S01]  /*3ca0*/  ISETP.GT.U32.AND P5, PT, R17.reuse, R14, PT ;  /* 0x0000000e1100720c */ /* 0x040fe20003fa4070 */
[----:B0-----:R-:W-:Y:S02]  /*3cb0*/  IMAD.MOV.U32 R0, RZ, RZ, R4 ;  /* 0x000000ffff007224 */ /* 0x001fe400078e0004 */
[----:B------:R-:W-:Y:S02]  /*3cc0*/  IMAD.MOV R7, RZ, RZ, -R7 ;  /* 0x000000ffff077224 */ /* 0x000fe400078e0a07 */
[----:B------:R-:W-:Y:S01]  /*3cd0*/  @!P6 IMAD.MOV R0, RZ, RZ, -R0 ;  /* 0x000000ffff00e224 */ /* 0x000fe200078e0a00 */
[----:B------:R-:W-:Y:S01]  /*3ce0*/  ISETP.GE.AND P6, PT, R6, RZ, PT ;  /* 0x000000ff0600720c */ /* 0x000fe20003fc6270 */
[----:B------:R-:W-:Y:S02]  /*3cf0*/  IMAD.MOV R8, RZ, RZ, -R8 ;  /* 0x000000ffff087224 */ /* 0x000fe400078e0a08 */
[C---:B------:R-:W-:Y:S01]  /*3d00*/  IMAD R11, R17.reuse, R7, R11 ;  /* 0x00000007110b7224 */ /* 0x040fe200078e020b */
[----:B------:R0:W-:Y:S01]  /*3d10*/  STL [R1+0x174], R0 ;  /* 0x0001740001007387 */ /* 0x0001e20000100800 */
[----:B------:R-:W-:-:S02]  /*3d20*/  IMAD R4, R17, R8, R2 ;  /* 0x0000000811047224 */ /* 0x000fc400078e0202 */
[----:B------:R-:W-:Y:S02]  /*3d30*/  VIADD R2, R20, 0x13c ;  /* 0x0000013c14027836 */ /* 0x000fe40000000000 */
[--C-:B------:R-:W-:Y:S01]  /*3d40*/  @!P3 IMAD.IADD R16, R16, 0x1, -R17.reuse ;  /* 0x000000011010b824 */ /* 0x100fe200078e0a11 */
[C---:B------:R-:W-:Y:S01]  /*3d50*/  ISETP.GT.U32.AND P3, PT, R17.reuse, R4, PT ;  /* 0x000000041100720c */ /* 0x040fe20003f64070 */
[----:B------:R-:W-:Y:S01]  /*3d60*/  @!P5 IMAD.IADD R14, R14, 0x1, -R17 ;  /* 0x000000010e0ed824 */ /* 0x000fe200078e0a11 */
[----:B------:R-:W-:Y:S01]  /*3d70*/  IABS R8, R2 ;  /* 0x0000000200087213 */ /* 0x000fe20000000000 */
[----:B------:R-:W-:Y:S02]  /*3d80*/  VIADD R9, R20, 0x134 ;  /* 0x0000013414097836 */ /* 0x000fe40000000000 */
[----:B0-----:R-:W-:Y:S01]  /*3d90*/  IMAD.MOV.U32 R0, RZ, RZ, R13 ;  /* 0x000000ffff007224 */ /* 0x001fe200078e000d */
[----:B------:R-:W-:Y:S01]  /*3da0*/  ISETP.GT.U32.AND P5, PT, R17, R14, PT ;  /* 0x0000000e1100720c */ /* 0x000fe20003fa4070 */
[----:B------:R-:W-:Y:S01]  /*3db0*/  IMAD.HI.U32 R13, R3, R8, RZ ;  /* 0x00000008030d7227 */ /* 0x000fe200078e00ff */
[----:B------:R-:W-:-:S03]  /*3dc0*/  IABS R12, R9 ;  /* 0x00000009000c7213 */ /* 0x000fc60000000000 */
[----:B------:R-:W-:Y:S01]  /*3dd0*/  @!P0 IMAD.MOV R0, RZ, RZ, -R0 ;  /* 0x000000ffff008224 */ /* 0x000fe200078e0a00 */
[C---:B------:R-:W-:Y:S01]  /*3de0*/  ISETP.GT.U32.AND P0, PT, R17.reuse, R11, PT ;  /* 0x0000000b1100720c */ /* 0x040fe20003f04070 */
[----:B------:R-:W-:Y:S02]  /*3df0*/  IMAD.MOV R13, RZ, RZ, -R13 ;  /* 0x000000ffff0d7224 */ /* 0x000fe400078e0a0d */
[--C-:B------:R-:W-:Y:S01]  /*3e00*/  @!P3 IMAD.IADD R4, R4, 0x1, -R17.reuse ;  /* 0x000000010404b824 */ /* 0x100fe200078e0a11 */
[----:B------:R0:W-:Y:S01]  /*3e10*/  STL [R1+0x184], R0 ;  /* 0x0001840001007387 */ /* 0x0001e20000100800 */
[----:B------:R-:W-:Y:S02]  /*3e20*/  VIADD R6, R20, 0x130 ;  /* 0x0000013014067836 */ /* 0x000fe40000000000 */
[----:B------:R-:W-:Y:S01]  /*3e30*/  @!P5 IMAD.IADD R14, R14, 0x1, -R17 ;  /* 0x000000010e0ed824 */ /* 0x000fe200078e0a11 */
[----:B------:R-:W-:Y:S01]  /*3e40*/  ISETP.GT.U32.AND P3, PT, R17, R4, PT ;  /* 0x000000041100720c */ /* 0x000fe20003f64070 */
[----:B------:R-:W-:Y:S01]  /*3e50*/  VIADD R23, R20, 0x20 ;  /* 0x0000002014177836 */ /* 0x000fe20000000000 */
[----:B------:R-:W-:-:S03]  /*3e60*/  IABS R7, R6 ;  /* 0x0000000600077213 */ /* 0x000fc60000000000 */
[----:B------:R-:W-:Y:S02]  /*3e70*/  @!P0 IMAD.IADD R11, R11, 0x1, -R17 ;  /* 0x000000010b0b8824 */ /* 0x000fe400078e0a11 */
[----:B0-----:R-:W-:Y:S02]  /*3e80*/  IMAD.MOV.U32 R0, RZ, RZ, R16 ;  /* 0x000000ffff007224 */ /* 0x001fe400078e0010 */
[----:B------:R-:W-:Y:S01]  /*3e90*/  IMAD.HI.U32 R16, R3, R15, RZ ;  /* 0x0000000f03107227 */ /* 0x000fe200078e00ff */
[----:B------:R-:W-:-:S03]  /*3ea0*/  ISETP.GT.U32.AND P0, PT, R17, R11, PT ;  /* 0x0000000b1100720c */ /* 0x000fc60003f04070 */
[----:B------:R-:W-:Y:S01]  /*3eb0*/  @!P1 IMAD.MOV R0, RZ, RZ, -R0 ;  /* 0x000000ffff009224 */ /* 0x000fe200078e0a00 */
[----:B------:R-:W-:Y:S01]  /*3ec0*/  ISETP.GE.AND P1, PT, R2, RZ, PT ;  /* 0x000000ff0200720c */ /* 0x000fe20003f26270 */
[----:B------:R-:W-:Y:S02]  /*3ed0*/  IMAD R2, R17, R13, R8 ;  /* 0x0000000d11027224 */ /* 0x000fe400078e0208 */
[----:B------:R-:W-:Y:S01]  /*3ee0*/  IMAD.HI.U32 R8, R3, R12, RZ ;  /* 0x0000000c03087227 */ /* 0x000fe200078e00ff */
[----:B------:R0:W-:Y:S02]  /*3ef0*/  STL [R1+0x19c], R0 ;  /* 0x00019c0001007387 */ /* 0x0001e40000100800 */
[----:B------:R-:W-:Y:S01]  /*3f00*/  ISETP.GT.U32.AND P5, PT, R17, R2, PT ;  /* 0x000000021100720c */ /* 0x000fe20003fa4070 */
[----:B------:R-:W-:-:S04]  /*3f10*/  IMAD.HI.U32 R13, R3, R7, RZ ;  /* 0x00000007030d7227 */ /* 0x000fc800078e00ff */
[----:B------:R-:W-:Y:S02]  /*3f20*/  IMAD.MOV R8, RZ, RZ, -R8 ;  /* 0x000000ffff087224 */ /* 0x000fe400078e0a08 */
[----:B------:R-:W-:Y:S02]  /*3f30*/  IMAD.MOV R16, RZ, RZ, -R16 ;  /* 0x000000ffff107224 */ /* 0x000fe400078e0a10 */
[----:B0-----:R-:W-:Y:S02]  /*3f40*/  IMAD.MOV.U32 R0, RZ, RZ, R14 ;  /* 0x000000ffff007224 */ /* 0x001fe400078e000e */
[----:B------:R-:W-:Y:S02]  /*3f50*/  IMAD.MOV R13, RZ, RZ, -R13 ;  /* 0x000000ffff0d7224 */ /* 0x000fe400078e0a0d */
[----:B------:R-:W-:Y:S02]  /*3f60*/  @!P4 IMAD.MOV R0, RZ, RZ, -R0 ;  /* 0x000000ffff00c224 */ /* 0x000fe400078e0a00 */
[----:B------:R-:W-:-:S02]  /*3f70*/  IMAD R12, R17, R8, R12 ;  /* 0x00000008110c7224 */ /* 0x000fc400078e020c */
[--C-:B------:R-:W-:Y:S01]  /*3f80*/  @!P0 IMAD.IADD R11, R11, 0x1, -R17.reuse ;  /* 0x000000010b0b8824 */ /* 0x100fe200078e0a11 */
[----:B------:R0:W-:Y:S01]  /*3f90*/  STL [R1+0x194], R0 ;  /* 0x0001940001007387 */ /* 0x0001e20000100800 */
[----:B------:R-:W-:Y:S01]  /*3fa0*/  VIADD R8, R20, 0x12c ;  /* 0x0000012c14087836 */ /* 0x000fe20000000000 */
[C---:B------:R-:W-:Y:S01]  /*3fb0*/  ISETP.GT.U32.AND P0, PT, R17.reuse, R12, PT ;  /* 0x0000000c1100720c */ /* 0x040fe20003f04070 */
[----:B------:R-:W-:Y:S01]  /*3fc0*/  @!P3 IMAD.IADD R4, R4, 0x1, -R17 ;  /* 0x000000010404b824 */ /* 0x000fe200078e0a11 */
[----:B------:R-:W-:Y:S01]  /*3fd0*/  ISETP.GE.AND P3, PT, R10, RZ, PT ;  /* 0x000000ff0a00720c */ /* 0x000fe20003f66270 */
[C---:B------:R-:W-:Y:S02]  /*3fe0*/  IMAD R10, R17.reuse, R16, R15 ;  /* 0x00000010110a7224 */ /* 0x040fe400078e020f */
[C---:B------:R-:W-:Y:S01]  /*3ff0*/  IMAD R7, R17.reuse, R13, R7 ;  /* 0x0000000d11077224 */ /* 0x040fe200078e0207 */
[----:B------:R-:W-:Y:S01]  /*4000*/  IABS R13, R8 ;  /* 0x00000008000d7213 */ /* 0x000fe20000000000 */
[----:B------:R-:W-:Y:S01]  /*4010*/  @!P5 IMAD.IADD R2, R2, 0x1, -R17 ;  /* 0x000000010202d824 */ /* 0x000fe200078e0a11 */
[----:B------:R-:W-:Y:S01]  /*4020*/  ISETP.GT.U32.AND P4, PT, R17, R10, PT ;  /* 0x0000000a1100720c */ /* 0x000fe20003f84070 */
[----:B0-----:R-:W-:-:S02]  /*4030*/  IMAD.MOV.U32 R0, RZ, RZ, R11 ;  /* 0x000000ffff007224 */ /* 0x001fc400078e000b */
[----:B------:R-:W-:Y:S01]  /*4040*/  IMAD.MOV.U32 R5, RZ, RZ, R4 ;  /* 0x000000ffff057224 */ /* 0x000fe200078e0004 */
[C---:B------:R-:W-:Y:S01]  /*4050*/  ISETP.GT.U32.AND P5, PT, R17.reuse, R2, PT ;  /* 0x000000021100720c */ /* 0x040fe20003fa4070 */
[----:B------:R-:W-:Y:S01]  /*4060*/  @!P6 IMAD.MOV R0, RZ, RZ, -R0 ;  /* 0x000000ffff00e224 */ /* 0x000fe200078e0a00 */
[----:B------:R-:W-:Y:S01]  /*4070*/  ISETP.GT.U32.AND P6, PT, R17, R7, PT ;  /* 0x000000071100720c */ /* 0x000fe20003fc4070 */
[----:B------:R-:W-:Y:S02]  /*4080*/  IMAD.MOV.U32 R4, RZ, RZ, R13 ;  /* 0x000000ffff047224 */ /* 0x000fe400078e000d */
[----:B------:R-:W-:Y:S01]  /*4090*/  @!P2 IMAD.MOV R5, RZ, RZ, -R5 ;  /* 0x000000ffff05a224 */ /* 0x000fe200078e0a05 */
[----:B------:R-:W-:Y:S01]  /*40a0*/  ISETP.GE.AND P2, PT, R9, RZ, PT ;  /* 0x000000ff0900720c */ /* 0x000fe20003f46270 */
[----:B------:R-:W-:Y:S02]  /*40b0*/  VIADD R9, R20, 0x128 ;  /* 0x0000012814097836 */ /* 0x000fe40000000000 */
[----:B------:R-:W-:Y:S01]  /*40c0*/  IMAD.HI.U32 R11, R3, R4, RZ ;  /* 0x00000004030b7227 */ /* 0x000fe200078e00ff */
[----:B------:R-:W-:Y:S02]  /*40d0*/  STL [R1+0x1a0], R5 ;  /* 0x0001a00501007387 */ /* 0x000fe40000100800 */
[----:B------:R-:W-:Y:S01]  /*40e0*/  IABS R13, R9 ;  /* 0x00000009000d7213 */ /* 0x000fe20000000000 */
[----:B------:R-:W-:Y:S01]  /*40f0*/  @!P0 IMAD.IADD R12, R12, 0x1, -R17 ;  /* 0x000000010c0c8824 */ /* 0x000fe200078e0a11 */
[----:B------:R0:W-:Y:S01]  /*4100*/  STL [R1+0x1a8], R0 ;  /* 0x0001a80001007387 */ /* 0x0001e20000100800 */
[----:B------:R-:W-:-:S02]  /*4110*/  IMAD.MOV R11, RZ, RZ, -R11 ;  /* 0x000000ffff0b7224 */ /* 0x000fc400078e0a0b */
[--C-:B------:R-:W-:Y:S01]  /*4120*/  @!P4 IMAD.IADD R10, R10, 0x1, -R17.reuse ;  /* 0x000000010a0ac824 */ /* 0x100fe200078e0a11 */
[----:B------:R-:W-:Y:S01]  /*4130*/  ISETP.GE.AND P4, PT, R8, RZ, PT ;  /* 0x000000ff0800720c */ /* 0x000fe20003f86270 */
[--C-:B------:R-:W-:Y:S01]  /*4140*/  @!P6 IMAD.IADD R7, R7, 0x1, -R17.reuse ;  /* 0x000000010707e824 */ /* 0x100fe200078e0a11 */
[C---:B------:R-:W-:Y:S01]  /*4150*/  ISETP.GT.U32.AND P6, PT, R17.reuse, R12, PT ;  /* 0x0000000c1100720c */ /* 0x040fe20003fc4070 */
[----:B------:R-:W-:Y:S01]  /*4160*/  @!P5 IMAD.IADD R2, R2, 0x1, -R17 ;  /* 0x000000010202d824 */ /* 0x000fe200078e0a11 */
[C---:B------:R-:W-:Y:S01]  /*4170*/  ISETP.GT.U32.AND P0, PT, R17.reuse, R10, PT ;  /* 0x0000000a1100720c */ /* 0x040fe20003f04070 */
[----:B------:R-:W-:Y:S01]  /*4180*/  IMAD R4, R17, R11, R4 ;  /* 0x0000000b11047224 */ /* 0x000fe200078e0204 */
[----:B------:R-:W-:Y:S01]  /*4190*/  ISETP.GE.AND P5, PT, R6, RZ, PT ;  /* 0x000000ff0600720c */ /* 0x000fe20003fa6270 */
[----:B------:R-:W-:-:S04]  /*41a0*/  IMAD.HI.U32 R11, R3, R13, RZ ;  /* 0x0000000d030b7227 */ /* 0x000fc800078e00ff */
[----:B0-----:R-:W-:Y:S02]  /*41b0*/  IMAD.MOV.U32 R0, RZ, RZ, R2 ;  /* 0x000000ffff007224 */ /* 0x001fe400078e0002 */
[----:B------:R-:W-:Y:S02]  /*41c0*/  IMAD.MOV R11, RZ, RZ, -R11 ;  /* 0x000000ffff0b7224 */ /* 0x000fe400078e0a0b */
[----:B------:R-:W-:Y:S01]  /*41d0*/  @!P1 IMAD.MOV R0, RZ, RZ, -R0 ;  /* 0x000000ffff009224 */ /* 0x000fe200078e0a00 */
[C---:B------:R-:W-:Y:S01]  /*41e0*/  ISETP.GT.U32.AND P1, PT, R17.reuse, R7, PT ;  /* 0x000000071100720c */ /* 0x040fe20003f24070 */
[C---:B------:R-:W-:Y:S02]  /*41f0*/  IMAD R13, R17.reuse, R11, R13 ;  /* 0x0000000b110d7224 */ /* 0x040fe400078e020d */
[----:B------:R-:W-:Y:S01]  /*4200*/  @!P6 IMAD.IADD R12, R12, 0x1, -R17 ;  /* 0x000000010c0ce824 */ /* 0x000fe200078e0a11 */
[----:B------:R0:W-:Y:S01]  /*4210*/  STL [R1+0x1ac], R0 ;  /* 0x0001ac0001007387 */ /* 0x0001e20000100800 */
[C---:B------:R-:W-:Y:S01]  /*4220*/  VIADD R8, R20.reuse, 0x11c ;  /* 0x0000011c14087836 */ /* 0x040fe20000000000 */
[----:B------:R-:W-:Y:S01]  /*4230*/  ISETP.GT.U32.AND P6, PT, R17, R13, PT ;  /* 0x0000000d1100720c */ /* 0x000fe20003fc4070 */
[----:B------:R-:W-:-:S02]  /*4240*/  VIADD R6, R20, 0x124 ;  /* 0x0000012414067836 */ /* 0x000fc40000000000 */
[--C-:B------:R-:W-:Y:S01]  /*4250*/  @!P0 IMAD.IADD R10, R10, 0x1, -R17.reuse ;  /* 0x000000010a0a8824 */ /* 0x100fe200078e0a11 */
[----:B------:R-:W-:Y:S01]  /*4260*/  ISETP.GT.U32.AND P0, PT, R17, R4, PT ;  /* 0x000000041100720c */ /* 0x000fe20003f04070 */
[----:B------:R-:W-:Y:S01]  /*4270*/  VIADD R2, R20, 0x120 ;  /* 0x0000012014027836 */ /* 0x000fe20000000000 */
[----:B------:R-:W-:Y:S01]  /*4280*/  IABS R15, R8 ;  /* 0x00000008000f7213 */ /* 0x000fe20000000000 */
[----:B------:R-:W-:Y:S01]  /*4290*/  @!P1 IMAD.IADD R7, R7, 0x1, -R17 ;  /* 0x0000000107079824 */ /* 0x000fe200078e0a11 */
[----:B------:R-:W-:Y:S01]  /*42a0*/  IABS R14, R6 ;  /* 0x00000006000e7213 */ /* 0x000fe20000000000 */
[----:B0-----:R-:W-:Y:S01]  /*42b0*/  IMAD.MOV.U32 R0, RZ, RZ, R10 ;  /* 0x000000ffff007224 */ /* 0x001fe200078e000a */
[----:B------:R-:W-:Y:S01]  /*42c0*/  ISETP.GE.AND P1, PT, R9, RZ, PT ;  /* 0x000000ff0900720c */ /* 0x000fe20003f26270 */
[----:B------:R-:W-:Y:S01]  /*42d0*/  IMAD.MOV.U32 R9, RZ, RZ, R15 ;  /* 0x000000ffff097224 */ /* 0x000fe200078e000f */
[----:B------:R-:W-:Y:S01]  /*42e0*/  IABS R11, R2 ;  /* 0x00000002000b7213 */ /* 0x000fe20000000000 */
[----:B------:R-:W-:-:S04]  /*42f0*/  IMAD.HI.U32 R15, R3, R14, RZ ;  /* 0x0000000e030f7227 */ /* 0x000fc800078e00ff */
[----:B------:R-:W-:Y:S02]  /*4300*/  @!P6 IMAD.IADD R13, R13, 0x1, -R17 ;  /* 0x000000010d0de824 */ /* 0x000fe400078e0a11 */
[----:B------:R-:W-:-:S03]  /*4310*/  IMAD.HI.U32 R16, R3, R11, RZ ;  /* 0x0000000b03107227 */ /* 0x000fc600078e00ff */
[----:B------:R-:W-:Y:S01]  /*4320*/  ISETP.GT.U32.AND P6, PT, R17, R13, PT ;  /* 0x0000000d1100720c */ /* 0x000fe20003fc4070 */
[----:B------:R-:W-:Y:S02]  /*4330*/  IMAD.MOV R15, RZ, RZ, -R15 ;  /* 0x000000ffff0f7224 */ /* 0x000fe400078e0a0f */
[----:B------:R-:W-:Y:S01]  /*4340*/  @!P0 IMAD.IADD R4, R4, 0x1, -R17 ;  /* 0x0000000104048824 */ /* 0x000fe200078e0a11 */
[----:B------:R-:W-:Y:S01]  /*4350*/  ISETP.GE.AND P0, PT, R6, RZ, PT ;  /* 0x000000ff0600720c */ /* 0x000fe20003f06270 */
[----:B------:R-:W-:Y:S02]  /*4360*/  @!P3 IMAD.MOV R0, RZ, RZ, -R0 ;  /* 0x000000ffff00b224 */ /* 0x000fe400078e0a00 */
[----:B------:R-:W-:Y:S01]  /*4370*/  IMAD.HI.U32 R6, R3, R9, RZ ;  /* 0x0000000903067227 */ /* 0x000fe200078e00ff */
[----:B------:R-:W-:Y:S02]  /*4380*/  ISETP.GT.U32.AND P3, PT, R17, R4, PT ;  /* 0x000000041100720c */ /* 0x000fe40003f64070 */
[----:B------:R0:W-:Y:S01]  /*4390*/  STL [R1+0x198], R0 ;  /* 0x0001980001007387 */ /* 0x0001e20000100800 */
[----:B------:R-:W-:-:S02]  /*43a0*/  IMAD.MOV R10, RZ, RZ, -R16 ;  /* 0x000000ffff0a7224 */ /* 0x000fc400078e0a10 */
[C---:B------:R-:W-:Y:S02]  /*43b0*/  IMAD R14, R17.reuse, R15, R14 ;  /* 0x0000000f110e7224 */ /* 0x040fe400078e020e */
[----:B------:R-:W-:Y:S02]  /*43c0*/  IMAD.MOV.U32 R5, RZ, RZ, R12 ;  /* 0x000000ffff057224 */ /* 0x000fe400078e000c */
[----:B------:R-:W-:Y:S02]  /*43d0*/  IMAD.MOV R6, RZ, RZ, -R6 ;  /* 0x000000ffff067224 */ /* 0x000fe400078e0a06 */
[C---:B------:R-:W-:Y:S02]  /*43e0*/  IMAD R11, R17.reuse, R10, R11 ;  /* 0x0000000a110b7224 */ /* 0x040fe400078e020b */
[----:B0-----:R-:W-:Y:S02]  /*43f0*/  IMAD.MOV.U32 R0, RZ, RZ, R7 ;  /* 0x000000ffff007224 */ /* 0x001fe400078e0007 */
[----:B------:R-:W-:Y:S01]  /*4400*/  @!P2 IMAD.MOV R5, RZ, RZ, -R5 ;  /* 0x000000ffff05a224 */ /* 0x000fe200078e0a05 */
[C---:B------:R-:W-:Y:S01]  /*4410*/  ISETP.GT.U32.AND P2, PT, R17.reuse, R14, PT ;  /* 0x0000000e1100720c */ /* 0x040fe20003f44070 */
[----:B------:R-:W-:-:S02]  /*4420*/  IMAD R9, R17, R6, R9 ;  /* 0x0000000611097224 */ /* 0x000fc400078e0209 */
[----:B------:R-:W-:Y:S01]  /*4430*/  @!P5 IMAD.MOV R0, RZ, RZ, -R0 ;  /* 0x000000ffff00d224 */ /* 0x000fe200078e0a00 */
[----:B------:R-:W-:Y:S01]  /*4440*/  ISETP.GT.U32.AND P5, PT, R17, R11, PT ;  /* 0x0000000b1100720c */ /* 0x000fe20003fa4070 */
[--C-:B------:R-:W-:Y:S01]  /*4450*/  @!P6 IMAD.IADD R13, R13, 0x1, -R17.reuse ;  /* 0x000000010d0de824 */ /* 0x100fe200078e0a11 */
[----:B------:R-:W-:Y:S01]  /*4460*/  ISETP.GT.U32.AND P6, PT, R17, R9, PT ;  /* 0x000000091100720c */ /* 0x000fe20003fc4070 */
[----:B------:R-:W-:Y:S01]  /*4470*/  VIADD R15, R20, 0x118 ;  /* 0x00000118140f7836 */ /* 0x000fe20000000000 */
[----:B------:R-:W-:Y:S01]  /*4480*/  STL [R1+0x188], R5 ;  /* 0x0001880501007387 */ /* 0x000fe20000100800 */
[--C-:B------:R-:W-:Y:S01]  /*4490*/  @!P3 IMAD.IADD R4, R4, 0x1, -R17.reuse ;  /* 0x000000010404b824 */ /* 0x100fe200078e0a11 */
[----:B------:R-:W-:Y:S01]  /*44a0*/  ISETP.GE.AND P3, PT, R2, RZ, PT ;  /* 0x000000ff0200720c */ /* 0x000fe20003f66270 */
[----:B------:R-:W-:Y:S01]  /*44b0*/  VIADD R2, R20, 0x114 ;  /* 0x0000011414027836 */ /* 0x000fe20000000000 */
[----:B------:R-:W-:Y:S01]  /*44c0*/  IABS R6, R15 ;  /* 0x0000000f00067213 */ /* 0x000fe20000000000 */
[--C-:B------:R-:W-:Y:S01]  /*44d0*/  @!P2 IMAD.IADD R14, R14, 0x1, -R17.reuse ;  /* 0x000000010e0ea824 */ /* 0x100fe200078e0a11 */
[----:B------:R0:W-:Y:S01]  /*44e0*/  STL [R1+0x18c], R0 ;  /* 0x00018c0001007387 */ /* 0x0001e20000100800 */
[----:B------:R-:W-:Y:S01]  /*44f0*/  ISETP.GE.AND P2, PT, R8, RZ, PT ;  /* 0x000000ff0800720c */ /* 0x000fe20003f46270 */
[----:B------:R-:W-:Y:S01]  /*4500*/  VIADD R8, R20, 0x110 ;  /* 0x0000011014087836 */ /* 0x000fe20000000000 */
[----:B------:R-:W-:Y:S01]  /*4510*/  IABS R7, R2 ;  /* 0x0000000200077213 */ /* 0x000fe20000000000 */
[----:B------:R-:W-:Y:S01]  /*4520*/  @!P5 IMAD.IADD R11, R11, 0x1, -R17 ;  /* 0x000000010b0bd824 */ /* 0x000fe200078e0a11 */
[----:B------:R-:W-:Y:S01]  /*4530*/  ISETP.GT.U32.AND P5, PT, R17, R14, PT ;  /* 0x0000000e1100720c */ /* 0x000fe20003fa4070 */
[----:B------:R-:W-:Y:S01]  /*4540*/  IMAD.HI.U32 R10, R3, R6, RZ ;  /* 0x00000006030a7227 */ /* 0x000fe200078e00ff */
[----:B------:R-:W-:-:S03]  /*4550*/  IABS R18, R8 ;  /* 0x0000000800127213 */ /* 0x000fc60000000000 */
[----:B------:R-:W-:Y:S01]  /*4560*/  @!P6 IMAD.IADD R9, R9, 0x1, -R17 ;  /* 0x000000010909e824 */ /* 0x000fe200078e0a11 */
[----:B------:R-:W-:Y:S01]  /*4570*/  ISETP.GT.U32.AND P6, PT, R17, R11, PT ;  /* 0x0000000b1100720c */ /* 0x000fe20003fc4070 */
[----:B0-----:R-:W-:Y:S02]  /*4580*/  IMAD.MOV.U32 R0, RZ, RZ, R4 ;  /* 0x000000ffff007224 */ /* 0x001fe400078e0004 */
[----:B------:R-:W-:Y:S02]  /*4590*/  IMAD.MOV R10, RZ, RZ, -R10 ;  /* 0x000000ffff0a7224 */ /* 0x000fe400078e0a0a */
[----:B------:R-:W-:-:S04]  /*45a0*/  IMAD.HI.U32 R4, R3, R7, RZ ;  /* 0x0000000703047227 */ /* 0x000fc800078e00ff */
[C---:B------:R-:W-:Y:S02]  /*45b0*/  IMAD R6, R17.reuse, R10, R6 ;  /* 0x0000000a11067224 */ /* 0x040fe400078e0206 */
[----:B------:R-:W-:Y:S02]  /*45c0*/  IMAD.MOV R4, RZ, RZ, -R4 ;  /* 0x000000ffff047224 */ /* 0x000fe400078e0a04 */
[----:B------:R-:W-:Y:S01]  /*45d0*/  @!P5 IMAD.IADD R14, R14, 0x1, -R17 ;  /* 0x000000010e0ed824 */ /* 0x000fe200078e0a11 */
[C---:B------:R-:W-:Y:S01]  /*45e0*/  ISETP.GT.U32.AND P5, PT, R17.reuse, R6, PT ;  /* 0x000000061100720c */ /* 0x040fe20003fa4070 */
[----:B------:R-:W-:Y:S02]  /*45f0*/  IMAD R7, R17, R4, R7 ;  /* 0x0000000411077224 */ /* 0x000fe400078e0207 */
[----:B------:R-:W-:Y:S02]  /*4600*/  @!P6 IMAD.IADD R11, R11, 0x1, -R17 ;  /* 0x000000010b0be824 */ /* 0x000fe400078e0a11 */
[----:B------:R-:W-:Y:S01]  /*4610*/  VIADD R10, R20, 0x10c ;  /* 0x0000010c140a7836 */ /* 0x000fe20000000000 */
[----:B------:R-:W-:Y:S01]  /*4620*/  ISETP.GT.U32.AND P6, PT, R17, R7, PT ;  /* 0x000000071100720c */ /* 0x000fe20003fc4070 */
[----:B------:R-:W-:-:S02]  /*4630*/  IMAD.MOV.U32 R5, RZ, RZ, R13 ;  /* 0x000000ffff057224 */ /* 0x000fc400078e000d */
[----:B------:R-:W-:Y:S01]  /*4640*/  @!P4 IMAD.MOV R0, RZ, RZ, -R0 ;  /* 0x000000ffff00c224 */ /* 0x000fe200078e0a00 */
[----:B------:R-:W-:Y:S01]  /*4650*/  ISETP.GT.U32.AND P4, PT, R17, R9, PT ;  /* 0x000000091100720c */ /* 0x000fe20003f84070 */
[----:B------:R-:W-:Y:S01]  /*4660*/  IMAD.HI.U32 R19, R3, R18, RZ ;  /* 0x0000001203137227 */ /* 0x000fe200078e00ff */
[----:B------:R-:W-:Y:S02]  /*4670*/  IABS R4, R10 ;  /* 0x0000000a00047213 */ /* 0x000fe40000000000 */
[----:B------:R0:W-:Y:S01]  /*4680*/  STL [R1+0x190], R0 ;  /* 0x0001900001007387 */ /* 0x0001e20000100800 */
[----:B------:R-:W-:Y:S01]  /*4690*/  @!P5 IMAD.IADD R6, R6, 0x1, -R17 ;  /* 0x000000010606d824 */ /* 0x000fe200078e0a11 */
[----:B------:R-:W-:Y:S01]  /*46a0*/  ISETP.GE.AND P5, PT, R2, RZ, PT ;  /* 0x000000ff0200720c */ /* 0x000fe20003fa6270 */
[----:B------:R-:W-:Y:S02]  /*46b0*/  @!P1 IMAD.MOV R5, RZ, RZ, -R5 ;  /* 0x000000ffff059224 */ /* 0x000fe400078e0a05 */
[----:B------:R-:W-:Y:S01]  /*46c0*/  @!P6 IMAD.IADD R7, R7, 0x1, -R17 ;  /* 0x000000010707e824 */ /* 0x000fe200078e0a11 */
[----:B------:R-:W-:Y:S01]  /*46d0*/  ISETP.GT.U32.AND P6, PT, R17, R6, PT ;  /* 0x000000061100720c */ /* 0x000fe20003fc4070 */
[----:B------:R-:W-:Y:S01]  /*46e0*/  IMAD.MOV R19, RZ, RZ, -R19 ;  /* 0x000000ffff137224 */ /* 0x000fe200078e0a13 */
[----:B------:R1:W-:Y:S01]  /*46f0*/  STL [R1+0x180], R5 ;  /* 0x0001800501007387 */ /* 0x0003e20000100800 */
[----:B------:R-:W-:-:S04]  /*4700*/  IMAD.HI.U32 R16, R3, R4, RZ ;  /* 0x0000000403107227 */ /* 0x000fc800078e00ff */
[----:B0-----:R-:W-:Y:S02]  /*4710*/  IMAD.MOV.U32 R0, RZ, RZ, R14 ;  /* 0x000000ffff007224 */ /* 0x001fe400078e000e */
[C---:B------:R-:W-:Y:S02]  /*4720*/  IMAD R2, R17.reuse, R19, R18 ;  /* 0x0000001311027224 */ /* 0x040fe400078e0212 */
[----:B------:R-:W-:Y:S02]  /*4730*/  IMAD.MOV R16, RZ, RZ, -R16 ;  /* 0x000000ffff107224 */ /* 0x000fe400078e0a10 */
[----:B-1----:R-:W-:Y:S01]  /*4740*/  IMAD.MOV.U32 R5, RZ, RZ, R11 ;  /* 0x000000ffff057224 */ /* 0x002fe200078e000b */
[C---:B------:R-:W-:Y:S01]  /*4750*/  ISETP.GT.U32.AND P1, PT, R17.reuse, R2, PT ;  /* 0x000000021100720c */ /* 0x040fe20003f24070 */
[----:B------:R-:W-:Y:S01]  /*4760*/  @!P0 IMAD.MOV R0, RZ, RZ, -R0 ;  /* 0x000000ffff008224 */ /* 0x000fe200078e0a00 */
[----:B------:R-:W-:Y:S01]  /*4770*/  ISETP.GT.U32.AND P0, PT, R17, R7, PT ;  /* 0x000000071100720c */ /* 0x000fe20003f04070 */
[----:B------:R-:W-:Y:S01]  /*4780*/  @!P3 IMAD.MOV R5, RZ, RZ, -R5 ;  /* 0x000000ffff05b224 */ /* 0x000fe200078e0a05 */
[----:B------:R-:W-:Y:S01]  /*4790*/  ISETP.GE.AND P3, PT, R8, RZ, PT ;  /* 0x000000ff0800720c */ /* 0x000fe20003f66270 */
[--C-:B------:R-:W-:Y:S01]  /*47a0*/  @!P4 IMAD.IADD R9, R9, 0x1, -R17.reuse ;  /* 0x000000010909c824 */ /* 0x100fe200078e0a11 */
[----:B------:R0:W-:Y:S01]  /*47b0*/  STL [R1+0x17c], R0 ;  /* 0x00017c0001007387 */ /* 0x0001e20000100800 */
[----:B------:R-:W-:Y:S01]  /*47c0*/  IMAD R8, R17, R16, R4 ;  /* 0x0000001011087224 */ /* 0x000fe200078e0204 */
[----:B------:R-:W-:Y:S01]  /*47d0*/  ISETP.GE.AND P4, PT, R15, RZ, PT ;  /* 0x000000ff0f00720c */ /* 0x000fe20003f86270 */
[----:B------:R-:W-:Y:S01]  /*47e0*/  @!P6 IMAD.IADD R6, R6, 0x1, -R17 ;  /* 0x000000010606e824 */ /* 0x000fe200078e0a11 */
[----:B------:R-:W-:Y:S01]  /*47f0*/  STL [R1+0x178], R5 ;  /* 0x0001780501007387 */ /* 0x000fe20000100800 */
[C---:B------:R-:W-:Y:S01]  /*4800*/  VIADD R12, R20.reuse, 0x108 ;  /* 0x00000108140c7836 */ /* 0x040fe20000000000 */
[----:B------:R-:W-:Y:S01]  /*4810*/  ISETP.GT.U32.AND P6, PT, R17, R8, PT ;  /* 0x000000081100720c */ /* 0x000fe20003fc4070 */
[----:B------:R-:W-:-:S02]  /*4820*/  VIADD R4, R20, 0x104 ;  /* 0x0000010414047836 */ /* 0x000fc40000000000 */
[----:B------:R-:W-:Y:S01]  /*4830*/  @!P1 IMAD.IADD R2, R2, 0x1, -R17 ;  /* 0x0000000102029824 */ /* 0x000fe200078e0a11 */
[----:B------:R-:W-:Y:S01]  /*4840*/  IABS R15, R12 ;  /* 0x0000000c000f7213 */ /* 0x000fe20000000000 */
[----:B0-----:R-:W-:Y:S01]  /*4850*/  IMAD.MOV.U32 R0, RZ, RZ, R9 ;  /* 0x000000ffff007224 */ /* 0x001fe200078e0009 */
[----:B------:R-:W-:Y:S01]  /*4860*/  IABS R18, R4 ;  /* 0x0000000400127213 */ /* 0x000fe20000000000 */
[--C-:B------:R-:W-:Y:S01]  /*4870*/  @!P0 IMAD.IADD R7, R7, 0x1, -R17.reuse ;  /* 0x0000000107078824 */ /* 0x100fe200078e0a11 */
[----:B------:R-:W-:Y:S01]  /*4880*/  ISETP.GE.AND P1, PT, R4, RZ, PT ;  /* 0x000000ff0400720c */ /* 0x000fe20003f26270 */
[----:B------:R-:W-:Y:S01]  /*4890*/  @!P2 IMAD.MOV R0, RZ, RZ, -R0 ;  /* 0x000000ffff00a224 */ /* 0x000fe200078e0a00 */
[----:B------:R-:W-:Y:S01]  /*48a0*/  ISETP.GE.AND P2, PT, R10, RZ, PT ;  /* 0x000000ff0a00720c */ /* 0x000fe20003f46270 */
[----:B------:R-:W-:Y:S01]  /*48b0*/  IMAD.HI.U32 R9, R3, R15, RZ ;  /* 0x0000000f03097227 */ /* 0x000fe200078e00ff */
[----:B------:R-:W-:Y:S02]  /*48c0*/  ISETP.GE.AND P0, PT, R12, RZ, PT ;  /* 0x000000ff0c00720c */ /* 0x000fe40003f06270 */
[----:B------:R0:W-:Y:S01]  /*48d0*/  STL [R1+0x170], R0 ;  /* 0x0001700001007387 */ /* 0x0001e20000100800 */
[----:B------:R-:W-:Y:S01]  /*48e0*/  @!P6 IMAD.IADD R8, R8, 0x1, -R17 ;  /* 0x000000010808e824 */ /* 0x000fe200078e0a11 */
[----:B------:R-:W-:Y:S01]  /*48f0*/  ISETP.GT.U32.AND P6, PT, R17, R2, PT ;  /* 0x000000021100720c */ /* 0x000fe20003fc4070 */
[----:B------:R-:W-:-:S02]  /*4900*/  IMAD.MOV R9, RZ, RZ, -R9 ;  /* 0x000000ffff097224 */ /* 0x000fc400078e0a09 */
[C---:B------:R-:W-:Y:S02]  /*4910*/  VIADD R10, R20.reuse, 0x100 ;  /* 0x00000100140a7836 */ /* 0x040fe40000000000 */
[----:B------:R-:W-:Y:S02]  /*4920*/  IMAD R19, R17, R9, R15 ;  /* 0x0000000911137224 */ /* 0x000fe400078e020f */
[----:B------:R-:W-:Y:S01]  /*4930*/  VIADD R9, R20, 0xfc ;  /* 0x000000fc14097836 */ /* 0x000fe20000000000 */
[----:B------:R-:W-:Y:S01]  /*4940*/  IABS R13, R10 ;  /* 0x0000000a000d7213 */ /* 0x000fe20000000000 */
[----:B0-----:R-:W-:Y:S02]  /*4950*/  IMAD.MOV.U32 R0, RZ, RZ, R6 ;  /* 0x000000ffff007224 */ /* 0x001fe400078e0006 */
[----:B------:R-:W-:Y:S01]  /*4960*/  IMAD.HI.U32 R6, R3, R18, RZ ;  /* 0x0000001203067227 */ /* 0x000fe200078e00ff */
[----:B------:R-:W-:-:S03]  /*4970*/  IABS R16, R9 ;  /* 0x0000000900107213 */ /* 0x000fc60000000000 */
[----:B------:R-:W-:Y:S01]  /*4980*/  @!P4 IMAD.MOV R0, RZ, RZ, -R0 ;  /* 0x000000ffff00c224 */ /* 0x000fe200078e0a00 */
[C---:B------:R-:W-:Y:S01]  /*4990*/  ISETP.GT.U32.AND P4, PT, R17.reuse, R8, PT ;  /* 0x000000081100720c */ /* 0x040fe20003f84070 */
[----:B------:R-:W-:Y:S02]  /*49a0*/  IMAD.MOV R6, RZ, RZ, -R6 ;  /* 0x000000ffff067224 */ /* 0x000fe400078e0a06 */
[----:B------:R-:W-:Y:S01]  /*49b0*/  @!P6 IMAD.IADD R2, R2, 0x1, -R17 ;  /* 0x000000010202e824 */ /* 0x000fe200078e0a11 */
[----:B------:R0:W-:Y:S01]  /*49c0*/  STL [R1+0x168], R0 ;  /* 0x0001680001007387 */ /* 0x0001e20000100800 */
[----:B------:R-:W-:Y:S02]  /*49d0*/  IMAD R18, R17, R6, R18 ;  /* 0x0000000611127224 */ /* 0x000fe400078e0212 */
[----:B------:R-:W-:-:S03]  /*49e0*/  IMAD.HI.U32 R6, R3, R13, RZ ;  /* 0x0000000d03067227 */ /* 0x000fc600078e00ff */
[----:B------:R-:W-:Y:S01]  /*49f0*/  ISETP.GT.U32.AND P6, PT, R17, R18, PT ;  /* 0x000000121100720c */ /* 0x000fe20003fc4070 */
[----:B------:R-:W-:Y:S02]  /*4a00*/  VIADD R4, R20, 0xf8 ;  /* 0x000000f814047836 */ /* 0x000fe40000000000 */
[----:B------:R-:W-:Y:S01]  /*4a10*/  @!P4 IMAD.IADD R8, R8, 0x1, -R17 ;  /* 0x000000010808c824 */ /* 0x000fe200078e0a11 */
[----:B------:R-:W-:Y:S01]  /*4a20*/  ISETP.GE.AND P4, PT, R10, RZ, PT ;  /* 0x000000ff0a00720c */ /* 0x000fe20003f86270 */
[----:B0-----:R-:W-:Y:S01]  /*4a30*/  IMAD.MOV.U32 R0, RZ, RZ, R7 ;  /* 0x000000ffff007224 */ /* 0x001fe200078e0007 */
[----:B------:R-:W-:Y:S01]  /*4a40*/  IABS R15, R4 ;  /* 0x00000004000f7213 */ /* 0x000fe20000000000 */
[----:B------:R-:W-:-:S04]  /*4a50*/  IMAD.HI.U32 R7, R3, R16, RZ ;  /* 0x0000001003077227 */ /* 0x000fc800078e00ff */
[----:B------:R-:W-:Y:S01]  /*4a60*/  @!P5 IMAD.MOV R0, RZ, RZ, -R0 ;  /* 0x000000ffff00d224 */ /* 0x000fe200078e0a00 */
[C---:B------:R-:W-:Y:S01]  /*4a70*/  ISETP.GT.U32.AND P5, PT, R17.reuse, R19, PT ;  /* 0x000000131100720c */ /* 0x040fe20003fa4070 */
[----:B------:R-:W-:Y:S02]  /*4a80*/  @!P6 IMAD.IADD R18, R18, 0x1, -R17 ;  /* 0x000000011212e824 */ /* 0x000fe400078e0a11 */
[----:B------:R-:W-:Y:S01]  /*4a90*/  IMAD.MOV R10, RZ, RZ, -R6 ;  /* 0x000000ffff0a7224 */ /* 0x000fe200078e0a06 */
[----:B------:R0:W-:Y:S01]  /*4aa0*/  STL [R1+0x164], R0 ;  /* 0x0001640001007387 */ /* 0x0001e20000100800 */
[----:B------:R-:W-:Y:S02]  /*4ab0*/  IMAD.MOV R7, RZ, RZ, -R7 ;  /* 0x000000ffff077224 */ /* 0x000fe400078e0a07 */
[----:B------:R-:W-:Y:S02]  /*4ac0*/  IMAD R13, R17, R10, R13 ;  /* 0x0000000a110d7224 */ /* 0x000fe400078e020d */
[----:B------:R-:W-:-:S04]  /*4ad0*/  IMAD.HI.U32 R6, R3, R15, RZ ;  /* 0x0000000f03067227 */ /* 0x000fc800078e00ff */
[----:B------:R-:W-:Y:S01]  /*4ae0*/  @!P5 IMAD.IADD R19, R19, 0x1, -R17 ;  /* 0x000000011313d824 */ /* 0x000fe200078e0a11 */
[----:B------:R-:W-:Y:S01]  /*4af0*/  ISETP.GE.AND P5, PT, R9, RZ, PT ;  /* 0x000000ff0900720c */ /* 0x000fe20003fa6270 */
[----:B0-----:R-:W-:Y:S02]  /*4b00*/  IMAD.MOV.U32 R0, RZ, RZ, R2 ;  /* 0x000000ffff007224 */ /* 0x001fe400078e0002 */
[C---:B------:R-:W-:Y:S01]  /*4b10*/  IMAD R16, R17.reuse, R7, R16 ;  /* 0x0000000711107224 */ /* 0x040fe200078e0210 */
[C---:B------:R-:W-:Y:S01]  /*4b20*/  ISETP.GT.U32.AND P6, PT, R17.reuse, R19, PT ;  /* 0x000000131100720c */ /* 0x040fe20003fc4070 */
[----:B------:R-:W-:Y:S01]  /*4b30*/  @!P3 IMAD.MOV R0, RZ, RZ, -R0 ;  /* 0x000000ffff00b224 */ /* 0x000fe200078e0a00 */
[C---:B------:R-:W-:Y:S01]  /*4b40*/  ISETP.GT.U32.AND P3, PT, R17.reuse, R18, PT ;  /* 0x000000121100720c */ /* 0x040fe20003f64070 */
[----:B------:R-:W-:Y:S02]  /*4b50*/  IMAD.MOV R6, RZ, RZ, -R6 ;  /* 0x000000ffff067224 */ /* 0x000fe400078e0a06 */
[----:B------:R-:W-:Y:S01]  /*4b60*/  VIADD R9, R20, 0xf4 ;  /* 0x000000f414097836 */ /* 0x000fe20000000000 */
[----:B------:R0:W-:Y:S01]  /*4b70*/  STL [R1+0x150], R0 ;  /* 0x0001500001007387 */ /* 0x0001e20000100800 */
[----:B------:R-:W-:-:S02]  /*4b80*/  IMAD R15, R17, R6, R15 ;  /* 0x00000006110f7224 */ /* 0x000fc400078e020f */
[C---:B------:R-:W-:Y:S01]  /*4b90*/  VIADD R2, R20.reuse, 0xf0 ;  /* 0x000000f014027836 */ /* 0x040fe20000000000 */
[----:B------:R-:W-:Y:S01]  /*4ba0*/  IABS R11, R9 ;  /* 0x00000009000b7213 */ /* 0x000fe20000000000 */
[----:B------:R-:W-:Y:S02]  /*4bb0*/  VIADD R12, R20, 0xe8 ;  /* 0x000000e8140c7836 */ /* 0x000fe40000000000 */
[--C-:B------:R-:W-:Y:S01]  /*4bc0*/  @!P6 IMAD.IADD R19, R19, 0x1, -R17.reuse ;  /* 0x000000011313e824 */ /* 0x100fe200078e0a11 */
[C---:B------:R-:W-:Y:S01]  /*4bd0*/  ISETP.GT.U32.AND P6, PT, R17.reuse, R16, PT ;  /* 0x000000101100720c */ /* 0x040fe20003fc4070 */
[----:B------:R-:W-:Y:S01]  /*4be0*/  @!P3 IMAD.IADD R18, R18, 0x1, -R17 ;  /* 0x000000011212b824 */ /* 0x000fe200078e0a11 */
[----:B------:R-:W-:Y:S01]  /*4bf0*/  ISETP.GT.U32.AND P3, PT, R17, R15, PT ;  /* 0x0000000f1100720c */ /* 0x000fe20003f64070 */
[----:B0-----:R-:W-:Y:S01]  /*4c00*/  IMAD.MOV.U32 R0, RZ, RZ, R8 ;  /* 0x000000ffff007224 */ /* 0x001fe200078e0008 */
[----:B------:R-:W-:Y:S01]  /*4c10*/  IABS R8, R2 ;  /* 0x0000000200087213 */ /* 0x000fe20000000000 */
[----:B------:R-:W-:Y:S01]  /*4c20*/  IMAD.HI.U32 R14, R3, R11, RZ ;  /* 0x0000000b030e7227 */ /* 0x000fe200078e00ff */
[----:B------:R-:W-:-:S03]  /*4c30*/  IABS R6, R12 ;  /* 0x0000000c00067213 */ /* 0x000fc60000000000 */
[----:B------:R-:W-:Y:S01]  /*4c40*/  @!P2 IMAD.MOV R0, RZ, RZ, -R0 ;  /* 0x000000ffff00a224 */ /* 0x000fe200078e0a00 */
[----:B------:R-:W-:Y:S01]  /*4c50*/  ISETP.GT.U32.AND P2, PT, R17, R13, PT ;  /* 0x0000000d1100720c */ /* 0x000fe20003f44070 */
[----:B------:R-:W-:Y:S02]  /*4c60*/  IMAD.MOV R14, RZ, RZ, -R14 ;  /* 0x000000ffff0e7224 */ /* 0x000fe400078e0a0e */
[--C-:B------:R-:W-:Y:S01]  /*4c70*/  @!P6 IMAD.IADD R16, R16, 0x1, -R17.reuse ;  /* 0x000000011010e824 */ /* 0x100fe200078e0a11 */
[----:B------:R0:W-:Y:S01]  /*4c80*/  STL [R1+0x154], R0 ;  /* 0x0001540001007387 */ /* 0x0001e20000100800 */
[----:B------:R-:W-:Y:S02]  /*4c90*/  @!P3 IMAD.IADD R15, R15, 0x1, -R17 ;  /* 0x000000010f0fb824 */ /* 0x000fe400078e0a11 */
[C---:B------:R-:W-:Y:S01]  /*4ca0*/  IMAD R11, R17.reuse, R14, R11 ;  /* 0x0000000e110b7224 */ /* 0x040fe200078e020b */
[----:B------:R-:W-:Y:S01]  /*4cb0*/  ISETP.GT.U32.AND P3, PT, R17, R16, PT ;  /* 0x000000101100720c */ /* 0x000fe20003f64070 */
[----:B------:R-:W-:-:S02]  /*4cc0*/  IMAD.MOV.U32 R5, RZ, RZ, R19 ;  /* 0x000000ffff057224 */ /* 0x000fc400078e0013 */
[----:B------:R-:W-:Y:S02]  /*4cd0*/  VIADD R10, R20, 0xec ;  /* 0x000000ec140a7836 */ /* 0x000fe40000000000 */
[----:B------:R-:W-:Y:S01]  /*4ce0*/  @!P2 IMAD.IADD R13, R13, 0x1, -R17 ;  /* 0x000000010d0da824 */ /* 0x000fe200078e0a11 */
[----:B------:R-:W-:Y:S01]  /*4cf0*/  ISETP.GE.AND P2, PT, R4, RZ, PT ;  /* 0x000000ff0400720c */ /* 0x000fe20003f46270 */
[----:B------:R-:W-:Y:S01]  /*4d00*/  IMAD.HI.U32 R4, R3, R8, RZ ;  /* 0x0000000803047227 */ /* 0x000fe200078e00ff */
[----:B------:R-:W-:Y:S02]  /*4d10*/  IABS R7, R10 ;  /* 0x0000000a00077213 */ /* 0x000fe40000000000 */
[----:B------:R-:W-:Y:S01]  /*4d20*/  ISETP.GT.U32.AND P6, PT, R17, R13, PT ;  /* 0x0000000d1100720c */ /* 0x000fe20003fc4070 */
[----:B------:R-:W-:Y:S02]  /*4d30*/  IMAD.MOV R4, RZ, RZ, -R4 ;  /* 0x000000ffff047224 */ /* 0x000fe400078e0a04 */
[----:B0-----:R-:W-:-:S02]  /*4d40*/  IMAD.MOV.U32 R0, RZ, RZ, R18 ;  /* 0x000000ffff007224 */ /* 0x001fc400078e0012 */
[C---:B------:R-:W-:Y:S02]  /*4d50*/  IMAD R8, R17.reuse, R4, R8 ;  /* 0x0000000411087224 */ /* 0x040fe400078e0208 */
[----:B------:R-:W-:Y:S01]  /*4d60*/  @!P0 IMAD.MOV R5, RZ, RZ, -R5 ;  /* 0x000000ffff058224 */ /* 0x000fe200078e0a05 */
[----:B------:R-:W-:Y:S01]  /*4d70*/  ISETP.GT.U32.AND P0, PT, R17, R15, PT ;  /* 0x0000000f1100720c */ /* 0x000fe20003f04070 */
[----:B------:R-:W-:Y:S01]  /*4d80*/  @!P1 IMAD.MOV R0, RZ, RZ, -R0 ;  /* 0x000000ffff009224 */ /* 0x000fe200078e0a00 */
[----:B------:R-:W-:Y:S01]  /*4d90*/  ISETP.GE.AND P1, PT, R9, RZ, PT ;  /* 0x000000ff0900720c */ /* 0x000fe20003f26270 */
[--C-:B------:R-:W-:Y:S01]  /*4da0*/  @!P3 IMAD.IADD R16, R16, 0x1, -R17.reuse ;  /* 0x000000011010b824 */ /* 0x100fe200078e0a11 */
[----:B------:R-:W-:Y:S01]  /*4db0*/  ISETP.GT.U32.AND P3, PT, R17, R8, PT ;  /* 0x000000081100720c */ /* 0x000fe20003f64070 */
[----:B------:R-:W-:Y:S01]  /*4dc0*/  @!P6 IMAD.IADD R13, R13, 0x1, -R17 ;  /* 0x000000010d0de824 */ /* 0x000fe200078e0a11 */
[----:B------:R-:W-:Y:S01]  /*4dd0*/  ISETP.GT.U32.AND P6, PT, R17, R11, PT ;  /* 0x0000000b1100720c */ /* 0x000fe20003fc4070 */
[C---:B------:R-:W-:Y:S01]  /*4de0*/  IMAD.HI.U32 R9, R3.reuse, R6, RZ ;  /* 0x0000000603097227 */ /* 0x040fe200078e00ff */
[----:B------:R-:W-:Y:S03]  /*4df0*/  STL [R1+0x12c], R5 ;  /* 0x00012c0501007387 */ /* 0x000fe60000100800 */
[----:B------:R-:W-:Y:S01]  /*4e00*/  IMAD.MOV R9, RZ, RZ, -R9 ;  /* 0x000000ffff097224 */ /* 0x000fe200078e0a09 */
[----:B------:R0:W-:Y:S01]  /*4e10*/  STL [R1+0x124], R0 ;  /* 0x0001240001007387 */ /* 0x0001e20000100800 */
[----:B------:R-:W-:-:S04]  /*4e20*/  IMAD.HI.U32 R14, R3, R7, RZ ;  /* 0x00000007030e7227 */ /* 0x000fc800078e00ff */
[----:B------:R-:W-:Y:S02]  /*4e30*/  VIADD R4, R20, 0xe4 ;  /* 0x000000e414047836 */ /* 0x000fe40000000000 */
[----:B------:R-:W-:Y:S02]  /*4e40*/  @!P6 IMAD.IADD R11, R11, 0x1, -R17 ;  /* 0x000000010b0be824 */ /* 0x000fe400078e0a11 */
[C---:B------:R-:W-:Y:S02]  /*4e50*/  IMAD R6, R17.reuse, R9, R6 ;  /* 0x0000000911067224 */ /* 0x040fe400078e0206 */
[----:B0-----:R-:W-:Y:S02]  /*4e60*/  IMAD.MOV.U32 R0, RZ, RZ, R13 ;  /* 0x000000ffff007224 */ /* 0x001fe400078e000d */
[----:B------:R-:W-:Y:S02]  /*4e70*/  IMAD.MOV.U32 R5, RZ, RZ, R16 ;  /* 0x000000ffff057224 */ /* 0x000fe400078e0010 */
[----:B------:R-:W-:Y:S01]  /*4e80*/  @!P4 IMAD.MOV R0, RZ, RZ, -R0 ;  /* 0x000000ffff00c224 */ /* 0x000fe200078e0a00 */
[----:B------:R-:W-:Y:S01]  /*4e90*/  ISETP.GT.U32.AND P4, PT, R17, R11, PT ;  /* 0x0000000b1100720c */ /* 0x000fe20003f84070 */
[----:B------:R-:W-:-:S02]  /*4ea0*/  IMAD.MOV R14, RZ, RZ, -R14 ;  /* 0x000000ffff0e7224 */ /* 0x000fc400078e0a0e */
[--C-:B------:R-:W-:Y:S01]  /*4eb0*/  @!P0 IMAD.IADD R15, R15, 0x1, -R17.reuse ;  /* 0x000000010f0f8824 */ /* 0x100fe200078e0a11 */
[----:B------:R-:W-:Y:S01]  /*4ec0*/  ISETP.GE.AND P0, PT, R2, RZ, PT ;  /* 0x000000ff0200720c */ /* 0x000fe20003f06270 */
[----:B------:R-:W-:Y:S01]  /*4ed0*/  @!P3 IMAD.IADD R8, R8, 0x1, -R17 ;  /* 0x000000010808b824 */ /* 0x000fe200078e0a11 */
[----:B------:R-:W-:Y:S01]  /*4ee0*/  IABS R2, R4 ;  /* 0x0000000400027213 */ /* 0x000fe20000000000 */
[----:B------:R-:W-:Y:S01]  /*4ef0*/  @!P5 IMAD.MOV R5, RZ, RZ, -R5 ;  /* 0x000000ffff05d224 */ /* 0x000fe200078e0a05 */
[C---:B------:R-:W-:Y:S01]  /*4f00*/  ISETP.GT.U32.AND P5, PT, R17.reuse, R6, PT ;  /* 0x000000061100720c */ /* 0x040fe20003fa4070 */
[C---:B------:R-:W-:Y:S01]  /*4f10*/  IMAD R7, R17.reuse, R14, R7 ;  /* 0x0000000e11077224 */ /* 0x040fe200078e0207 */
[----:B------:R0:W-:Y:S01]  /*4f20*/  STL [R1+0x148], R0 ;  /* 0x0001480001007387 */ /* 0x0001e20000100800 */
[----:B------:R-:W-:Y:S01]  /*4f30*/  ISETP.GT.U32.AND P3, PT, R17, R8, PT ;  /* 0x000000081100720c */ /* 0x000fe20003f64070 */
[----:B------:R-:W-:Y:S02]  /*4f40*/  VIADD R9, R20, 0xe0 ;  /* 0x000000e014097836 */ /* 0x000fe40000000000 */
[----:B------:R-:W-:Y:S01]  /*4f50*/  IMAD.HI.U32 R13, R3, R2, RZ ;  /* 0x00000002030d7227 */ /* 0x000fe200078e00ff */
[----:B------:R-:W-:Y:S01]  /*4f60*/  ISETP.GT.U32.AND P6, PT, R17, R7, PT ;  /* 0x000000071100720c */ /* 0x000fe20003fc4070 */
[----:B------:R-:W-:Y:S01]  /*4f70*/  STL [R1+0x11c], R5 ;  /* 0x00011c0501007387 */ /* 0x000fe20000100800 */
[----:B------:R-:W-:Y:S01]  /*4f80*/  IABS R14, R9 ;  /* 0x00000009000e7213 */ /* 0x000fe20000000000 */
[----:B------:R-:W-:-:S02]  /*4f90*/  IMAD.MOV R13, RZ, RZ, -R13 ;  /* 0x000000ffff0d7224 */ /* 0x000fc400078e0a0d */
[----:B0-----:R-:W-:Y:S02]  /*4fa0*/  IMAD.MOV.U32 R0, RZ, RZ, R15 ;  /* 0x000000ffff007224 */ /* 0x001fe400078e000f */
[--C-:B------:R-:W-:Y:S01]  /*4fb0*/  @!P4 IMAD.IADD R11, R11, 0x1, -R17.reuse ;  /* 0x000000010b0bc824 */ /* 0x100fe200078e0a11 */
[----:B------:R-:W-:Y:S01]  /*4fc0*/  ISETP.GE.AND P4, PT, R12, RZ, PT ;  /* 0x000000ff0c00720c */ /* 0x000fe20003f86270 */
[----:B------:R-:W-:Y:S01]  /*4fd0*/  @!P2 IMAD.MOV R0, RZ, RZ, -R0 ;  /* 0x000000ffff00a224 */ /* 0x000fe200078e0a00 */
[----:B------:R-:W-:Y:S01]  /*4fe0*/  ISETP.GE.AND P2, PT, R10, RZ, PT ;  /* 0x000000ff0a00720c */ /* 0x000fe20003f46270 */
[C---:B------:R-:W-:Y:S02]  /*4ff0*/  IMAD R2, R17.reuse, R13, R2 ;  /* 0x0000000d11027224 */ /* 0x040fe400078e0202 */
[--C-:B------:R-:W-:Y:S01]  /*5000*/  @!P5 IMAD.IADD R6, R6, 0x1, -R17.reuse ;  /* 0x000000010606d824 */ /* 0x100fe200078e0a11 */
[----:B------:R0:W-:Y:S01]  /*5010*/  STL [R1+0x114], R0 ;  /* 0x0001140001007387 */ /* 0x0001e20000100800 */
[----:B------:R-:W-:Y:S01]  /*5020*/  IMAD.MOV.U32 R10, RZ, RZ, R14 ;  /* 0x000000ffff0a7224 */ /* 0x000fe200078e000e */
[----:B------:R-:W-:Y:S01]  /*5030*/  ISETP.GE.AND P5, PT, R4, RZ, PT ;  /* 0x000000ff0400720c */ /* 0x000fe20003fa6270 */
[----:B------:R-:W-:Y:S01]  /*5040*/  @!P3 IMAD.IADD R8, R8, 0x1, -R17 ;  /* 0x000000010808b824 */ /* 0x000fe200078e0a11 */
[----:B------:R-:W-:Y:S01]  /*5050*/  ISETP.GT.U32.AND P3, PT, R17, R2, PT ;  /* 0x000000021100720c */ /* 0x000fe20003f64070 */
[----:B------:R-:W-:-:S04]  /*5060*/  IMAD.HI.U32 R12, R3, R10, RZ ;  /* 0x0000000a030c7227 */ /* 0x000fc800078e00ff */
[----:B------:R-:W-:Y:S02]  /*5070*/  @!P6 IMAD.IADD R7, R7, 0x1, -R17 ;  /* 0x000000010707e824 */ /* 0x000fe400078e0a11 */
[----:B0-----:R-:W-:Y:S02]  /*5080*/  IMAD.MOV.U32 R0, RZ, RZ, R11 ;  /* 0x000000ffff007224 */ /* 0x001fe400078e000b */
[----:B------:R-:W-:Y:S01]  /*5090*/  IMAD.MOV R12, RZ, RZ, -R12 ;  /* 0x000000ffff0c7224 */ /* 0x000fe200078e0a0c */
[C---:B------:R-:W-:Y:S01]  /*50a0*/  ISETP.GT.U32.AND P6, PT, R17.reuse, R7, PT ;  /* 0x000000071100720c */ /* 0x040fe20003fc4070 */
[----:B------:R-:W-:Y:S01]  /*50b0*/  @!P1 IMAD.MOV R0, RZ, RZ, -R0 ;  /* 0x000000ffff009224 */ /* 0x000fe200078e0a00 */
[C---:B------:R-:W-:Y:S01]  /*50c0*/  ISETP.GT.U32.AND P1, PT, R17.reuse, R6, PT ;  /* 0x000000061100720c */ /* 0x040fe20003f24070 */
[----:B------:R-:W-:Y:S02]  /*50d0*/  IMAD R4, R17, R12, R10 ;  /* 0x0000000c11047224 */ /* 0x000fe400078e020a */
[----:B------:R-:W-:Y:S01]  /*50e0*/  @!P3 IMAD.IADD R2, R2, 0x1, -R17 ;  /* 0x000000010202b824 */ /* 0x000fe200078e0a11 */
[----:B------:R0:W-:Y:S01]  /*50f0*/  STL [R1+0x10c], R0 ;  /* 0x00010c0001007387 */ /* 0x0001e20000100800 */
[----:B------:R-:W-:-:S02]  /*5100*/  VIADD R19, R20, 0xdc ;  /* 0x000000dc14137836 */ /* 0x000fc40000000000 */
[C---:B------:R-:W-:Y:S02]  /*5110*/  VIADD R15, R20.reuse, 0xd8 ;  /* 0x000000d8140f7836 */ /* 0x040fe40000000000 */
[----:B------:R-:W-:Y:S01]  /*5120*/  VIADD R18, R20, 0xcc ;  /* 0x000000cc14127836 */ /* 0x000fe20000000000 */
[----:B------:R-:W-:Y:S01]  /*5130*/  ISETP.GE.AND P3, PT, R19, RZ, PT ;  /* 0x000000ff1300720c */ /* 0x000fe20003f66270 */
[--C-:B------:R-:W-:Y:S01]  /*5140*/  @!P6 IMAD.IADD R7, R7, 0x1, -R17.reuse ;  /* 0x000000010707e824 */ /* 0x100fe200078e0a11 */
[----:B------:R-:W-:Y:S01]  /*5150*/  IABS R19, R19 ;  /* 0x0000001300137213 */ /* 0x000fe20000000000 */
[----:B------:R-:W-:Y:S01]  /*5160*/  @!P1 IMAD.IADD R6, R6, 0x1, -R17 ;  /* 0x0000000106069824 */ /* 0x000fe200078e0a11 */
[----:B------:R-:W-:Y:S01]  /*5170*/  ISETP.GT.U32.AND P1, PT, R17, R4, PT ;  /* 0x000000041100720c */ /* 0x000fe20003f24070 */
[----:B0-----:R-:W-:Y:S01]  /*5180*/  IMAD.MOV.U32 R0, RZ, RZ, R8 ;  /* 0x000000ffff007224 */ /* 0x001fe200078e0008 */
[----:B------:R-:W-:Y:S01]  /*5190*/  ISETP.GE.AND P6, PT, R9, RZ, PT ;  /* 0x000000ff0900720c */ /* 0x000fe20003fc6270 */
[----:B------:R-:W-:-:S02]  /*51a0*/  IMAD.MOV.U32 R5, RZ, RZ, R7 ;  /* 0x000000ffff057224 */ /* 0x000fc400078e0007 */
[----:B------:R-:W-:Y:S01]  /*51b0*/  @!P0 IMAD.MOV R0, RZ, RZ, -R0 ;  /* 0x000000ffff008224 */ /* 0x000fe200078e0a00 */
[----:B------:R-:W-:Y:S01]  /*51c0*/  ISETP.GT.U32.AND P0, PT, R17, R2, PT ;  /* 0x000000021100720c */ /* 0x000fe20003f04070 */
[----:B------:R-:W-:-:S03]  /*51d0*/  IMAD.HI.U32 R10, R3, R19, RZ ;  /* 0x00000013030a7227 */ /* 0x000fc600078e00ff */
[----:B------:R0:W-:Y:S01]  /*51e0*/  STL [R1+0x104], R0 ;  /* 0x0001040001007387 */ /* 0x0001e20000100800 */
[----:B------:R-:W-:Y:S01]  /*51f0*/  @!P2 IMAD.MOV R5, RZ, RZ, -R5 ;  /* 0x000000ffff05a224 */ /* 0x000fe200078e0a05 */
[----:B------:R-:W-:Y:S01]  /*5200*/  ISETP.GE.AND P2, PT, R15, RZ, PT ;  /* 0x000000ff0f00720c */ /* 0x000fe20003f46270 */
[--C-:B------:R-:W-:Y:S01]  /*5210*/  @!P1 IMAD.IADD R4, R4, 0x1, -R17.reuse ;  /* 0x0000000104049824 */ /* 0x100fe200078e0a11 */
[----:B------:R-:W-:Y:S01]  /*5220*/  IABS R15, R15 ;  /* 0x0000000f000f7213 */ /* 0x000fe20000000000 */
[----:B------:R-:W-:Y:S01]  /*5230*/  VIADD R9, R20, 0xd4 ;  /* 0x000000d414097836 */ /* 0x000fe20000000000 */
[----:B------:R-:W-:Y:S01]  /*5240*/  STL [R1+0x140], R5 ;  /* 0x0001400501007387 */ /* 0x000fe20000100800 */
[----:B------:R-:W-:Y:S01]  /*5250*/  IMAD.MOV R10, RZ, RZ, -R10 ;  /* 0x000000ffff0a7224 */ /* 0x000fe200078e0a0a */
[----:B------:R-:W-:Y:S01]  /*5260*/  ISETP.GT.U32.AND P1, PT, R17, R4, PT ;  /* 0x000000041100720c */ /* 0x000fe20003f24070 */
[----:B------:R-:W-:Y:S02]  /*5270*/  @!P0 IMAD.IADD R2, R2, 0x1, -R17 ;  /* 0x0000000102028824 */ /* 0x000fe400078e0a11 */
[----:B0-----:R-:W-:-:S02]  /*5280*/  IMAD.MOV.U32 R0, RZ, RZ, R6 ;  /* 0x000000ffff007224 */ /* 0x001fc400078e0006 */
[----:B------:R-:W-:Y:S02]  /*5290*/  IMAD R19, R17, R10, R19 ;  /* 0x0000000a11137224 */ /* 0x000fe400078e0213 */
[----:B------:R-:W-:Y:S01]  /*52a0*/  @!P4 IMAD.MOV R0, RZ, RZ, -R0 ;  /* 0x000000ffff00c224 */ /* 0x000fe200078e0a00 */
[----:B------:R-:W-:Y:S01]  /*52b0*/  ISETP.GE.AND P4, PT, R9, RZ, PT ;  /* 0x000000ff0900720c */ /* 0x000fe20003f86270 */
[C---:B------:R-:W-:Y:S01]  /*52c0*/  IMAD.HI.U32 R7, R3.reuse, R15, RZ ;  /* 0x0000000f03077227 */ /* 0x040fe200078e00ff */
[----:B------:R-:W-:Y:S02]  /*52d0*/  IABS R9, R9 ;  /* 0x0000000900097213 */ /* 0x000fe40000000000 */
[----:B------:R0:W-:Y:S01]  /*52e0*/  STL [R1+0x144], R0 ;  /* 0x0001440001007387 */ /* 0x0001e20000100800 */
[----:B------:R-:W-:Y:S02]  /*52f0*/  IMAD.MOV R7, RZ, RZ, -R7 ;  /* 0x000000ffff077224 */ /* 0x000fe400078e0a07 */
[----:B------:R-:W-:-:S04]  /*5300*/  IMAD.HI.U32 R6, R3, R9, RZ ;  /* 0x0000000903067227 */ /* 0x000fc800078e00ff */
[----:B------:R-:W-:Y:S02]  /*5310*/  IMAD.MOV R6, RZ, RZ, -R6 ;  /* 0x000000ffff067224 */ /* 0x000fe400078e0a06 */
[----:B------:R-:W-:Y:S02]  /*5320*/  @!P1 IMAD.IADD R4, R4, 0x1, -R17 ;  /* 0x0000000104049824 */ /* 0x000fe400078e0a11 */
[----:B0-----:R-:W-:Y:S02]  /*5330*/  IMAD.MOV.U32 R0, RZ, RZ, R2 ;  /* 0x000000ffff007224 */ /* 0x001fe400078e0002 */
[----:B------:R-:W-:Y:S02]  /*5340*/  VIADD R8, R20, 0xd0 ;  /* 0x000000d014087836 */ /* 0x000fe40000000000 */
[----:B------:R-:W-:Y:S01]  /*5350*/  @!P5 IMAD.MOV R0, RZ, RZ, -R0 ;  /* 0x000000ffff00d224 */ /* 0x000fe200078e0a00 */
[C---:B------:R-:W-:Y:S01]  /*5360*/  ISETP.GT.U32.AND P5, PT, R17.reuse, R19, PT ;  /* 0x000000131100720c */ /* 0x040fe20003fa4070 */
[C---:B------:R-:W-:Y:S01]  /*5370*/  IMAD R15, R17.reuse, R7, R15 ;  /* 0x00000007110f7224 */ /* 0x040fe200078e020f */
[----:B------:R-:W-:Y:S01]  /*5380*/  ISETP.GE.AND P0, PT, R8, RZ, PT ;  /* 0x000000ff0800720c */ /* 0x000fe20003f06270 */
[C---:B------:R-:W-:Y:S01]  /*5390*/  IMAD R9, R17.reuse, R6, R9 ;  /* 0x0000000611097224 */ /* 0x040fe200078e0209 */
[----:B------:R0:W-:Y:S01]  /*53a0*/  STL [R1+0x134], R0 ;  /* 0x0001340001007387 */ /* 0x0001e20000100800 */
[----:B------:R-:W-:Y:S01]  /*53b0*/  IABS R8, R8 ;  /* 0x0000000800087213 */ /* 0x000fe20000000000 */
[C---:B------:R-:W-:Y:S01]  /*53c0*/  VIADD R12, R20.reuse, 0xc8 ;  /* 0x000000c8140c7836 */ /* 0x040fe20000000000 */
[----:B------:R-:W-:Y:S01]  /*53d0*/  ISETP.GT.U32.AND P1, PT, R17, R15, PT ;  /* 0x0000000f1100720c */ /* 0x000fe20003f24070 */
[----:B------:R-:W-:-:S02]  /*53e0*/  VIADD R6, R20, 0xc0 ;  /* 0x000000c014067836 */ /* 0x000fc40000000000 */
[----:B------:R-:W-:Y:S01]  /*53f0*/  IMAD.HI.U32 R2, R3, R8, RZ ;  /* 0x0000000803027227 */ /* 0x000fe200078e00ff */
[----:B------:R-:W-:Y:S02]  /*5400*/  IABS R14, R12 ;  /* 0x0000000c000e7213 */ /* 0x000fe40000000000 */
[----:B------:R-:W-:Y:S01]  /*5410*/  IABS R13, R6 ;  /* 0x00000006000d7213 */ /* 0x000fe20000000000 */
[----:B0-----:R-:W-:Y:S02]  /*5420*/  IMAD.MOV.U32 R0, RZ, RZ, R4 ;  /* 0x000000ffff007224 */ /* 0x001fe400078e0004 */
[--C-:B------:R-:W-:Y:S02]  /*5430*/  @!P5 IMAD.IADD R19, R19, 0x1, -R17.reuse ;  /* 0x000000011313d824 */ /* 0x100fe400078e0a11 */
[----:B------:R-:W-:Y:S01]  /*5440*/  @!P6 IMAD.MOV R0, RZ, RZ, -R0 ;  /* 0x000000ffff00e224 */ /* 0x000fe200078e0a00 */
[C---:B------:R-:W-:Y:S01]  /*5450*/  ISETP.GT.U32.AND P6, PT, R17.reuse, R9, PT ;  /* 0x000000091100720c */ /* 0x040fe20003fc4070 */
[----:B------:R-:W-:Y:S01]  /*5460*/  IMAD.MOV R2, RZ, RZ, -R2 ;  /* 0x000000ffff027224 */ /* 0x000fe200078e0a02 */
[----:B------:R-:W-:Y:S01]  /*5470*/  ISETP.GT.U32.AND P5, PT, R17, R19, PT ;  /* 0x000000131100720c */ /* 0x000fe20003fa4070 */
[----:B------:R-:W-:Y:S01]  /*5480*/  @!P1 IMAD.IADD R15, R15, 0x1, -R17 ;  /* 0x000000010f0f9824 */ /* 0x000fe200078e0a11 */
[----:B------:R0:W-:Y:S01]  /*5490*/  STL [R1+0x13c], R0 ;  /* 0x00013c0001007387 */ /* 0x0001e20000100800 */
[----:B------:R-:W-:Y:S01]  /*54a0*/  IMAD R8, R17, R2, R8 ;  /* 0x0000000211087224 */ /* 0x000fe200078e0208 */
[----:B------:R-:W-:Y:S01]  /*54b0*/  IABS R2, R18 ;  /* 0x0000001200027213 */ /* 0x000fe20000000000 */
[----:B------:R-:W-:Y:S01]  /*54c0*/  IMAD.HI.U32 R7, R3, R14, RZ ;  /* 0x0000000e03077227 */ /* 0x000fe200078e00ff */
[----:B------:R-:W-:-:S03]  /*54d0*/  ISETP.GT.U32.AND P1, PT, R17, R15, PT ;  /* 0x0000000f1100720c */ /* 0x000fc60003f24070 */
[----:B------:R-:W-:-:S04]  /*54e0*/  IMAD.HI.U32 R10, R3, R2, RZ ;  /* 0x00000002030a7227 */ /* 0x000fc800078e00ff */
[--C-:B------:R-:W-:Y:S02]  /*54f0*/  @!P6 IMAD.IADD R9, R9, 0x1, -R17.reuse ;  /* 0x000000010909e824 */ /* 0x100fe400078e0a11 */
[----:B------:R-:W-:Y:S01]  /*5500*/  @!P5 IMAD.IADD R19, R19, 0x1, -R17 ;  /* 0x000000011313d824 */ /* 0x000fe200078e0a11 */
[C---:B------:R-:W-:Y:S01]  /*5510*/  ISETP.GT.U32.AND P5, PT, R17.reuse, R8, PT ;  /* 0x000000081100720c */ /* 0x040fe20003fa4070 */
[----:B------:R-:W-:Y:S01]  /*5520*/  IMAD.MOV R10, RZ, RZ, -R10 ;  /* 0x000000ffff0a7224 */ /* 0x000fe200078e0a0a */
[C---:B------:R-:W-:Y:S01]  /*5530*/  ISETP.GT.U32.AND P6, PT, R17.reuse, R9, PT ;  /* 0x000000091100720c */ /* 0x040fe20003fc4070 */
[----:B------:R-:W-:Y:S02]  /*5540*/  IMAD.MOV R7, RZ, RZ, -R7 ;  /* 0x000000ffff077224 */ /* 0x000fe400078e0a07 */
[C---:B------:R-:W-:Y:S02]  /*5550*/  IMAD R2, R17.reuse, R10, R2 ;  /* 0x0000000a11027224 */ /* 0x040fe400078e0202 */
[----:B------:R-:W-:-:S02]  /*5560*/  IMAD R14, R17, R7, R14 ;  /* 0x00000007110e7224 */ /* 0x000fc400078e020e */
[----:B------:R-:W-:Y:S02]  /*5570*/  VIADD R4, R20, 0xc4 ;  /* 0x000000c414047836 */ /* 0x000fe40000000000 */
[----:B------:R-:W-:Y:S01]  /*5580*/  @!P1 IMAD.IADD R15, R15, 0x1, -R17 ;  /* 0x000000010f0f9824 */ /* 0x000fe200078e0a11 */
[----:B------:R-:W-:Y:S01]  /*5590*/  ISETP.GT.U32.AND P1, PT, R17, R2, PT ;  /* 0x000000021100720c */ /* 0x000fe20003f24070 */
[----:B0-----:R-:W-:Y:S01]  /*55a0*/  IMAD.MOV.U32 R0, RZ, RZ, R19 ;  /* 0x000000ffff007224 */ /* 0x001fe200078e0013 */
[----:B------:R-:W-:Y:S01]  /*55b0*/  IABS R11, R4 ;  /* 0x00000004000b7213 */ /* 0x000fe20000000000 */
[--C-:B------:R-:W-:Y:S01]  /*55c0*/  @!P6 IMAD.IADD R9, R9, 0x1, -R17.reuse ;  /* 0x000000010909e824 */ /* 0x100fe200078e0a11 */
[----:B------:R-:W-:Y:S01]  /*55d0*/  ISETP.GT.U32.AND P6, PT, R17, R14, PT ;  /* 0x0000000e1100720c */ /* 0x000fe20003fc4070 */
[----:B------:R-:W-:Y:S01]  /*55e0*/  @!P5 IMAD.IADD R8, R8, 0x1, -R17 ;  /* 0x000000010808d824 */ /* 0x000fe200078e0a11 */
[----:B------:R-:W-:Y:S01]  /*55f0*/  ISETP.GE.AND P5, PT, R18, RZ, PT ;  /* 0x000000ff1200720c */ /* 0x000fe20003fa6270 */
[----:B------:R-:W-:-:S02]  /*5600*/  @!P3 IMAD.MOV R0, RZ, RZ, -R0 ;  /* 0x000000ffff00b224 */ /* 0x000fc400078e0a00 */
[----:B------:R-:W-:Y:S01]  /*5610*/  VIADD R7, R20, 0xbc ;  /* 0x000000bc14077836 */ /* 0x000fe20000000000 */
[----:B------:R-:W-:Y:S01]  /*5620*/  ISETP.GT.U32.AND P3, PT, R17, R8, PT ;  /* 0x000000081100720c */ /* 0x000fe20003f64070 */
[C---:B------:R-:W-:Y:S01]  /*5630*/  IMAD.HI.U32 R16, R3.reuse, R11, RZ ;  /* 0x0000000b03107227 */ /* 0x040fe200078e00ff */
[----:B------:R0:W-:Y:S02]  /*5640*/  STL [R1+0x100], R0 ;  /* 0x0001000001007387 */ /* 0x0001e40000100800 */
[----:B------:R-:W-:Y:S01]  /*5650*/  IABS R18, R7 ;  /* 0x0000000700127213 */ /* 0x000fe20000000000 */
[----:B------:R-:W-:-:S04]  /*5660*/  IMAD.HI.U32 R10, R3, R13, RZ ;  /* 0x0000000d030a7227 */ /* 0x000fc800078e00ff */
[----:B------:R-:W-:Y:S02]  /*5670*/  IMAD.MOV R16, RZ, RZ, -R16 ;  /* 0x000000ffff107224 */ /* 0x000fe400078e0a10 */
[----:B------:R-:W-:Y:S01]  /*5680*/  @!P1 IMAD.IADD R2, R2, 0x1, -R17 ;  /* 0x0000000102029824 */ /* 0x000fe200078e0a11 */
[----:B------:R-:W-:Y:S01]  /*5690*/  ISETP.GE.AND P1, PT, R12, RZ, PT ;  /* 0x000000ff0c00720c */ /* 0x000fe20003f26270 */
[----:B0-----:R-:W-:Y:S02]  /*56a0*/  IMAD.MOV.U32 R0, RZ, RZ, R15 ;  /* 0x000000ffff007224 */ /* 0x001fe400078e000f */
[----:B------:R-:W-:Y:S01]  /*56b0*/  @!P6 IMAD.IADD R14, R14, 0x1, -R17 ;  /* 0x000000010e0ee824 */ /* 0x000fe200078e0a11 */
[----:B------:R-:W-:Y:S01]  /*56c0*/  ISETP.GT.U32.AND P6, PT, R17, R2, PT ;  /* 0x000000021100720c */ /* 0x000fe20003fc4070 */
[----:B------:R-:W-:Y:S02]  /*56d0*/  IMAD.MOV R10, RZ, RZ, -R10 ;  /* 0x000000ffff0a7224 */ /* 0x000fe400078e0a0a */
[----:B------:R-:W-:-:S02]  /*56e0*/  IMAD.MOV.U32 R12, RZ, RZ, R18 ;  /* 0x000000ffff0c7224 */ /* 0x000fc400078e0012 */
[----:B------:R-:W-:Y:S01]  /*56f0*/  @!P2 IMAD.MOV R0, RZ, RZ, -R0 ;  /* 0x000000ffff00a224 */ /* 0x000fe200078e0a00 */
[C---:B------:R-:W-:Y:S01]  /*5700*/  ISETP.GT.U32.AND P2, PT, R17.reuse, R14, PT ;  /* 0x0000000e1100720c */ /* 0x040fe20003f44070 */
[C---:B------:R-:W-:Y:S02]  /*5710*/  IMAD R11, R17.reuse, R16, R11 ;  /* 0x00000010110b7224 */ /* 0x040fe400078e020b */
[----:B------:R-:W-:Y:S01]  /*5720*/  @!P3 IMAD.IADD R8, R8, 0x1, -R17 ;  /* 0x000000010808b824 */ /* 0x000fe200078e0a11 */
[----:B------:R0:W-:Y:S01]  /*5730*/  STL [R1+0xfc], R0 ;  /* 0x0000fc0001007387 */ /* 0x0001e20000100800 */
[C---:B------:R-:W-:Y:S01]  /*5740*/  IMAD R13, R17.reuse, R10, R13 ;  /* 0x0000000a110d7224 */ /* 0x040fe200078e020d */
[----:B------:R-:W-:Y:S01]  /*5750*/  ISETP.GT.U32.AND P3, PT, R17, R11, PT ;  /* 0x0000000b1100720c */ /* 0x000fe20003f64070 */
[----:B------:R-:W-:-:S04]  /*5760*/  IMAD.HI.U32 R10, R3, R12, RZ ;  /* 0x0000000c030a7227 */ /* 0x000fc800078e00ff */
[----:B------:R-:W-:Y:S02]  /*5770*/  IMAD.MOV R10, RZ, RZ, -R10 ;  /* 0x000000ffff0a7224 */ /* 0x000fe400078e0a0a */
[----:B------:R-:W-:Y:S02]  /*5780*/  IMAD.MOV.U32 R5, RZ, RZ, R9 ;  /* 0x000000ffff057224 */ /* 0x000fe400078e0009 */
[----:B0-----:R-:W-:Y:S02]  /*5790*/  IMAD.MOV.U32 R0, RZ, RZ, R8 ;  /* 0x000000ffff007224 */ /* 0x001fe400078e0008 */
[C---:B------:R-:W-:Y:S02]  /*57a0*/  IMAD R12, R17.reuse, R10, R12 ;  /* 0x0000000a110c7224 */ /* 0x040fe400078e020c */
[----:B------:R-:W-:Y:S01]  /*57b0*/  @!P0 IMAD.MOV R0, RZ, RZ, -R0 ;  /* 0x000000ffff008224 */ /* 0x000fe200078e0a00 */
[----:B------:R-:W-:Y:S01]  /*57c0*/  ISETP.GT.U32.AND P0, PT, R17, R13, PT ;  /* 0x0000000d1100720c */ /* 0x000fe20003f04070 */
[----:B------:R-:W-:Y:S01]  /*57d0*/  @!P4 IMAD.MOV R5, RZ, RZ, -R5 ;  /* 0x000000ffff05c224 */ /* 0x000fe200078e0a05 */
[----:B------:R-:W-:Y:S01]  /*57e0*/  ISETP.GE.AND P4, PT, R4, RZ, PT ;  /* 0x000000ff0400720c */ /* 0x000fe20003f86270 */
[----:B------:R-:W-:-:S02]  /*57f0*/  VIADD R4, R20, 0xb8 ;  /* 0x000000b814047836 */ /* 0x000fc40000000000 */
[--C-:B------:R-:W-:Y:S01]  /*5800*/  @!P2 IMAD.IADD R14, R14, 0x1, -R17.reuse ;  /* 0x000000010e0ea824 */ /* 0x100fe200078e0a11 */
[----:B------:R-:W-:Y:S01]  /*5810*/  ISETP.GT.U32.AND P2, PT, R17, R12, PT ;  /* 0x0000000c1100720c */ /* 0x000fe20003f44070 */
[--C-:B------:R-:W-:Y:S01]  /*5820*/  @!P3 IMAD.IADD R11, R11, 0x1, -R17.reuse ;  /* 0x000000010b0bb824 */ /* 0x100fe200078e0a11 */
[----:B------:R-:W-:Y:S01]  /*5830*/  IABS R9, R4 ;  /* 0x0000000400097213 */ /* 0x000fe20000000000 */
[--C-:B------:R-:W-:Y:S01]  /*5840*/  @!P6 IMAD.IADD R2, R2, 0x1, -R17.reuse ;  /* 0x000000010202e824 */ /* 0x100fe200078e0a11 */
[----:B------:R-:W-:Y:S01]  /*5850*/  ISETP.GE.AND P6, PT, R6, RZ, PT ;  /* 0x000000ff0600720c */ /* 0x000fe20003fc6270 */
[----:B------:R-:W-:Y:S01]  /*5860*/  VIADD R6, R20, 0xb4 ;  /* 0x000000b414067836 */ /* 0x000fe20000000000 */
[----:B------:R-:W-:Y:S01]  /*5870*/  ISETP.GE.AND P3, PT, R7, RZ, PT ;  /* 0x000000ff0700720c */ /* 0x000fe20003f66270 */
[----:B------:R-:W-:Y:S01]  /*5880*/  @!P0 IMAD.IADD R13, R13, 0x1, -R17 ;  /* 0x000000010d0d8824 */ /* 0x000fe200078e0a11 */
[----:B------:R-:W-:Y:S01]  /*5890*/  ISETP.GT.U32.AND P0, PT, R17, R11, PT ;  /* 0x0000000b1100720c */ /* 0x000fe20003f04070 */
[----:B------:R-:W-:Y:S01]  /*58a0*/  IMAD.HI.U32 R7, R3, R9, RZ ;  /* 0x0000000903077227 */ /* 0x000fe200078e00ff */
[----:B------:R-:W-:Y:S01]  /*58b0*/  IABS R8, R6 ;  /* 0x0000000600087213 */ /* 0x000fe20000000000 */
[----:B------:R-:W-:Y:S02]  /*58c0*/  STL [R1+0xf8], R5 ;  /* 0x0000f80501007387 */ /* 0x000fe40000100800 */
[----:B------:R-:W-:-:S02]  /*58d0*/  IMAD.MOV R7, RZ, RZ, -R7 ;  /* 0x000000ffff077224 */ /* 0x000fc400078e0a07 */
[----:B------:R-:W-:Y:S01]  /*58e0*/  @!P2 IMAD.IADD R12, R12, 0x1, -R17 ;  /* 0x000000010c0ca824 */ /* 0x000fe200078e0a11 */
[----:B------:R0:W-:Y:S01]  /*58f0*/  STL [R1+0xf4], R0 ;  /* 0x0000f40001007387 */ /* 0x0001e20000100800 */
[----:B------:R-:W-:Y:S02]  /*5900*/  IMAD R9, R17, R7, R9 ;  /* 0x0000000711097224 */ /* 0x000fe400078e0209 */
[----:B------:R-:W-:Y:S01]  /*5910*/  IMAD.HI.U32 R15, R3, R8, RZ ;  /* 0x00000008030f7227 */ /* 0x000fe200078e00ff */
[----:B------:R-:W-:-:S03]  /*5920*/  ISETP.GT.U32.AND P2, PT, R17, R12, PT ;  /* 0x0000000c1100720c */ /* 0x000fc60003f44070 */
[----:B------:R-:W-:Y:S01]  /*5930*/  @!P0 IMAD.IADD R11, R11, 0x1, -R17 ;  /* 0x000000010b0b8824 */ /* 0x000fe200078e0a11 */
[C---:B------:R-:W-:Y:S01]  /*5940*/  ISETP.GT.U32.AND P0, PT, R17.reuse, R9, PT ;  /* 0x000000091100720c */ /* 0x040fe20003f04070 */
[----:B------:R-:W-:Y:S02]  /*5950*/  IMAD.MOV R15, RZ, RZ, -R15 ;  /* 0x000000ffff0f7224 */ /* 0x000fe400078e0a0f */
[----:B0-----:R-:W-:Y:S02]  /*5960*/  IMAD.MOV.U32 R0, RZ, RZ, R2 ;  /* 0x000000ffff007224 */ /* 0x001fe400078e0002 */
[----:B------:R-:W-:Y:S02]  /*5970*/  VIADD R10, R20, 0xb0 ;  /* 0x000000b0140a7836 */ /* 0x000fe40000000000 */
[----:B------:R-:W-:Y:S01]  /*5980*/  @!P5 IMAD.MOV R0, RZ, RZ, -R0 ;  /* 0x000000ffff00d224 */ /* 0x000fe200078e0a00 */
[C---:B------:R-:W-:Y:S01]  /*5990*/  ISETP.GT.U32.AND P5, PT, R17.reuse, R13, PT ;  /* 0x0000000d1100720c */ /* 0x040fe20003fa4070 */
[C---:B------:R-:W-:Y:S01]  /*59a0*/  IMAD R8, R17.reuse, R15, R8 ;  /* 0x0000000f11087224 */ /* 0x040fe200078e0208 */
[----:B------:R-:W-:Y:S01]  /*59b0*/  IABS R7, R10 ;  /* 0x0000000a00077213 */ /* 0x000fe20000000000 */
[----:B------:R-:W-:Y:S01]  /*59c0*/  @!P2 IMAD.IADD R12, R12, 0x1, -R17 ;  /* 0x000000010c0ca824 */ /* 0x000fe200078e0a11 */
[----:B------:R0:W-:Y:S01]  /*59d0*/  STL [R1+0xf0], R0 ;  /* 0x0000f00001007387 */ /* 0x0001e20000100800 */
[----:B------:R-:W-:Y:S01]  /*59e0*/  VIADD R2, R20, 0xac ;  /* 0x000000ac14027836 */ /* 0x000fe20000000000 */
[----:B------:R-:W-:Y:S01]  /*59f0*/  ISETP.GT.U32.AND P2, PT, R17, R8, PT ;  /* 0x000000081100720c */ /* 0x000fe20003f44070 */
[----:B------:R-:W-:-:S03]  /*5a00*/  IMAD.HI.U32 R16, R3, R7, RZ ;  /* 0x0000000703107227 */ /* 0x000fc600078e00ff */
[----:B------:R-:W-:Y:S01]  /*5a10*/  IABS R21, R2 ;  /* 0x0000000200157213 */ /* 0x000fe20000000000 */
[--C-:B------:R-:W-:Y:S01]  /*5a20*/  @!P0 IMAD.IADD R9, R9, 0x1, -R17.reuse ;  /* 0x0000000109098824 */ /* 0x100fe200078e0a11 */
[----:B------:R-:W-:Y:S01]  /*5a30*/  ISETP.GE.AND P0, PT, R6, RZ, PT ;  /* 0x000000ff0600720c */ /* 0x000fe20003f06270 */
[----:B------:R-:W-:Y:S02]  /*5a40*/  IMAD.MOV.U32 R5, RZ, RZ, R14 ;  /* 0x000000ffff057224 */ /* 0x000fe400078e000e */
[----:B------:R-:W-:Y:S01]  /*5a50*/  @!P5 IMAD.IADD R13, R13, 0x1, -R17 ;  /* 0x000000010d0dd824 */ /* 0x000fe200078e0a11 */
[----:B------:R-:W-:Y:S01]  /*5a60*/  ISETP.GE.AND P5, PT, R4, RZ, PT ;  /* 0x000000ff0400720c */ /* 0x000fe20003fa6270 */
[----:B------:R-:W-:Y:S02]  /*5a70*/  VIADD R4, R20, 0xa8 ;  /* 0x000000a814047836 */ /* 0x000fe40000000000 */
[----:B------:R-:W-:Y:S02]  /*5a80*/  IMAD.MOV R16, RZ, RZ, -R16 ;  /* 0x000000ffff107224 */ /* 0x000fe400078e0a10 */
[----:B------:R-:W-:Y:S01]  /*5a90*/  @!P1 IMAD.MOV R5, RZ, RZ, -R5 ;  /* 0x000000ffff059224 */ /* 0x000fe200078e0a05 */
[C---:B------:R-:W-:Y:S01]  /*5aa0*/  ISETP.GT.U32.AND P1, PT, R17.reuse, R9, PT ;  /* 0x000000091100720c */ /* 0x040fe20003f24070 */
[----:B------:R-:W-:Y:S01]  /*5ab0*/  IMAD R7, R17, R16, R7 ;  /* 0x0000001011077224 */ /* 0x000fe200078e0207 */
[----:B------:R-:W-:Y:S01]  /*5ac0*/  IABS R16, R4 ;  /* 0x0000000400107213 */ /* 0x000fe20000000000 */
[----:B0-----:R-:W-:Y:S01]  /*5ad0*/  IMAD.MOV.U32 R0, RZ, RZ, R11 ;  /* 0x000000ffff007224 */ /* 0x001fe200078e000b */
[----:B------:R0:W-:Y:S01]  /*5ae0*/  STL [R1+0xec], R5 ;  /* 0x0000ec0501007387 */ /* 0x0001e20000100800 */
[----:B------:R-:W-:-:S04]  /*5af0*/  IMAD.HI.U32 R15, R3, R21, RZ ;  /* 0x00000015030f7227 */ /* 0x000fc800078e00ff */
[----:B------:R-:W-:Y:S02]  /*5b00*/  @!P2 IMAD.IADD R8, R8, 0x1, -R17 ;  /* 0x000000010808a824 */ /* 0x000fe400078e0a11 */
[----:B------:R-:W-:Y:S01]  /*5b10*/  @!P4 IMAD.MOV R0, RZ, RZ, -R0 ;  /* 0x000000ffff00c224 */ /* 0x000fe200078e0a00 */
[C---:B------:R-:W-:Y:S01]  /*5b20*/  ISETP.GT.U32.AND P4, PT, R17.reuse, R7, PT ;  /* 0x000000071100720c */ /* 0x040fe20003f84070 */
[----:B------:R-:W-:Y:S01]  /*5b30*/  IMAD.MOV R15, RZ, RZ, -R15 ;  /* 0x000000ffff0f7224 */ /* 0x000fe200078e0a0f */
[----:B------:R-:W-:Y:S01]  /*5b40*/  ISETP.GT.U32.AND P2, PT, R17, R8, PT ;  /* 0x000000081100720c */ /* 0x000fe20003f44070 */
[----:B0-----:R-:W-:Y:S01]  /*5b50*/  IMAD.MOV.U32 R5, RZ, RZ, R13 ;  /* 0x000000ffff057224 */ /* 0x001fe200078e000d */
[----:B------:R0:W-:Y:S01]  /*5b60*/  STL [R1+0xe8], R0 ;  /* 0x0000e80001007387 */ /* 0x0001e20000100800 */
[----:B------:R-:W-:Y:S02]  /*5b70*/  VIADD R6, R20, 0xa4 ;  /* 0x000000a414067836 */ /* 0x000fe40000000000 */
[----:B------:R-:W-:-:S04]  /*5b80*/  IMAD.HI.U32 R11, R3, R16, RZ ;  /* 0x00000010030b7227 */ /* 0x000fc800078e00ff */
[----:B------:R-:W-:Y:S02]  /*5b90*/  @!P6 IMAD.MOV R5, RZ, RZ, -R5 ;  /* 0x000000ffff05e224 */ /* 0x000fe400078e0a05 */
[----:B------:R-:W-:Y:S01]  /*5ba0*/  IMAD R21, R17, R15, R21 ;  /* 0x0000000f11157224 */ /* 0x000fe200078e0215 */
[----:B------:R-:W-:Y:S01]  /*5bb0*/  IABS R15, R6 ;  /* 0x00000006000f7213 */ /* 0x000fe20000000000 */
[----:B------:R-:W-:Y:S01]  /*5bc0*/  @!P1 IMAD.IADD R9, R9, 0x1, -R17 ;  /* 0x0000000109099824 */ /* 0x000fe200078e0a11 */
[----:B------:R1:W-:Y:S01]  /*5bd0*/  STL [R1+0xd4], R5 ;  /* 0x0000d40501007387 */ /* 0x0003e20000100800 */
[----:B------:R-:W-:Y:S01]  /*5be0*/  IMAD.MOV R11, RZ, RZ, -R11 ;  /* 0x000000ffff0b7224 */ /* 0x000fe200078e0a0b */
[C---:B------:R-:W-:Y:S01]  /*5bf0*/  ISETP.GT.U32.AND P6, PT, R17.reuse, R21, PT ;  /* 0x000000151100720c */ /* 0x040fe20003fc4070 */
[----:B0-----:R-:W-:Y:S01]  /*5c00*/  IMAD.MOV.U32 R0, RZ, RZ, R12 ;  /* 0x000000ffff007224 */ /* 0x001fe200078e000c */
[----:B------:R-:W-:Y:S01]  /*5c10*/  ISETP.GE.AND P1, PT, R2, RZ, PT ;  /* 0x000000ff0200720c */ /* 0x000fe20003f26270 */
[----:B------:R-:W-:-:S02]  /*5c20*/  IMAD R16, R17, R11, R16 ;  /* 0x0000000b11107224 */ /* 0x000fc400078e0210 */
[----:B------:R-:W-:-:S04]  /*5c30*/  IMAD.HI.U32 R12, R3, R15, RZ ;  /* 0x0000000f030c7227 */ /* 0x000fc800078e00ff */
[----:B-1----:R-:W-:Y:S02]  /*5c40*/  IMAD.MOV.U32 R5, RZ, RZ, R9 ;  /* 0x000000ffff057224 */ /* 0x002fe400078e0009 */
[----:B------:R-:W-:Y:S01]  /*5c50*/  @!P3 IMAD.MOV R0, RZ, RZ, -R0 ;  /* 0x000000ffff00b224 */ /* 0x000fe200078e0a00 */
[----:B------:R-:W-:Y:S01]  /*5c60*/  ISETP.GE.AND P3, PT, R10, RZ, PT ;  /* 0x000000ff0a00720c */ /* 0x000fe20003f66270 */
[----:B------:R-:W-:Y:S02]  /*5c70*/  @!P4 IMAD.IADD R7, R7, 0x1, -R17 ;  /* 0x000000010707c824 */ /* 0x000fe400078e0a11 */
[----:B------:R-:W-:Y:S01]  /*5c80*/  @!P5 IMAD.MOV R5, RZ, RZ, -R5 ;  /* 0x000000ffff05d224 */ /* 0x000fe200078e0a05 */
[C---:B------:R-:W-:Y:S01]  /*5c90*/  ISETP.GT.U32.AND P5, PT, R17.reuse, R16, PT ;  /* 0x000000101100720c */ /* 0x040fe20003fa4070 */
[----:B------:R-:W-:Y:S01]  /*5ca0*/  IMAD.MOV R12, RZ, RZ, -R12 ;  /* 0x000000ffff0c7224 */ /* 0x000fe200078e0a0c */
[----:B------:R0:W-:Y:S01]  /*5cb0*/  STL [R1+0xcc], R0 ;  /* 0x0000cc0001007387 */ /* 0x0001e20000100800 */
[----:B------:R-:W-:Y:S01]  /*5cc0*/  @!P2 IMAD.IADD R8, R8, 0x1, -R17 ;  /* 0x000000010808a824 */ /* 0x000fe200078e0a11 */
[C---:B------:R-:W-:Y:S01]  /*5cd0*/  ISETP.GT.U32.AND P4, PT, R17.reuse, R7, PT ;  /* 0x000000071100720c */ /* 0x040fe20003f84070 */
[----:B------:R-:W-:Y:S01]  /*5ce0*/  IMAD R15, R17, R12, R15 ;  /* 0x0000000c110f7224 */ /* 0x000fe200078e020f */
[----:B------:R-:W-:Y:S01]  /*5cf0*/  ISETP.GE.AND P2, PT, R4, RZ, PT ;  /* 0x000000ff0400720c */ /* 0x000fe20003f46270 */
[----:B------:R-:W-:Y:S01]  /*5d00*/  VIADD R2, R20, 0xa0 ;  /* 0x000000a014027836 */ /* 0x000fe20000000000 */
[----:B------:R-:W-:Y:S01]  /*5d10*/  STL [R1+0xc4], R5 ;  /* 0x0000c40501007387 */ /* 0x000fe20000100800 */
[----:B------:R-:W-:-:S02]  /*5d20*/  @!P6 IMAD.IADD R21, R21, 0x1, -R17 ;  /* 0x000000011515e824 */ /* 0x000fc400078e0a11 */
[----:B------:R-:W-:Y:S01]  /*5d30*/  VIADD R4, R20, 0x9c ;  /* 0x0000009c14047836 */ /* 0x000fe20000000000 */
[----:B------:R-:W-:Y:S01]  /*5d40*/  IABS R14, R2 ;  /* 0x00000002000e7213 */ /* 0x000fe20000000000 */
[----:B0-----:R-:W-:Y:S01]  /*5d50*/  IMAD.MOV.U32 R0, RZ, RZ, R8 ;  /* 0x000000ffff007224 */ /* 0x001fe200078e0008 */
[C---:B------:R-:W-:Y:S01]  /*5d60*/  ISETP.GT.U32.AND P6, PT, R17.reuse, R21, PT ;  /* 0x000000151100720c */ /* 0x040fe20003fc4070 */
[--C-:B------:R-:W-:Y:S01]  /*5d70*/  @!P5 IMAD.IADD R16, R16, 0x1, -R17.reuse ;  /* 0x000000011010d824 */ /* 0x100fe200078e0a11 */
[----:B------:R-:W-:Y:S01]  /*5d80*/  IABS R10, R4 ;  /* 0x00000004000a7213 */ /* 0x000fe20000000000 */
[----:B------:R-:W-:Y:S01]  /*5d90*/  @!P0 IMAD.MOV R0, RZ, RZ, -R0 ;  /* 0x000000ffff008224 */ /* 0x000fe200078e0a00 */
[----:B------:R-:W-:Y:S01]  /*5da0*/  ISETP.GT.U32.AND P0, PT, R17, R15, PT ;  /* 0x0000000f1100720c */ /* 0x000fe20003f04070 */
[----:B------:R-:W-:Y:S01]  /*5db0*/  @!P4 IMAD.IADD R7, R7, 0x1, -R17 ;  /* 0x000000010707c824 */ /* 0x000fe200078e0a11 */
[----:B------:R-:W-:Y:S01]  /*5dc0*/  ISETP.GE.AND P4, PT, R6, RZ, PT ;  /* 0x000000ff0600720c */ /* 0x000fe20003f86270 */
[----:B------:R-:W-:Y:S01]  /*5dd0*/  IMAD.HI.U32 R6, R3, R14, RZ ;  /* 0x0000000e03067227 */ /* 0x000fe200078e00ff */
[----:B------:R-:W-:Y:S01]  /*5de0*/  ISETP.GT.U32.AND P5, PT, R17, R16, PT ;  /* 0x000000101100720c */ /* 0x000fe20003fa4070 */
[----:B------:R0:W-:Y:S02]  /*5df0*/  STL [R1+0xbc], R0 ;  /* 0x0000bc0001007387 */ /* 0x0001e40000100800 */
[----:B------:R-:W-:-:S02]  /*5e00*/  IMAD.MOV R6, RZ, RZ, -R6 ;  /* 0x000000ffff067224 */ /* 0x000fc400078e0a06 */
[--C-:B------:R-:W-:Y:S01]  /*5e10*/  @!P6 IMAD.IADD R21, R21, 0x1, -R17.reuse ;  /* 0x000000011515e824 */ /* 0x100fe200078e0a11 */
[----:B------:R-:W-:Y:S01]  /*5e20*/  ISETP.GE.AND P6, PT, R2, RZ, PT ;  /* 0x000000ff0200720c */ /* 0x000fe20003fc6270 */
[----:B------:R-:W-:Y:S02]  /*5e30*/  IMAD R14, R17, R6, R14 ;  /* 0x00000006110e7224 */ /* 0x000fe400078e020e */
[----:B------:R-:W-:Y:S01]  /*5e40*/  @!P0 IMAD.IADD R15, R15, 0x1, -R17 ;  /* 0x000000010f0f8824 */ /* 0x000fe200078e0a11 */
[----:B------:R-:W-:Y:S01]  /*5e50*/  ISETP.GE.AND P0, PT, R4, RZ, PT ;  /* 0x000000ff0400720c */ /* 0x000fe20003f06270 */
[----:B0-----:R-:W-:Y:S02]  /*5e60*/  IMAD.MOV.U32 R0, RZ, RZ, R7 ;  /* 0x000000ffff007224 */ /* 0x001fe400078e0007 */
[----:B------:R-:W-:-:S04]  /*5e70*/  IMAD.HI.U32 R2, R3, R10, RZ ;  /* 0x0000000a03027227 */ /* 0x000fc800078e00ff */
[----:B------:R-:W-:Y:S01]  /*5e80*/  @!P3 IMAD.MOV R0, RZ, RZ, -R0 ;  /* 0x000000ffff00b224 */ /* 0x000fe200078e0a00 */
[C---:B------:R-:W-:Y:S01]  /*5e90*/  ISETP.GT.U32.AND P3, PT, R17.reuse, R15, PT ;  /* 0x0000000f1100720c */ /* 0x040fe20003f64070 */
[----:B------:R-:W-:Y:S01]  /*5ea0*/  @!P5 IMAD.IADD R16, R16, 0x1, -R17 ;  /* 0x000000011010d824 */ /* 0x000fe200078e0a11 */
[C---:B------:R-:W-:Y:S01]  /*5eb0*/  ISETP.GT.U32.AND P5, PT, R17.reuse, R14, PT ;  /* 0x0000000e1100720c */ /* 0x040fe20003fa4070 */
[----:B------:R-:W-:Y:S01]  /*5ec0*/  IMAD.MOV R2, RZ, RZ, -R2 ;  /* 0x000000ffff027224 */ /* 0x000fe200078e0a02 */
[----:B------:R0:W-:Y:S01]  /*5ed0*/  STL [R1+0xb4], R0 ;  /* 0x0000b40001007387 */ /* 0x0001e20000100800 */
[C---:B------:R-:W-:Y:S02]  /*5ee0*/  VIADD R9, R20.reuse, 0x98 ;  /* 0x0000009814097836 */ /* 0x040fe40000000000 */
[----:B------:R-:W-:Y:S02]  /*5ef0*/  IMAD R10, R17, R2, R10 ;  /* 0x00000002110a7224 */ /* 0x000fe400078e020a */
[C---:B------:R-:W-:Y:S01]  /*5f00*/  VIADD R12, R20.reuse, 0x94 ;  /* 0x00000094140c7836 */ /* 0x040fe20000000000 */
[----:B------:R-:W-:Y:S01]  /*5f10*/  IABS R8, R9 ;  /* 0x0000000900087213 */ /* 0x000fe20000000000 */
[----:B------:R-:W-:-:S02]  /*5f20*/  VIADD R13, R20, 0x90 ;  /* 0x00000090140d7836 */ /* 0x000fc40000000000 */
[--C-:B------:R-:W-:Y:S01]  /*5f30*/  @!P3 IMAD.IADD R15, R15, 0x1, -R17.reuse ;  /* 0x000000010f0fb824 */ /* 0x100fe200078e0a11 */
[----:B------:R-:W-:Y:S01]  /*5f40*/  ISETP.GT.U32.AND P3, PT, R17, R10, PT ;  /* 0x0000000a1100720c */ /* 0x000fe20003f64070 */
[----:B------:R-:W-:Y:S01]  /*5f50*/  @!P5 IMAD.IADD R14, R14, 0x1, -R17 ;  /* 0x000000010e0ed824 */ /* 0x000fe200078e0a11 */
[----:B------:R-:W-:Y:S01]  /*5f60*/  IABS R11, R12 ;  /* 0x0000000c000b7213 */ /* 0x000fe20000000000 */
[----:B0-----:R-:W-:Y:S01]  /*5f70*/  IMAD.MOV.U32 R0, RZ, RZ, R21 ;  /* 0x000000ffff007224 */ /* 0x001fe200078e0015 */
[----:B------:R-:W-:Y:S01]  /*5f80*/  IABS R4, R13 ;  /* 0x0000000d00047213 */ /* 0x000fe20000000000 */
[----:B------:R-:W-:-:S04]  /*5f90*/  IMAD.HI.U32 R2, R3, R8, RZ ;  /* 0x0000000803027227 */ /* 0x000fc800078e00ff */
[----:B------:R-:W-:Y:S01]  /*5fa0*/  @!P1 IMAD.MOV R0, RZ, RZ, -R0 ;  /* 0x000000ffff009224 */ /* 0x000fe200078e0a00 */
[----:B------:R-:W-:Y:S01]  /*5fb0*/  ISETP.GT.U32.AND P1, PT, R17, R14, PT ;  /* 0x0000000e1100720c */ /* 0x000fe20003f24070 */
[----:B------:R-:W-:-:S03]  /*5fc0*/  IMAD.HI.U32 R19, R3, R11, RZ ;  /* 0x0000000b03137227 */ /* 0x000fc600078e00ff */
[----:B------:R0:W-:Y:S01]  /*5fd0*/  STL [R1+0xb0], R0 ;  /* 0x0000b00001007387 */ /* 0x0001e20000100800 */
[----:B------:R-:W-:Y:S02]  /*5fe0*/  IMAD.MOV R2, RZ, RZ, -R2 ;  /* 0x000000ffff027224 */ /* 0x000fe400078e0a02 */
[----:B------:R-:W-:Y:S02]  /*5ff0*/  IMAD.MOV R19, RZ, RZ, -R19 ;  /* 0x000000ffff137224 */ /* 0x000fe400078e0a13 */
[----:B------:R-:W-:Y:S01]  /*6000*/  @!P3 IMAD.IADD R10, R10, 0x1, -R17 ;  /* 0x000000010a0ab824 */ /* 0x000fe200078e0a11 */
[----:B------:R-:W-:Y:S01]  /*6010*/  ISETP.GE.AND P3, PT, R9, RZ, PT ;  /* 0x000000ff0900720c */ /* 0x000fe20003f66270 */
[C---:B------:R-:W-:Y:S02]  /*6020*/  IMAD R8, R17.reuse, R2, R8 ;  /* 0x0000000211087224 */ /* 0x040fe400078e0208 */
[C---:B------:R-:W-:Y:S02]  /*6030*/  IMAD R11, R17.reuse, R19, R11 ;  /* 0x00000013110b7224 */ /* 0x040fe400078e020b */
[----:B0-----:R-:W-:Y:S01]  /*6040*/  IMAD.MOV.U32 R0, RZ, RZ, R16 ;  /* 0x000000ffff007224 */ /* 0x001fe200078e0010 */
[C---:B------:R-:W-:Y:S01]  /*6050*/  ISETP.GT.U32.AND P5, PT, R17.reuse, R8, PT ;  /* 0x000000081100720c */ /* 0x040fe20003fa4070 */
[----:B------:R-:W-:Y:S01]  /*6060*/  @!P1 IMAD.IADD R14, R14, 0x1, -R17 ;  /* 0x000000010e0e9824 */ /* 0x000fe200078e0a11 */
[C---:B------:R-:W-:Y:S01]  /*6070*/  ISETP.GT.U32.AND P1, PT, R17.reuse, R11, PT ;  /* 0x0000000b1100720c */ /* 0x040fe20003f24070 */
[----:B------:R-:W-:Y:S01]  /*6080*/  @!P2 IMAD.MOV R0, RZ, RZ, -R0 ;  /* 0x000000ffff00a224 */ /* 0x000fe200078e0a00 */
[----:B------:R-:W-:Y:S01]  /*6090*/  ISETP.GT.U32.AND P2, PT, R17, R10, PT ;  /* 0x0000000a1100720c */ /* 0x000fe20003f44070 */
[----:B------:R-:W-:-:S03]  /*60a0*/  IMAD.HI.U32 R18, R3, R4, RZ ;  /* 0x0000000403127227 */ /* 0x000fc600078e00ff */
[----:B------:R0:W-:Y:S01]  /*60b0*/  STL [R1+0xa8], R0 ;  /* 0x0000a80001007387 */ /* 0x0001e20000100800 */
[----:B------:R-:W-:Y:S02]  /*60c0*/  IMAD.MOV.U32 R5, RZ, RZ, R15 ;  /* 0x000000ffff057224 */ /* 0x000fe400078e000f */
[----:B------:R-:W-:Y:S02]  /*60d0*/  IMAD.MOV R18, RZ, RZ, -R18 ;  /* 0x000000ffff127224 */ /* 0x000fe400078e0a12 */
[----:B------:R-:W-:Y:S02]  /*60e0*/  @!P4 IMAD.MOV R5, RZ, RZ, -R5 ;  /* 0x000000ffff05c224 */ /* 0x000fe400078e0a05 */
[C---:B------:R-:W-:Y:S02]  /*60f0*/  VIADD R6, R20.reuse, 0x8c ;  /* 0x0000008c14067836 */ /* 0x040fe40000000000 */
[----:B------:R-:W-:Y:S01]  /*6100*/  VIADD R7, R20, 0x88 ;  /* 0x0000008814077836 */ /* 0x000fe20000000000 */
[----:B------:R-:W-:Y:S01]  /*6110*/  STL [R1+0xa0], R5 ;  /* 0x0000a00501007387 */ /* 0x000fe20000100800 */
[----:B0-----:R-:W-:Y:S01]  /*6120*/  IMAD.MOV.U32 R0, RZ, RZ, R14 ;  /* 0x000000ffff007224 */ /* 0x001fe200078e000e */
[----:B------:R-:W-:Y:S01]  /*6130*/  IABS R2, R6 ;  /* 0x0000000600027213 */ /* 0x000fe20000000000 */
[C---:B------:R-:W-:Y:S01]  /*6140*/  IMAD R4, R17.reuse, R18, R4 ;  /* 0x0000001211047224 */ /* 0x040fe200078e0204 */
[----:B------:R-:W-:Y:S01]  /*6150*/  IABS R9, R7 ;  /* 0x0000000700097213 */ /* 0x000fe20000000000 */
[----:B------:R-:W-:Y:S01]  /*6160*/  @!P6 IMAD.MOV R0, RZ, RZ, -R0 ;  /* 0x000000ffff00e224 */ /* 0x000fe200078e0a00 */
[----:B------:R-:W-:Y:S01]  /*6170*/  ISETP.GE.AND P6, PT, R12, RZ, PT ;  /* 0x000000ff0c00720c */ /* 0x000fe20003fc6270 */
[--C-:B------:R-:W-:Y:S01]  /*6180*/  @!P2 IMAD.IADD R10, R10, 0x1, -R17.reuse ;  /* 0x000000010a0aa824 */ /* 0x100fe200078e0a11 */
[----:B------:R-:W-:Y:S01]  /*6190*/  ISETP.GT.U32.AND P4, PT, R17, R4, PT ;  /* 0x000000041100720c */ /* 0x000fe20003f84070 */
[--C-:B------:R-:W-:Y:S01]  /*61a0*/  @!P5 IMAD.IADD R8, R8, 0x1, -R17.reuse ;  /* 0x000000010808d824 */ /* 0x100fe200078e0a11 */
[----:B------:R0:W-:Y:S01]  /*61b0*/  STL [R1+0x9c], R0 ;  /* 0x00009c0001007387 */ /* 0x0001e20000100800 */
[----:B------:R-:W-:Y:S01]  /*61c0*/  @!P1 IMAD.IADD R11, R11, 0x1, -R17 ;  /* 0x000000010b0b9824 */ /* 0x000fe200078e0a11 */
[----:B------:R-:W-:Y:S01]  /*61d0*/  ISETP.GE.AND P1, PT, R6, RZ, PT ;  /* 0x000000ff0600720c */ /* 0x000fe20003f26270 */
[----:B------:R-:W-:Y:S01]  /*61e0*/  IMAD.HI.U32 R16, R3, R2, RZ ;  /* 0x0000000203107227 */ /* 0x000fe200078e00ff */
[----:B------:R-:W-:-:S03]  /*61f0*/  ISETP.GT.U32.AND P5, PT, R17, R8, PT ;  /* 0x000000081100720c */ /* 0x000fc60003fa4070 */
[----:B------:R-:W-:-:S04]  /*6200*/  IMAD.HI.U32 R12, R3, R9, RZ ;  /* 0x00000009030c7227 */ /* 0x000fc800078e00ff */
[----:B0-----:R-:W-:Y:S02]  /*6210*/  IMAD.MOV.U32 R0, RZ, RZ, R10 ;  /* 0x000000ffff007224 */ /* 0x001fe400078e000a */
[----:B------:R-:W-:Y:S02]  /*6220*/  IMAD.MOV R16, RZ, RZ, -R16 ;  /* 0x000000ffff107224 */ /* 0x000fe400078e0a10 */
[----:B------:R-:W-:Y:S01]  /*6230*/  @!P0 IMAD.MOV R0, RZ, RZ, -R0 ;  /* 0x000000ffff008224 */ /* 0x000fe200078e0a00 */
[C---:B------:R-:W-:Y:S01]  /*6240*/  ISETP.GT.U32.AND P0, PT, R17.reuse, R11, PT ;  /* 0x0000000b1100720c */ /* 0x040fe20003f04070 */
[----:B------:R-:W-:Y:S02]  /*6250*/  IMAD.MOV R12, RZ, RZ, -R12 ;  /* 0x000000ffff0c7224 */ /* 0x000fe400078e0a0c */
[----:B------:R-:W-:Y:S01]  /*6260*/  IMAD R2, R17, R16, R2 ;  /* 0x0000001011027224 */ /* 0x000fe200078e0202 */
[----:B------:R0:W-:Y:S01]  /*6270*/  STL [R1+0x98], R0 ;  /* 0x0000980001007387 */ /* 0x0001e20000100800 */
[----:B------:R-:W-:-:S02]  /*6280*/  @!P4 IMAD.IADD R4, R4, 0x1, -R17 ;  /* 0x000000010404c824 */ /* 0x000fc400078e0a11 */
[C---:B------:R-:W-:Y:S01]  /*6290*/  IMAD R6, R17.reuse, R12, R9 ;  /* 0x0000000c11067224 */ /* 0x040fe200078e0209 */
[C---:B------:R-:W-:Y:S01]  /*62a0*/  ISETP.GT.U32.AND P2, PT, R17.reuse, R2, PT ;  /* 0x000000021100720c */ /* 0x040fe20003f44070 */
[--C-:B------:R-:W-:Y:S01]  /*62b0*/  @!P5 IMAD.IADD R8, R8, 0x1, -R17.reuse ;  /* 0x000000010808d824 */ /* 0x100fe200078e0a11 */
[----:B------:R-:W-:Y:S01]  /*62c0*/  ISETP.GT.U32.AND P4, PT, R17, R4, PT ;  /* 0x000000041100720c */ /* 0x000fe20003f84070 */
[C---:B------:R-:W-:Y:S01]  /*62d0*/  VIADD R9, R20.reuse, 0x84 ;  /* 0x0000008414097836 */ /* 0x040fe20000000000 */
[----:B------:R-:W-:Y:S01]  /*62e0*/  ISETP.GE.AND P5, PT, R13, RZ, PT ;  /* 0x000000ff0d00720c */ /* 0x000fe20003fa6270 */
[----:B------:R-:W-:Y:S01]  /*62f0*/  @!P0 IMAD.IADD R11, R11, 0x1, -R17 ;  /* 0x000000010b0b8824 */ /* 0x000fe200078e0a11 */
[----:B------:R-:W-:Y:S01]  /*6300*/  ISETP.GT.U32.AND P0, PT, R17, R6, PT ;  /* 0x000000061100720c */ /* 0x000fe20003f04070 */
[----:B0-----:R-:W-:Y:S01]  /*6310*/  IMAD.MOV.U32 R0, RZ, RZ, R8 ;  /* 0x000000ffff007224 */ /* 0x001fe200078e0008 */
[----:B------:R-:W-:Y:S01]  /*6320*/  IABS R14, R9 ;  /* 0x00000009000e7213 */ /* 0x000fe20000000000 */
[----:B------:R-:W-:-:S02]  /*6330*/  VIADD R10, R20, 0x80 ;  /* 0x00000080140a7836 */ /* 0x000fc40000000000 */
[----:B------:R-:W-:Y:S01]  /*6340*/  @!P3 IMAD.MOV R0, RZ, RZ, -R0 ;  /* 0x000000ffff00b224 */ /* 0x000fe200078e0a00 */
[----:B------:R-:W-:Y:S01]  /*6350*/  ISETP.GE.AND P3, PT, R7, RZ, PT ;  /* 0x000000ff0700720c */ /* 0x000fe20003f66270 */
[--C-:B------:R-:W-:Y:S01]  /*6360*/  @!P2 IMAD.IADD R2, R2, 0x1, -R17.reuse ;  /* 0x000000010202a824 */ /* 0x100fe200078e0a11 */
[----:B------:R-:W-:Y:S01]  /*6370*/  IABS R13, R10 ;  /* 0x0000000a000d7213 */ /* 0x000fe20000000000 */
[----:B------:R-:W-:Y:S01]  /*6380*/  @!P4 IMAD.IADD R4, R4, 0x1, -R17 ;  /* 0x000000010404c824 */ /* 0x000fe200078e0a11 */
[----:B------:R0:W-:Y:S01]  /*6390*/  STL [R1+0x94], R0 ;  /* 0x0000940001007387 */ /* 0x0001e20000100800 */
[----:B------:R-:W-:Y:S01]  /*63a0*/  ISETP.GE.AND P4, PT, R9, RZ, PT ;  /* 0x000000ff0900720c */ /* 0x000fe20003f86270 */
[----:B------:R-:W-:Y:S01]  /*63b0*/  IMAD.HI.U32 R9, R3, R14, RZ ;  /* 0x0000000e03097227 */ /* 0x000fe200078e00ff */
[----:B------:R-:W-:-:S03]  /*63c0*/  ISETP.GT.U32.AND P2, PT, R17, R2, PT ;  /* 0x000000021100720c */ /* 0x000fc60003f44070 */
[----:B------:R-:W-:Y:S02]  /*63d0*/  @!P0 IMAD.IADD R6, R6, 0x1, -R17 ;  /* 0x0000000106068824 */ /* 0x000fe400078e0a11 */
        /* <DEDUP_REMOVED lines=8> */
[----:B------:R-:W-:-:S02]  /*6460*/  IMAD.MOV.U32 R5, RZ, RZ, R4 ;  /* 0x000000ffff057224 */ /* 0x000fc400078e0004 */
[----:B------:R-:W-:Y:S02]  /*6470*/  VIADD R8, R20, 0x7c ;  /* 0x0000007c14087836 */ /* 0x000fe40000000000 */
[C---:B------:R-:W-:Y:S02]  /*6480*/  IMAD R13, R17.reuse, R7, R13 ;  /* 0x00000007110d7224 */ /* 0x040fe400078e020d */
[----:B------:R-:W-:Y:S01]  /*6490*/  @!P5 IMAD.MOV R5, RZ, RZ, -R5 ;  /* 0x000000ffff05d224 */ /* 0x000fe200078e0a05 */
[C---:B------:R-:W-:Y:S01]  /*64a0*/  ISETP.GT.U32.AND P5, PT, R17.reuse, R14, PT ;  /* 0x0000000e1100720c */ /* 0x040fe20003fa4070 */
[--C-:B------:R-:W-:Y:S01]  /*64b0*/  @!P2 IMAD.IADD R2, R2, 0x1, -R17.reuse ;  /* 0x000000010202a824 */ /* 0x100fe200078e0a11 */
[----:B------:R-:W-:Y:S01]  /*64c0*/  ISETP.GE.AND P2, PT, R10, RZ, PT ;  /* 0x000000ff0a00720c */ /* 0x000fe20003f46270 */
[----:B------:R-:W-:Y:S01]  /*64d0*/  @!P6 IMAD.IADD R6, R6, 0x1, -R17 ;  /* 0x000000010606e824 */ /* 0x000fe200078e0a11 */
[----:B------:R-:W-:Y:S01]  /*64e0*/  IABS R10, R8 ;  /* 0x00000008000a7213 */ /* 0x000fe20000000000 */
[----:B0-----:R-:W-:Y:S01]  /*64f0*/  IMAD.MOV.U32 R0, RZ, RZ, R2 ;  /* 0x000000ffff007224 */ /* 0x001fe200078e0002 */
[----:B------:R-:W-:Y:S01]  /*6500*/  ISETP.GT.U32.AND P6, PT, R17, R13, PT ;  /* 0x0000000d1100720c */ /* 0x000fe20003fc4070 */
[----:B------:R-:W-:Y:S01]  /*6510*/  VIADD R2, R20, 0x74 ;  /* 0x0000007414027836 */ /* 0x000fe20000000000 */
[----:B------:R-:W-:Y:S01]  /*6520*/  ISETP.GE.AND P0, PT, R8, RZ, PT ;  /* 0x000000ff0800720c */ /* 0x000fe20003f06270 */
[----:B------:R-:W-:Y:S01]  /*6530*/  IMAD.HI.U32 R4, R3, R10, RZ ;  /* 0x0000000a03047227 */ /* 0x000fe200078e00ff */
[----:B------:R-:W-:Y:S02]  /*6540*/  STL [R1+0x8c], R5 ;  /* 0x00008c0501007387 */ /* 0x000fe40000100800 */
[----:B------:R-:W-:Y:S01]  /*6550*/  IABS R12, R2 ;  /* 0x00000002000c7213 */ /* 0x000fe20000000000 */
[----:B------:R-:W-:-:S02]  /*6560*/  IMAD.MOV R4, RZ, RZ, -R4 ;  /* 0x000000ffff047224 */ /* 0x000fc400078e0a04 */
[--C-:B------:R-:W-:Y:S02]  /*6570*/  @!P5 IMAD.IADD R14, R14, 0x1, -R17.reuse ;  /* 0x000000010e0ed824 */ /* 0x100fe400078e0a11 */
[----:B------:R-:W-:Y:S02]  /*6580*/  IMAD R10, R17, R4, R10 ;  /* 0x00000004110a7224 */ /* 0x000fe400078e020a */
[----:B------:R-:W-:Y:S01]  /*6590*/  @!P6 IMAD.IADD R13, R13, 0x1, -R17 ;  /* 0x000000010d0de824 */ /* 0x000fe200078e0a11 */
[C---:B------:R-:W-:Y:S01]  /*65a0*/  ISETP.GT.U32.AND P6, PT, R17.reuse, R14, PT ;  /* 0x0000000e1100720c */ /* 0x040fe20003fc4070 */
[C---:B------:R-:W-:Y:S01]  /*65b0*/  VIADD R8, R20.reuse, 0x78 ;  /* 0x0000007814087836 */ /* 0x040fe20000000000 */
[----:B------:R-:W-:Y:S01]  /*65c0*/  ISETP.GT.U32.AND P5, PT, R17, R10, PT ;  /* 0x0000000a1100720c */ /* 0x000fe20003fa4070 */
[----:B------:R-:W-:Y:S02]  /*65d0*/  @!P1 IMAD.MOV R0, RZ, RZ, -R0 ;  /* 0x000000ffff009224 */ /* 0x000fe400078e0a00 */
[----:B------:R-:W-:Y:S01]  /*65e0*/  VIADD R7, R20, 0x70 ;  /* 0x0000007014077836 */ /* 0x000fe20000000000 */
[----:B------:R-:W-:Y:S01]  /*65f0*/  ISETP.GE.AND P1, PT, R8, RZ, PT ;  /* 0x000000ff0800720c */ /* 0x000fe20003f26270 */
[----:B------:R-:W-:Y:S01]  /*6600*/  IMAD.HI.U32 R15, R3, R12, RZ ;  /* 0x0000000c030f7227 */ /* 0x000fe200078e00ff */
[----:B------:R-:W-:Y:S01]  /*6610*/  IABS R8, R8 ;  /* 0x0000000800087213 */ /* 0x000fe20000000000 */
[----:B------:R0:W-:Y:S01]  /*6620*/  STL [R1+0x88], R0 ;  /* 0x0000880001007387 */ /* 0x0001e20000100800 */
[----:B------:R-:W-:Y:S01]  /*6630*/  IABS R11, R7 ;  /* 0x00000007000b7213 */ /* 0x000fe20000000000 */
[----:B------:R-:W-:-:S02]  /*6640*/  IMAD.MOV R15, RZ, RZ, -R15 ;  /* 0x000000ffff0f7224 */ /* 0x000fc400078e0a0f */
[----:B------:R-:W-:-:S04]  /*6650*/  IMAD.HI.U32 R9, R3, R8, RZ ;  /* 0x0000000803097227 */ /* 0x000fc800078e00ff */
[----:B------:R-:W-:Y:S02]  /*6660*/  @!P6 IMAD.IADD R14, R14, 0x1, -R17 ;  /* 0x000000010e0ee824 */ /* 0x000fe400078e0a11 */
[----:B0-----:R-:W-:Y:S02]  /*6670*/  IMAD.MOV.U32 R0, RZ, RZ, R6 ;  /* 0x000000ffff007224 */ /* 0x001fe400078e0006 */
[----:B------:R-:W-:-:S04]  /*6680*/  IMAD.HI.U32 R6, R3, R11, RZ ;  /* 0x0000000b03067227 */ /* 0x000fc800078e00ff */
[----:B------:R-:W-:Y:S01]  /*6690*/  @!P3 IMAD.MOV R0, RZ, RZ, -R0 ;  /* 0x000000ffff00b224 */ /* 0x000fe200078e0a00 */
[C---:B------:R-:W-:Y:S01]  /*66a0*/  ISETP.GT.U32.AND P3, PT, R17.reuse, R13, PT ;  /* 0x0000000d1100720c */ /* 0x040fe20003f64070 */
[----:B------:R-:W-:Y:S02]  /*66b0*/  IMAD.MOV R9, RZ, RZ, -R9 ;  /* 0x000000ffff097224 */ /* 0x000fe400078e0a09 */
[----:B------:R-:W-:Y:S01]  /*66c0*/  @!P5 IMAD.IADD R10, R10, 0x1, -R17 ;  /* 0x000000010a0ad824 */ /* 0x000fe200078e0a11 */
[----:B------:R0:W-:Y:S01]  /*66d0*/  STL [R1+0x84], R0 ;  /* 0x0000840001007387 */ /* 0x0001e20000100800 */
[----:B------:R-:W-:Y:S02]  /*66e0*/  IMAD.MOV R6, RZ, RZ, -R6 ;  /* 0x000000ffff067224 */ /* 0x000fe400078e0a06 */
[C---:B------:R-:W-:Y:S01]  /*66f0*/  IMAD R12, R17.reuse, R15, R12 ;  /* 0x0000000f110c7224 */ /* 0x040fe200078e020c */
[C---:B------:R-:W-:Y:S01]  /*6700*/  ISETP.GT.U32.AND P5, PT, R17.reuse, R10, PT ;  /* 0x0000000a1100720c */ /* 0x040fe20003fa4070 */
[----:B------:R-:W-:-:S02]  /*6710*/  IMAD R8, R17, R9, R8 ;  /* 0x0000000911087224 */ /* 0x000fc400078e0208 */
[C---:B------:R-:W-:Y:S02]  /*6720*/  VIADD R4, R20.reuse, 0x6c ;  /* 0x0000006c14047836 */ /* 0x040fe40000000000 */
[C---:B------:R-:W-:Y:S01]  /*6730*/  IMAD R11, R17.reuse, R6, R11 ;  /* 0x00000006110b7224 */ /* 0x040fe200078e020b */
[----:B------:R-:W-:Y:S01]  /*6740*/  ISETP.GT.U32.AND P6, PT, R17, R8, PT ;  /* 0x000000081100720c */ /* 0x000fe20003fc4070 */
[----:B0-----:R-:W-:Y:S01]  /*6750*/  IMAD.MOV.U32 R0, RZ, RZ, R14 ;  /* 0x000000ffff007224 */ /* 0x001fe200078e000e */
[----:B------:R-:W-:Y:S01]  /*6760*/  IABS R9, R4 ;  /* 0x0000000400097213 */ /* 0x000fe20000000000 */
[----:B------:R-:W-:Y:S01]  /*6770*/  @!P3 IMAD.IADD R13, R13, 0x1, -R17 ;  /* 0x000000010d0db824 */ /* 0x000fe200078e0a11 */
[C---:B------:R-:W-:Y:S01]  /*6780*/  ISETP.GT.U32.AND P3, PT, R17.reuse, R11, PT ;  /* 0x0000000b1100720c */ /* 0x040fe20003f64070 */
[----:B------:R-:W-:Y:S01]  /*6790*/  @!P4 IMAD.MOV R0, RZ, RZ, -R0 ;  /* 0x000000ffff00c224 */ /* 0x000fe200078e0a00 */
[----:B------:R-:W-:Y:S01]  /*67a0*/  ISETP.GT.U32.AND P4, PT, R17, R12, PT ;  /* 0x0000000c1100720c */ /* 0x000fe20003f84070 */
[----:B------:R-:W-:-:S02]  /*67b0*/  VIADD R14, R20, 0x68 ;  /* 0x00000068140e7836 */ /* 0x000fc40000000000 */
[----:B------:R-:W-:Y:S01]  /*67c0*/  IMAD.HI.U32 R15, R3, R9, RZ ;  /* 0x00000009030f7227 */ /* 0x000fe200078e00ff */
[----:B------:R0:W-:Y:S02]  /*67d0*/  STL [R1+0x80], R0 ;  /* 0x0000800001007387 */ /* 0x0001e40000100800 */
[----:B------:R-:W-:Y:S01]  /*67e0*/  IABS R6, R14 ;  /* 0x0000000e00067213 */ /* 0x000fe20000000000 */
[----:B------:R-:W-:Y:S01]  /*67f0*/  @!P5 IMAD.IADD R10, R10, 0x1, -R17 ;  /* 0x000000010a0ad824 */ /* 0x000fe200078e0a11 */
[----:B------:R-:W-:Y:S01]  /*6800*/  ISETP.GE.AND P5, PT, R2, RZ, PT ;  /* 0x000000ff0200720c */ /* 0x000fe20003fa6270 */
[----:B------:R-:W-:Y:S02]  /*6810*/  IMAD.MOV R15, RZ, RZ, -R15 ;  /* 0x000000ffff0f7224 */ /* 0x000fe400078e0a0f */
[--C-:B------:R-:W-:Y:S01]  /*6820*/  @!P6 IMAD.IADD R8, R8, 0x1, -R17.reuse ;  /* 0x000000010808e824 */ /* 0x100fe200078e0a11 */
[----:B------:R-:W-:Y:S01]  /*6830*/  ISETP.GE.AND P6, PT, R7, RZ, PT ;  /* 0x000000ff0700720c */ /* 0x000fe20003fc6270 */
[----:B------:R-:W-:-:S02]  /*6840*/  @!P4 IMAD.IADD R12, R12, 0x1, -R17 ;  /* 0x000000010c0cc824 */ /* 0x000fc400078e0a11 */
[----:B0-----:R-:W-:Y:S01]  /*6850*/  IMAD.MOV.U32 R0, RZ, RZ, R13 ;  /* 0x000000ffff007224 */ /* 0x001fe200078e000d */
[C---:B------:R-:W-:Y:S01]  /*6860*/  ISETP.GT.U32.AND P4, PT, R17.reuse, R8, PT ;  /* 0x000000081100720c */ /* 0x040fe20003f84070 */
[----:B------:R-:W-:Y:S02]  /*6870*/  IMAD R7, R17, R15, R9 ;  /* 0x0000000f11077224 */ /* 0x000fe400078e0209 */
[----:B------:R-:W-:Y:S02]  /*6880*/  @!P2 IMAD.MOV R0, RZ, RZ, -R0 ;  /* 0x000000ffff00a224 */ /* 0x000fe400078e0a00 */
[----:B------:R-:W-:Y:S01]  /*6890*/  @!P3 IMAD.IADD R11, R11, 0x1, -R17 ;  /* 0x000000010b0bb824 */ /* 0x000fe200078e0a11 */
[----:B------:R-:W-:Y:S01]  /*68a0*/  ISETP.GT.U32.AND P3, PT, R17, R12, PT ;  /* 0x0000000c1100720c */ /* 0x000fe20003f64070 */
[----:B------:R-:W-:Y:S01]  /*68b0*/  VIADD R2, R20, 0x64 ;  /* 0x0000006414027836 */ /* 0x000fe20000000000 */
[----:B------:R0:W-:Y:S01]  /*68c0*/  STL [R1+0x7c], R0 ;  /* 0x00007c0001007387 */ /* 0x0001e20000100800 */
[----:B------:R-:W-:Y:S01]  /*68d0*/  IMAD.HI.U32 R13, R3, R6, RZ ;  /* 0x00000006030d7227 */ /* 0x000fe200078e00ff */
[----:B------:R-:W-:-:S02]  /*68e0*/  ISETP.GT.U32.AND P2, PT, R17, R11, PT ;  /* 0x0000000b1100720c */ /* 0x000fc40003f44070 */
[----:B------:R-:W-:Y:S01]  /*68f0*/  IABS R9, R2 ;  /* 0x0000000200097213 */ /* 0x000fe20000000000 */
[----:B------:R-:W-:Y:S02]  /*6900*/  IMAD.MOV R13, RZ, RZ, -R13 ;  /* 0x000000ffff0d7224 */ /* 0x000fe400078e0a0d */
[----:B------:R-:W-:Y:S01]  /*6910*/  @!P4 IMAD.IADD R8, R8, 0x1, -R17 ;  /* 0x000000010808c824 */ /* 0x000fe200078e0a11 */
[----:B------:R-:W-:Y:S01]  /*6920*/  ISETP.GE.AND P4, PT, R4, RZ, PT ;  /* 0x000000ff0400720c */ /* 0x000fe20003f86270 */
[----:B------:R-:W-:Y:S02]  /*6930*/  IMAD R6, R17, R13, R6 ;  /* 0x0000000d11067224 */ /* 0x000fe400078e0206 */
        /* <DEDUP_REMOVED lines=8> */
[----:B------:R-:W-:Y:S02]  /*69c0*/  IMAD.MOV.U32 R5, RZ, RZ, R12 ;  /* 0x000000ffff057224 */ /* 0x000fe400078e000c */
[----:B------:R-:W-:Y:S02]  /*69d0*/  IMAD R9, R17, R13, R9 ;  /* 0x0000000d11097224 */ /* 0x000fe400078e0209 */
[----:B------:R-:W-:-:S02]  /*69e0*/  VIADD R10, R20, 0x60 ;  /* 0x00000060140a7836 */ /* 0x000fc40000000000 */
[----:B------:R-:W-:Y:S01]  /*69f0*/  @!P5 IMAD.MOV R5, RZ, RZ, -R5 ;  /* 0x000000ffff05d224 */ /* 0x000fe200078e0a05 */
[----:B------:R-:W-:Y:S01]  /*6a00*/  ISETP.GT.U32.AND P5, PT, R17, R9, PT ;  /* 0x000000091100720c */ /* 0x000fe20003fa4070 */
[--C-:B------:R-:W-:Y:S01]  /*6a10*/  @!P0 IMAD.IADD R7, R7, 0x1, -R17.reuse ;  /* 0x0000000107078824 */ /* 0x100fe200078e0a11 */
[----:B------:R-:W-:Y:S01]  /*6a20*/  IABS R4, R10 ;  /* 0x0000000a00047213 */ /* 0x000fe20000000000 */
[----:B0-----:R-:W-:Y:S02]  /*6a30*/  IMAD.MOV.U32 R0, RZ, RZ, R8 ;  /* 0x000000ffff007224 */ /* 0x001fe400078e0008 */
[--C-:B------:R-:W-:Y:S01]  /*6a40*/  @!P2 IMAD.IADD R11, R11, 0x1, -R17.reuse ;  /* 0x000000010b0ba824 */ /* 0x100fe200078e0a11 */
[----:B------:R-:W-:Y:S01]  /*6a50*/  ISETP.GT.U32.AND P0, PT, R17, R7, PT ;  /* 0x000000071100720c */ /* 0x000fe20003f04070 */
[----:B------:R-:W-:Y:S01]  /*6a60*/  @!P1 IMAD.MOV R0, RZ, RZ, -R0 ;  /* 0x000000ffff009224 */ /* 0x000fe200078e0a00 */
[----:B------:R-:W-:Y:S01]  /*6a70*/  ISETP.GE.AND P1, PT, R2, RZ, PT ;  /* 0x000000ff0200720c */ /* 0x000fe20003f26270 */
[----:B------:R-:W-:Y:S01]  /*6a80*/  @!P3 IMAD.IADD R6, R6, 0x1, -R17 ;  /* 0x000000010606b824 */ /* 0x000fe200078e0a11 */
[----:B------:R-:W-:Y:S01]  /*6a90*/  ISETP.GE.AND P2, PT, R14, RZ, PT ;  /* 0x000000ff0e00720c */ /* 0x000fe20003f46270 */
[----:B------:R-:W-:Y:S01]  /*6aa0*/  IMAD.HI.U32 R8, R3, R4, RZ ;  /* 0x0000000403087227 */ /* 0x000fe200078e00ff */
[----:B------:R0:W-:Y:S02]  /*6ab0*/  STL [R1+0x6c], R0 ;  /* 0x00006c0001007387 */ /* 0x0001e40000100800 */
[----:B------:R-:W-:Y:S01]  /*6ac0*/  ISETP.GT.U32.AND P3, PT, R17, R6, PT ;  /* 0x000000061100720c */ /* 0x000fe20003f64070 */
[----:B------:R-:W-:Y:S01]  /*6ad0*/  VIADD R2, R20, 0x5c ;  /* 0x0000005c14027836 */ /* 0x000fe20000000000 */
[----:B------:R-:W-:Y:S01]  /*6ae0*/  STL [R1+0x68], R5 ;  /* 0x0000680501007387 */ /* 0x000fe20000100800 */
[----:B------:R-:W-:-:S02]  /*6af0*/  IMAD.MOV R8, RZ, RZ, -R8 ;  /* 0x000000ffff087224 */ /* 0x000fc400078e0a08 */
[--C-:B------:R-:W-:Y:S01]  /*6b00*/  @!P0 IMAD.IADD R7, R7, 0x1, -R17.reuse ;  /* 0x0000000107078824 */ /* 0x100fe200078e0a11 */
[----:B------:R-:W-:Y:S01]  /*6b10*/  IABS R18, R2 ;  /* 0x0000000200127213 */ /* 0x000fe20000000000 */
[----:B------:R-:W-:Y:S01]  /*6b20*/  @!P5 IMAD.IADD R9, R9, 0x1, -R17 ;  /* 0x000000010909d824 */ /* 0x000fe200078e0a11 */
[----:B------:R-:W-:Y:S01]  /*6b30*/  ISETP.GE.AND P0, PT, R2, RZ, PT ;  /* 0x000000ff0200720c */ /* 0x000fe20003f06270 */
[----:B0-----:R-:W-:Y:S02]  /*6b40*/  IMAD.MOV.U32 R0, RZ, RZ, R11 ;  /* 0x000000ffff007224 */ /* 0x001fe400078e000b */
[C---:B------:R-:W-:Y:S01]  /*6b50*/  IMAD R2, R17.reuse, R8, R4 ;  /* 0x0000000811027224 */ /* 0x040fe200078e0204 */
[C---:B------:R-:W-:Y:S01]  /*6b60*/  ISETP.GT.U32.AND P5, PT, R17.reuse, R9, PT ;  /* 0x000000091100720c */ /* 0x040fe20003fa4070 */
[----:B------:R-:W-:Y:S01]  /*6b70*/  @!P6 IMAD.MOV R0, RZ, RZ, -R0 ;  /* 0x000000ffff00e224 */ /* 0x000fe200078e0a00 */
[----:B------:R-:W-:Y:S01]  /*6b80*/  ISETP.GE.AND P6, PT, R10, RZ, PT ;  /* 0x000000ff0a00720c */ /* 0x000fe20003fc6270 */
[----:B------:R-:W-:Y:S01]  /*6b90*/  @!P3 IMAD.IADD R6, R6, 0x1, -R17 ;  /* 0x000000010606b824 */ /* 0x000fe200078e0a11 */
[----:B------:R-:W-:Y:S01]  /*6ba0*/  ISETP.GT.U32.AND P3, PT, R17, R2, PT ;  /* 0x000000021100720c */ /* 0x000fe20003f64070 */
[----:B------:R-:W-:Y:S01]  /*6bb0*/  IMAD.HI.U32 R4, R3, R18, RZ ;  /* 0x0000001203047227 */ /* 0x000fe200078e00ff */
[----:B------:R0:W-:Y:S03]  /*6bc0*/  STL [R1+0x60], R0 ;  /* 0x0000600001007387 */ /* 0x0001e60000100800 */
[----:B------:R-:W-:-:S02]  /*6bd0*/  IMAD.MOV R4, RZ, RZ, -R4 ;  /* 0x000000ffff047224 */ /* 0x000fc400078e0a04 */
[----:B------:R-:W-:Y:S02]  /*6be0*/  VIADD R12, R20, 0x58 ;  /* 0x00000058140c7836 */ /* 0x000fe40000000000 */
[----:B------:R-:W-:Y:S02]  /*6bf0*/  @!P5 IMAD.IADD R9, R9, 0x1, -R17 ;  /* 0x000000010909d824 */ /* 0x000fe400078e0a11 */
[C---:B------:R-:W-:Y:S02]  /*6c00*/  IMAD R18, R17.reuse, R4, R18 ;  /* 0x0000000411127224 */ /* 0x040fe400078e0212 */
[----:B0-----:R-:W-:Y:S02]  /*6c10*/  IMAD.MOV.U32 R0, RZ, RZ, R7 ;  /* 0x000000ffff007224 */ /* 0x001fe400078e0007 */
[----:B------:R-:W-:Y:S02]  /*6c20*/  @!P3 IMAD.IADD R2, R2, 0x1, -R17 ;  /* 0x000000010202b824 */ /* 0x000fe400078e0a11 */
[----:B------:R-:W-:Y:S01]  /*6c30*/  @!P4 IMAD.MOV R0, RZ, RZ, -R0 ;  /* 0x000000ffff00c224 */ /* 0x000fe200078e0a00 */
[----:B------:R-:W-:Y:S01]  /*6c40*/  ISETP.GE.AND P4, PT, R12, RZ, PT ;  /* 0x000000ff0c00720c */ /* 0x000fe20003f86270 */
[C---:B------:R-:W-:Y:S01]  /*6c50*/  VIADD R8, R20.reuse, 0x54 ;  /* 0x0000005414087836 */ /* 0x040fe20000000000 */
[----:B------:R-:W-:Y:S01]  /*6c60*/  IABS R12, R12 ;  /* 0x0000000c000c7213 */ /* 0x000fe20000000000 */
[C---:B------:R-:W-:Y:S01]  /*6c70*/  VIADD R7, R20.reuse, 0x50 ;  /* 0x0000005014077836 */ /* 0x040fe20000000000 */
[----:B------:R0:W-:Y:S01]  /*6c80*/  STL [R1+0x50], R0 ;  /* 0x0000500001007387 */ /* 0x0001e20000100800 */
[----:B------:R-:W-:Y:S01]  /*6c90*/  ISETP.GT.U32.AND P3, PT, R17, R2, PT ;  /* 0x000000021100720c */ /* 0x000fe20003f64070 */
[----:B------:R-:W-:-:S02]  /*6ca0*/  VIADD R10, R20, 0x4c ;  /* 0x0000004c140a7836 */ /* 0x000fc40000000000 */
[----:B------:R-:W-:Y:S01]  /*6cb0*/  ISETP.GE.AND P5, PT, R7, RZ, PT ;  /* 0x000000ff0700720c */ /* 0x000fe20003fa6270 */
[----:B------:R-:W-:Y:S01]  /*6cc0*/  VIADD R13, R20, 0x48 ;  /* 0x00000048140d7836 */ /* 0x000fe20000000000 */
[----:B------:R-:W-:Y:S01]  /*6cd0*/  IABS R7, R7 ;  /* 0x0000000700077213 */ /* 0x000fe20000000000 */
[----:B0-----:R-:W-:Y:S02]  /*6ce0*/  IMAD.MOV.U32 R0, RZ, RZ, R6 ;  /* 0x000000ffff007224 */ /* 0x001fe400078e0006 */
[----:B------:R-:W-:-:S04]  /*6cf0*/  IMAD.HI.U32 R6, R3, R12, RZ ;  /* 0x0000000c03067227 */ /* 0x000fc800078e00ff */
[----:B------:R-:W-:Y:S01]  /*6d00*/  @!P2 IMAD.MOV R0, RZ, RZ, -R0 ;  /* 0x000000ffff00a224 */ /* 0x000fe200078e0a00 */
[----:B------:R-:W-:Y:S01]  /*6d10*/  ISETP.GE.AND P2, PT, R8, RZ, PT ;  /* 0x000000ff0800720c */ /* 0x000fe20003f46270 */
[----:B------:R-:W-:Y:S01]  /*6d20*/  IMAD.MOV R6, RZ, RZ, -R6 ;  /* 0x000000ffff067224 */ /* 0x000fe200078e0a06 */
[----:B------:R-:W-:Y:S01]  /*6d30*/  IABS R8, R8 ;  /* 0x0000000800087213 */ /* 0x000fe20000000000 */
[----:B------:R-:W-:Y:S01]  /*6d40*/  @!P3 IMAD.IADD R2, R2, 0x1, -R17 ;  /* 0x000000010202b824 */ /* 0x000fe200078e0a11 */
[----:B------:R0:W-:Y:S01]  /*6d50*/  STL [R1+0x4c], R0 ;  /* 0x00004c0001007387 */ /* 0x0001e20000100800 */
[----:B------:R-:W-:Y:S02]  /*6d60*/  IMAD R12, R17, R6, R12 ;  /* 0x00000006110c7224 */ /* 0x000fe400078e020c */
[----:B------:R-:W-:-:S03]  /*6d70*/  IMAD.HI.U32 R4, R3, R8, RZ ;  /* 0x0000000803047227 */ /* 0x000fc600078e00ff */
[C---:B------:R-:W-:Y:S01]  /*6d80*/  ISETP.GT.U32.AND P3, PT, R17.reuse, R12, PT ;  /* 0x0000000c1100720c */ /* 0x040fe20003f64070 */
[----:B------:R-:W-:Y:S02]  /*6d90*/  IMAD.MOV R4, RZ, RZ, -R4 ;  /* 0x000000ffff047224 */ /* 0x000fe400078e0a04 */
[----:B------:R-:W-:Y:S02]  /*6da0*/  VIADD R6, R20, 0x40 ;  /* 0x0000004014067836 */ /* 0x000fe40000000000 */
[----:B0-----:R-:W-:Y:S01]  /*6db0*/  IMAD.MOV.U32 R0, RZ, RZ, R9 ;  /* 0x000000ffff007224 */ /* 0x001fe200078e0009 */
[----:B------:R-:W-:Y:S01]  /*6dc0*/  IABS R9, R13 ;  /* 0x0000000d00097213 */ /* 0x000fe20000000000 */
[C---:B------:R-:W-:Y:S01]  /*6dd0*/  IMAD R8, R17.reuse, R4, R8 ;  /* 0x0000000411087224 */ /* 0x040fe200078e0208 */
[----:B------:R-:W-:Y:S01]  /*6de0*/  IABS R11, R6 ;  /* 0x00000006000b7213 */ /* 0x000fe20000000000 */
[----:B------:R-:W-:Y:S01]  /*6df0*/  @!P1 IMAD.MOV R0, RZ, RZ, -R0 ;  /* 0x000000ffff009224 */ /* 0x000fe200078e0a00 */
[----:B------:R-:W-:Y:S01]  /*6e00*/  ISETP.GT.U32.AND P1, PT, R17, R18, PT ;  /* 0x000000121100720c */ /* 0x000fe20003f24070 */
[----:B------:R-:W-:-:S03]  /*6e10*/  IMAD.HI.U32 R4, R3, R7, RZ ;  /* 0x0000000703047227 */ /* 0x000fc600078e00ff */
[----:B------:R0:W-:Y:S01]  /*6e20*/  STL [R1+0x48], R0 ;  /* 0x0000480001007387 */ /* 0x0001e20000100800 */
[----:B------:R-:W-:Y:S02]  /*6e30*/  IMAD.MOV R4, RZ, RZ, -R4 ;  /* 0x000000ffff047224 */ /* 0x000fe400078e0a04 */
[----:B------:R-:W-:Y:S02]  /*6e40*/  @!P3 IMAD.IADD R12, R12, 0x1, -R17 ;  /* 0x000000010c0cb824 */ /* 0x000fe400078e0a11 */
[----:B------:R-:W-:Y:S02]  /*6e50*/  IMAD R7, R17, R4, R7 ;  /* 0x0000000411077224 */ /* 0x000fe400078e0207 */
[----:B------:R-:W-:Y:S01]  /*6e60*/  IMAD.HI.U32 R15, R3, R9, RZ ;  /* 0x00000009030f7227 */ /* 0x000fe200078e00ff */
[----:B------:R-:W-:-:S03]  /*6e70*/  ISETP.GT.U32.AND P3, PT, R17, R12, PT ;  /* 0x0000000c1100720c */ /* 0x000fc60003f64070 */
[----:B------:R-:W-:Y:S02]  /*6e80*/  @!P1 IMAD.IADD R18, R18, 0x1, -R17 ;  /* 0x0000000112129824 */ /* 0x000fe400078e0a11 */
[----:B0-----:R-:W-:Y:S01]  /*6e90*/  IMAD.MOV.U32 R0, RZ, RZ, R2 ;  /* 0x000000ffff007224 */ /* 0x001fe200078e0002 */
[----:B------:R-:W-:Y:S01]  /*6ea0*/  IABS R2, R10 ;  /* 0x0000000a00027213 */ /* 0x000fe20000000000 */
[----:B------:R-:W-:Y:S01]  /*6eb0*/  IMAD.MOV R15, RZ, RZ, -R15 ;  /* 0x000000ffff0f7224 */ /* 0x000fe200078e0a0f */
[C---:B------:R-:W-:Y:S01]  /*6ec0*/  ISETP.GT.U32.AND P1, PT, R17.reuse, R18, PT ;  /* 0x000000121100720c */ /* 0x040fe20003f24070 */
[----:B------:R-:W-:Y:S01]  /*6ed0*/  @!P6 IMAD.MOV R0, RZ, RZ, -R0 ;  /* 0x000000ffff00e224 */ /* 0x000fe200078e0a00 */
[----:B------:R-:W-:Y:S01]  /*6ee0*/  ISETP.GT.U32.AND P6, PT, R17, R8, PT ;  /* 0x000000081100720c */ /* 0x000fe20003fc4070 */
[----:B------:R-:W-:-:S03]  /*6ef0*/  IMAD.HI.U32 R16, R3, R2, RZ ;  /* 0x0000000203107227 */ /* 0x000fc600078e00ff */
[----:B------:R0:W-:Y:S01]  /*6f00*/  STL [R1+0x44], R0 ;  /* 0x0000440001007387 */ /* 0x0001e20000100800 */
[----:B------:R-:W-:Y:S02]  /*6f10*/  IMAD.MOV R16, RZ, RZ, -R16 ;  /* 0x000000ffff107224 */ /* 0x000fe400078e0a10 */
[----:B------:R-:W-:Y:S02]  /*6f20*/  VIADD R4, R20, 0x44 ;  /* 0x0000004414047836 */ /* 0x000fe40000000000 */
[C---:B------:R-:W-:Y:S02]  /*6f30*/  IMAD R2, R17.reuse, R16, R2 ;  /* 0x0000001011027224 */ /* 0x040fe400078e0202 */
[--C-:B------:R-:W-:Y:S01]  /*6f40*/  @!P1 IMAD.IADD R18, R18, 0x1, -R17.reuse ;  /* 0x0000000112129824 */ /* 0x100fe200078e0a11 */
[----:B------:R-:W-:Y:S01]  /*6f50*/  ISETP.GT.U32.AND P1, PT, R17, R7, PT ;  /* 0x000000071100720c */ /* 0x000fe20003f24070 */
[----:B------:R-:W-:Y:S01]  /*6f60*/  @!P6 IMAD.IADD R8, R8, 0x1, -R17 ;  /* 0x000000010808e824 */ /* 0x000fe200078e0a11 */
[----:B------:R-:W-:Y:S01]  /*6f70*/  IABS R14, R4 ;  /* 0x00000004000e7213 */ /* 0x000fe20000000000 */
[----:B0-----:R-:W-:-:S02]  /*6f80*/  IMAD.MOV.U32 R0, RZ, RZ, R18 ;  /* 0x000000ffff007224 */ /* 0x001fc400078e0012 */
[----:B------:R-:W-:Y:S01]  /*6f90*/  @!P3 IMAD.IADD R12, R12, 0x1, -R17 ;  /* 0x000000010c0cb824 */ /* 0x000fe200078e0a11 */
[C---:B------:R-:W-:Y:S01]  /*6fa0*/  ISETP.GT.U32.AND P6, PT, R17.reuse, R8, PT ;  /* 0x000000081100720c */ /* 0x040fe20003fc4070 */
[C---:B------:R-:W-:Y:S01]  /*6fb0*/  IMAD R9, R17.reuse, R15, R9 ;  /* 0x0000000f11097224 */ /* 0x040fe200078e0209 */
[----:B------:R-:W-:Y:S01]  /*6fc0*/  ISETP.GT.U32.AND P3, PT, R17, R2, PT ;  /* 0x000000021100720c */ /* 0x000fe20003f64070 */
[----:B------:R-:W-:Y:S02]  /*6fd0*/  @!P0 IMAD.MOV R0, RZ, RZ, -R0 ;  /* 0x000000ffff008224 */ /* 0x000fe400078e0a00 */
[----:B------:R-:W-:-:S03]  /*6fe0*/  IMAD.HI.U32 R15, R3, R14, RZ ;  /* 0x0000000e030f7227 */ /* 0x000fc600078e00ff */
[----:B------:R0:W-:Y:S01]  /*6ff0*/  STL [R1+0x40], R0 ;  /* 0x0000400001007387 */ /* 0x0001e20000100800 */
[----:B------:R-:W-:Y:S01]  /*7000*/  @!P1 IMAD.IADD R7, R7, 0x1, -R17 ;  /* 0x0000000107079824 */ /* 0x000fe200078e0a11 */
[----:B------:R-:W-:Y:S01]  /*7010*/  ISETP.GE.AND P1, PT, R10, RZ, PT ;  /* 0x000000ff0a00720c */ /* 0x000fe20003f26270 */
[----:B------:R-:W-:-:S03]  /*7020*/  IMAD.HI.U32 R16, R3, R11, RZ ;  /* 0x0000000b03107227 */ /* 0x000fc600078e00ff */
[C---:B------:R-:W-:Y:S01]  /*7030*/  ISETP.GT.U32.AND P0, PT, R17.reuse, R7, PT ;  /* 0x000000071100720c */ /* 0x040fe20003f04070 */
[----:B------:R-:W-:Y:S01]  /*7040*/  @!P6 IMAD.IADD R8, R8, 0x1, -R17 ;  /* 0x000000010808e824 */ /* 0x000fe200078e0a11 */
[----:B------:R-:W-:Y:S01]  /*7050*/  ISETP.GT.U32.AND P6, PT, R17, R9, PT ;  /* 0x000000091100720c */ /* 0x000fe20003fc4070 */
[----:B------:R-:W-:Y:S02]  /*7060*/  IMAD.MOV R15, RZ, RZ, -R15 ;  /* 0x000000ffff0f7224 */ /* 0x000fe400078e0a0f */
[----:B0-----:R-:W-:Y:S02]  /*7070*/  IMAD.MOV.U32 R0, RZ, RZ, R12 ;  /* 0x000000ffff007224 */ /* 0x001fe400078e000c */
[----:B------:R-:W-:Y:S02]  /*7080*/  IMAD.MOV R16, RZ, RZ, -R16 ;  /* 0x000000ffff107224 */ /* 0x000fe400078e0a10 */
[----:B------:R-:W-:Y:S02]  /*7090*/  @!P4 IMAD.MOV R0, RZ, RZ, -R0 ;  /* 0x000000ffff00c224 */ /* 0x000fe400078e0a00 */
[--C-:B------:R-:W-:Y:S01]  /*70a0*/  @!P3 IMAD.IADD R2, R2, 0x1, -R17.reuse ;  /* 0x000000010202b824 */ /* 0x100fe200078e0a11 */
[----:B------:R-:W-:Y:S01]  /*70b0*/  ISETP.GE.AND P3, PT, R13, RZ, PT ;  /* 0x000000ff0d00720c */ /* 0x000fe20003f66270 */
[----:B------:R-:W-:Y:S01]  /*70c0*/  @!P0 IMAD.IADD R7, R7, 0x1, -R17 ;  /* 0x0000000107078824 */ /* 0x000fe200078e0a11 */
[----:B------:R0:W-:Y:S01]  /*70d0*/  STL [R1+0x3c], R0 ;  /* 0x00003c0001007387 */ /* 0x0001e20000100800 */
[----:B------:R-:W-:-:S02]  /*70e0*/  IMAD R10, R17, R15, R14 ;  /* 0x0000000f110a7224 */ /* 0x000fc400078e020e */
[----:B------:R-:W-:Y:S02]  /*70f0*/  IMAD R11, R17, R16, R11 ;  /* 0x00000010110b7224 */ /* 0x000fe400078e020b */
[----:B------:R-:W-:Y:S01]  /*7100*/  @!P6 IMAD.IADD R9, R9, 0x1, -R17 ;  /* 0x000000010909e824 */ /* 0x000fe200078e0a11 */
[C---:B------:R-:W-:Y:S01]  /*7110*/  ISETP.GT.U32.AND P6, PT, R17.reuse, R2, PT ;  /* 0x000000021100720c */ /* 0x040fe20003fc4070 */
[----:B------:R-:W-:Y:S01]  /*7120*/  VIADD R12, R20, 0x3c ;  /* 0x0000003c140c7836 */ /* 0x000fe20000000000 */
[C---:B------:R-:W-:Y:S01]  /*7130*/  ISETP.GT.U32.AND P0, PT, R17.reuse, R10, PT ;  /* 0x0000000a1100720c */ /* 0x040fe20003f04070 */
[----:B------:R-:W-:Y:S01]  /*7140*/  IMAD.MOV.U32 R5, RZ, RZ, R8 ;  /* 0x000000ffff057224 */ /* 0x000fe200078e0008 */
[C---:B------:R-:W-:Y:S01]  /*7150*/  ISETP.GT.U32.AND P4, PT, R17.reuse, R9, PT ;  /* 0x000000091100720c */ /* 0x040fe20003f84070 */
[----:B0-----:R-:W-:Y:S01]  /*7160*/  IMAD.MOV.U32 R0, RZ, RZ, R7 ;  /* 0x000000ffff007224 */ /* 0x001fe200078e0007 */
[----:B------:R-:W-:Y:S01]  /*7170*/  IABS R13, R12 ;  /* 0x0000000c000d7213 */ /* 0x000fe20000000000 */
[----:B------:R-:W-:Y:S01]  /*7180*/  @!P2 IMAD.MOV R5, RZ, RZ, -R5 ;  /* 0x000000ffff05a224 */ /* 0x000fe200078e0a05 */
[----:B------:R-:W-:Y:S01]  /*7190*/  ISETP.GE.AND P2, PT, R4, RZ, PT ;  /* 0x000000ff0400720c */ /* 0x000fe20003f46270 */
[----:B------:R-:W-:Y:S01]  /*71a0*/  @!P5 IMAD.MOV R0, RZ, RZ, -R0 ;  /* 0x000000ffff00d224 */ /* 0x000fe200078e0a00 */
[----:B------:R-:W-:Y:S01]  /*71b0*/  ISETP.GT.U32.AND P5, PT, R17, R11, PT ;  /* 0x0000000b1100720c */ /* 0x000fe20003fa4070 */
[----:B------:R-:W-:Y:S01]  /*71c0*/  IMAD.MOV.U32 R8, RZ, RZ, R13 ;  /* 0x000000ffff087224 */ /* 0x000fe200078e000d */
[----:B------:R-:W-:Y:S01]  /*71d0*/  STL [R1+0x38], R5 ;  /* 0x0000380501007387 */ /* 0x000fe20000100800 */
[----:B------:R-:W-:-:S02]  /*71e0*/  VIADD R13, R20, 0x38 ;  /* 0x00000038140d7836 */ /* 0x000fc40000000000 */
[--C-:B------:R-:W-:Y:S01]  /*71f0*/  @!P6 IMAD.IADD R2, R2, 0x1, -R17.reuse ;  /* 0x000000010202e824 */ /* 0x100fe200078e0a11 */
[----:B------:R0:W-:Y:S01]  /*7200*/  STL [R1+0x28], R0 ;  /* 0x0000280001007387 */ /* 0x0001e20000100800 */
[--C-:B------:R-:W-:Y:S01]  /*7210*/  @!P0 IMAD.IADD R10, R10, 0x1, -R17.reuse ;  /* 0x000000010a0a8824 */ /* 0x100fe200078e0a11 */
[----:B------:R-:W-:Y:S01]  /*7220*/  ISETP.GE.AND P0, PT, R13, RZ, PT ;  /* 0x000000ff0d00720c */ /* 0x000fe20003f06270 */
[----:B------:R-:W-:Y:S01]  /*7230*/  IMAD.HI.U32 R4, R3, R8, RZ ;  /* 0x0000000803047227 */ /* 0x000fe200078e00ff */
[----:B------:R-:W-:Y:S02]  /*7240*/  IABS R13, R13 ;  /* 0x0000000d000d7213 */ /* 0x000fe40000000000 */
[----:B------:R-:W-:Y:S01]  /*7250*/  ISETP.GE.AND P6, PT, R6, RZ, PT ;  /* 0x000000ff0600720c */ /* 0x000fe20003fc6270 */
[----:B------:R-:W-:Y:S01]  /*7260*/  @!P5 IMAD.IADD R11, R11, 0x1, -R17 ;  /* 0x000000010b0bd824 */ /* 0x000fe200078e0a11 */
[----:B------:R-:W-:Y:S01]  /*7270*/  ISETP.GT.U32.AND P5, PT, R17, R10, PT ;  /* 0x0000000a1100720c */ /* 0x000fe20003fa4070 */
[----:B------:R-:W-:-:S04]  /*7280*/  IMAD.HI.U32 R6, R3, R13, RZ ;  /* 0x0000000d03067227 */ /* 0x000fc800078e00ff */
[----:B0-----:R-:W-:Y:S02]  /*7290*/  IMAD.MOV.U32 R0, RZ, RZ, R2 ;  /* 0x000000ffff007224 */ /* 0x001fe400078e0002 */
[----:B------:R-:W-:Y:S02]  /*72a0*/  IMAD.MOV R6, RZ, RZ, -R6 ;  /* 0x000000ffff067224 */ /* 0x000fe400078e0a06 */
[----:B------:R-:W-:Y:S01]  /*72b0*/  @!P1 IMAD.MOV R0, RZ, RZ, -R0 ;  /* 0x000000ffff009224 */ /* 0x000fe200078e0a00 */
[C---:B------:R-:W-:Y:S01]  /*72c0*/  ISETP.GT.U32.AND P1, PT, R17.reuse, R11, PT ;  /* 0x0000000b1100720c */ /* 0x040fe20003f24070 */
[----:B------:R-:W-:Y:S02]  /*72d0*/  IMAD R13, R17, R6, R13 ;  /* 0x00000006110d7224 */ /* 0x000fe400078e020d */
[----:B------:R-:W-:Y:S01]  /*72e0*/  IMAD.MOV R4, RZ, RZ, -R4 ;  /* 0x000000ffff047224 */ /* 0x000fe200078e0a04 */
[----:B------:R-:W-:Y:S01]  /*72f0*/  STL [R1+0x1630], R0 ;  /* 0x0016300001007387 */ /* 0x000fe20000100800 */
[----:B------:R-:W-:-:S02]  /*7300*/  VIADD R2, R20, 0x34 ;  /* 0x0000003414027836 */ /* 0x000fc40000000000 */
[----:B------:R-:W-:Y:S01]  /*7310*/  @!P4 IMAD.IADD R9, R9, 0x1, -R17 ;  /* 0x000000010909c824 */ /* 0x000fe200078e0a11 */
[----:B------:R-:W-:Y:S01]  /*7320*/  ISETP.GE.AND P4, PT, R12, RZ, PT ;  /* 0x000000ff0c00720c */ /* 0x000fe20003f86270 */
[----:B------:R-:W-:Y:S01]  /*7330*/  IMAD R12, R17, R4, R8 ;  /* 0x00000004110c7224 */ /* 0x000fe200078e0208 */
[----:B------:R-:W-:Y:S01]  /*7340*/  IABS R14, R2 ;  /* 0x00000002000e7213 */ /* 0x000fe20000000000 */
[----:B------:R-:W-:Y:S02]  /*7350*/  @!P3 IMAD.MOV R9, RZ, RZ, -R9 ;  /* 0x000000ffff09b224 */ /* 0x000fe400078e0a09 */
[----:B------:R-:W-:Y:S01]  /*7360*/  @!P1 IMAD.IADD R11, R11, 0x1, -R17 ;  /* 0x000000010b0b9824 */ /* 0x000fe200078e0a11 */
[----:B------:R-:W-:Y:S01]  /*7370*/  ISETP.GT.U32.AND P1, PT, R17, R13, PT ;  /* 0x0000000d1100720c */ /* 0x000fe20003f24070 */
[----:B------:R-:W-:Y:S01]  /*7380*/  IMAD.HI.U32 R6, R3, R14, RZ ;  /* 0x0000000e03067227 */ /* 0x000fe200078e00ff */
[----:B------:R-:W-:Y:S01]  /*7390*/  ISETP.GT.U32.AND P3, PT, R17, R12, PT ;  /* 0x0000000c1100720c */ /* 0x000fe20003f64070 */
[----:B------:R0:W-:Y:S02]  /*73a0*/  STL [R1+0x1634], R9 ;  /* 0x0016340901007387 */ /* 0x0001e40000100800 */
[----:B------:R-:W-:-:S02]  /*73b0*/  VIADD R4, R20, 0x30 ;  /* 0x0000003014047836 */ /* 0x000fc40000000000 */
[----:B------:R-:W-:Y:S02]  /*73c0*/  IMAD.MOV R6, RZ, RZ, -R6 ;  /* 0x000000ffff067224 */ /* 0x000fe400078e0a06 */
[--C-:B------:R-:W-:Y:S01]  /*73d0*/  @!P5 IMAD.IADD R10, R10, 0x1, -R17.reuse ;  /* 0x000000010a0ad824 */ /* 0x100fe200078e0a11 */
[----:B------:R-:W-:Y:S01]  /*73e0*/  IABS R15, R4 ;  /* 0x00000004000f7213 */ /* 0x000fe20000000000 */
[----:B------:R-:W-:Y:S01]  /*73f0*/  IMAD R14, R17, R6, R14 ;  /* 0x00000006110e7224 */ /* 0x000fe200078e020e */
[----:B------:R-:W-:Y:S01]  /*7400*/  ISETP.GE.AND P5, PT, R2, RZ, PT ;  /* 0x000000ff0200720c */ /* 0x000fe20003fa6270 */
[--C-:B------:R-:W-:Y:S01]  /*7410*/  @!P1 IMAD.IADD R13, R13, 0x1, -R17.reuse ;  /* 0x000000010d0d9824 */ /* 0x100fe200078e0a11 */
[----:B------:R-:W-:Y:S01]  /*7420*/  IABS R6, R23 ;  /* 0x0000001700067213 */ /* 0x000fe20000000000 */
[----:B------:R-:W-:Y:S02]  /*7430*/  @!P3 IMAD.IADD R12, R12, 0x1, -R17 ;  /* 0x000000010c0cb824 */ /* 0x000fe400078e0a11 */
[----:B------:R-:W-:Y:S01]  /*7440*/  IMAD.HI.U32 R2, R3, R15, RZ ;  /* 0x0000000f03027227 */ /* 0x000fe200078e00ff */
[----:B------:R-:W-:-:S02]  /*7450*/  ISETP.GT.U32.AND P1, PT, R17, R13, PT ;  /* 0x0000000d1100720c */ /* 0x000fc40003f24070 */
[C---:B------:R-:W-:Y:S01]  /*7460*/  ISETP.GT.U32.AND P3, PT, R17.reuse, R12, PT ;  /* 0x0000000c1100720c */ /* 0x040fe20003f64070 */
[----:B------:R-:W-:Y:S02]  /*7470*/  IMAD.MOV R2, RZ, RZ, -R2 ;  /* 0x000000ffff027224 */ /* 0x000fe400078e0a02 */
[C---:B------:R-:W-:Y:S02]  /*7480*/  VIADD R16, R20.reuse, 0x2c ;  /* 0x0000002c14107836 */ /* 0x040fe40000000000 */
[----:B------:R-:W-:Y:S02]  /*7490*/  IMAD R15, R17, R2, R15 ;  /* 0x00000002110f7224 */ /* 0x000fe400078e020f */
[----:B------:R-:W-:Y:S02]  /*74a0*/  VIADD R2, R20, 0x28 ;  /* 0x0000002814027836 */ /* 0x000fe40000000000 */
[----:B------:R-:W-:Y:S01]  /*74b0*/  @!P6 IMAD.MOV R11, RZ, RZ, -R11 ;  /* 0x000000ffff0be224 */ /* 0x000fe200078e0a0b */
[----:B------:R-:W-:Y:S01]  /*74c0*/  ISETP.GE.AND P6, PT, R16, RZ, PT ;  /* 0x000000ff1000720c */ /* 0x000fe20003fc6270 */
[--C-:B------:R-:W-:Y:S01]  /*74d0*/  @!P1 IMAD.IADD R13, R13, 0x1, -R17.reuse ;  /* 0x000000010d0d9824 */ /* 0x100fe200078e0a11 */
[----:B------:R-:W-:Y:S01]  /*74e0*/  ISETP.GT.U32.AND P1, PT, R17, R14, PT ;  /* 0x0000000e1100720c */ /* 0x000fe20003f24070 */
[--C-:B------:R-:W-:Y:S01]  /*74f0*/  @!P3 IMAD.IADD R12, R12, 0x1, -R17.reuse ;  /* 0x000000010c0cb824 */ /* 0x100fe200078e0a11 */
[----:B------:R-:W-:Y:S01]  /*7500*/  ISETP.GE.AND P3, PT, R2, RZ, PT ;  /* 0x000000ff0200720c */ /* 0x000fe20003f66270 */
[----:B------:R-:W-:Y:S01]  /*7510*/  @!P2 IMAD.MOV R10, RZ, RZ, -R10 ;  /* 0x000000ffff0aa224 */ /* 0x000fe200078e0a0a */
[----:B------:R-:W-:Y:S01]  /*7520*/  IABS R2, R2 ;  /* 0x0000000200027213 */ /* 0x000fe20000000000 */
[----:B------:R-:W-:Y:S01]  /*7530*/  @!P4 IMAD.MOV R12, RZ, RZ, -R12 ;  /* 0x000000ffff0cc224 */ /* 0x000fe200078e0a0c */
[----:B------:R-:W-:Y:S01]  /*7540*/  IABS R16, R16 ;  /* 0x0000001000107213 */ /* 0x000fe20000000000 */
[----:B------:R-:W-:Y:S01]  /*7550*/  VIADD R5, R20, 0x1c ;  /* 0x0000001c14057836 */ /* 0x000fe20000000000 */
[----:B------:R-:W-:Y:S01]  /*7560*/  ISETP.GE.AND P2, PT, R4, RZ, PT ;  /* 0x000000ff0400720c */ /* 0x000fe20003f46270 */
[----:B------:R-:W-:Y:S01]  /*7570*/  IMAD.HI.U32 R21, R3, R2, RZ ;  /* 0x0000000203157227 */ /* 0x000fe200078e00ff */
[----:B------:R-:W-:Y:S01]  /*7580*/  IABS R4, R24 ;  /* 0x0000001800047213 */ /* 0x000fe20000000000 */
[----:B------:R-:W-:Y:S01]  /*7590*/  STL [R1+0x1638], R10 ;  /* 0x0016380a01007387 */ /* 0x000fe20000100800 */
[----:B------:R-:W-:Y:S01]  /*75a0*/  IABS R7, R5 ;  /* 0x0000000500077213 */ /* 0x000fe20000000000 */
[----:B------:R-:W-:Y:S01]  /*75b0*/  @!P1 IMAD.IADD R14, R14, 0x1, -R17 ;  /* 0x000000010e0e9824 */ /* 0x000fe200078e0a11 */
[----:B------:R-:W-:Y:S01]  /*75c0*/  ISETP.GT.U32.AND P1, PT, R17, R15, PT ;  /* 0x0000000f1100720c */ /* 0x000fe20003f24070 */
[----:B------:R-:W-:Y:S01]  /*75d0*/  IMAD.MOV R21, RZ, RZ, -R21 ;  /* 0x000000ffff157224 */ /* 0x000fe200078e0a15 */
[----:B------:R1:W-:Y:S01]  /*75e0*/  STL [R1+0x163c], R11 ;  /* 0x00163c0b01007387 */ /* 0x0003e20000100800 */
[----:B------:R-:W-:Y:S01]  /*75f0*/  IMAD.HI.U32 R22, R3, R16, RZ ;  /* 0x0000001003167227 */ /* 0x000fe200078e00ff */
[----:B------:R-:W-:-:S02]  /*7600*/  ISETP.GT.U32.AND P4, PT, R17, R14, PT ;  /* 0x0000000e1100720c */ /* 0x000fc40003f84070 */
[----:B------:R-:W-:Y:S01]  /*7610*/  STL [R1+0x1640], R12 ;  /* 0x0016400c01007387 */ /* 0x000fe20000100800 */
[----:B------:R-:W-:Y:S02]  /*7620*/  IMAD R2, R17, R21, R2 ;  /* 0x0000001511027224 */ /* 0x000fe400078e0202 */
[----:B------:R-:W-:Y:S02]  /*7630*/  IMAD.MOV R22, RZ, RZ, -R22 ;  /* 0x000000ffff167224 */ /* 0x000fe400078e0a16 */
[----:B------:R-:W-:-:S04]  /*7640*/  IMAD.HI.U32 R19, R3, R4, RZ ;  /* 0x0000000403137227 */ /* 0x000fc800078e00ff */
[--C-:B------:R-:W-:Y:S02]  /*7650*/  @!P1 IMAD.IADD R15, R15, 0x1, -R17.reuse ;  /* 0x000000010f0f9824 */ /* 0x100fe400078e0a11 */
[----:B------:R-:W-:Y:S01]  /*7660*/  @!P4 IMAD.IADD R14, R14, 0x1, -R17 ;  /* 0x000000010e0ec824 */ /* 0x000fe200078e0a11 */
[C---:B------:R-:W-:Y:S01]  /*7670*/  ISETP.GT.U32.AND P4, PT, R17.reuse, R2, PT ;  /* 0x000000021100720c */ /* 0x040fe20003f84070 */
[C---:B------:R-:W-:Y:S01]  /*7680*/  IMAD R16, R17.reuse, R22, R16 ;  /* 0x0000001611107224 */ /* 0x040fe200078e0210 */
[----:B------:R-:W-:Y:S01]  /*7690*/  ISETP.GT.U32.AND P1, PT, R17, R15, PT ;  /* 0x0000000f1100720c */ /* 0x000fe20003f24070 */
[----:B------:R-:W-:-:S04]  /*76a0*/  IMAD.HI.U32 R8, R3, R7, RZ ;  /* 0x0000000703087227 */ /* 0x000fc800078e00ff */
[----:B------:R-:W-:Y:S02]  /*76b0*/  IMAD.MOV R19, RZ, RZ, -R19 ;  /* 0x000000ffff137224 */ /* 0x000fe400078e0a13 */
[----:B------:R-:W-:Y:S01]  /*76c0*/  @!P0 IMAD.MOV R13, RZ, RZ, -R13 ;  /* 0x000000ffff0d8224 */ /* 0x000fe200078e0a0d */
[C---:B------:R-:W-:Y:S01]  /*76d0*/  ISETP.GT.U32.AND P0, PT, R17.reuse, R16, PT ;  /* 0x000000101100720c */ /* 0x040fe20003f04070 */
[----:B------:R-:W-:Y:S02]  /*76e0*/  IMAD.MOV R8, RZ, RZ, -R8 ;  /* 0x000000ffff087224 */ /* 0x000fe400078e0a08 */
[----:B------:R-:W-:Y:S01]  /*76f0*/  IMAD R4, R17, R19, R4 ;  /* 0x0000001311047224 */ /* 0x000fe200078e0204 */
[----:B------:R-:W-:Y:S01]  /*7700*/  STL [R1+0x1644], R13 ;  /* 0x0016440d01007387 */ /* 0x000fe20000100800 */
[----:B------:R-:W-:-:S04]  /*7710*/  IMAD.HI.U32 R18, R3, R6, RZ ;  /* 0x0000000603127227 */ /* 0x000fc800078e00ff */
[----:B------:R-:W-:Y:S02]  /*7720*/  IMAD R7, R17, R8, R7 ;  /* 0x0000000811077224 */ /* 0x000fe400078e0207 */
[--C-:B------:R-:W-:Y:S01]  /*7730*/  @!P1 IMAD.IADD R15, R15, 0x1, -R17.reuse ;  /* 0x000000010f0f9824 */ /* 0x100fe200078e0a11 */
[C---:B------:R-:W-:Y:S01]  /*7740*/  ISETP.GT.U32.AND P1, PT, R17.reuse, R4, PT ;  /* 0x000000041100720c */ /* 0x040fe20003f24070 */
[----:B------:R-:W-:Y:S02]  /*7750*/  IMAD.MOV R18, RZ, RZ, -R18 ;  /* 0x000000ffff127224 */ /* 0x000fe400078e0a12 */
[--C-:B------:R-:W-:Y:S01]  /*7760*/  @!P4 IMAD.IADD R2, R2, 0x1, -R17.reuse ;  /* 0x000000010202c824 */ /* 0x100fe200078e0a11 */
[C---:B------:R-:W-:Y:S01]  /*7770*/  ISETP.GT.U32.AND P4, PT, R17.reuse, R7, PT ;  /* 0x000000071100720c */ /* 0x040fe20003f84070 */
[----:B------:R-:W-:Y:S02]  /*7780*/  IMAD R6, R17, R18, R6 ;  /* 0x0000001211067224 */ /* 0x000fe400078e0206 */
[----:B------:R-:W-:-:S02]  /*7790*/  @!P0 IMAD.IADD R16, R16, 0x1, -R17 ;  /* 0x0000000110108824 */ /* 0x000fc400078e0a11 */
[C---:B0-----:R-:W-:Y:S01]  /*77a0*/  VIADD R9, R20.reuse, 0x10 ;  /* 0x0000001014097836 */ /* 0x041fe20000000000 */
[----:B------:R-:W-:Y:S01]  /*77b0*/  ISETP.GT.U32.AND P0, PT, R17, R6, PT ;  /* 0x000000061100720c */ /* 0x000fe20003f04070 */
[----:B-1----:R-:W-:Y:S02]  /*77c0*/  VIADD R11, R20, 0x18 ;  /* 0x00000018140b7836 */ /* 0x002fe40000000000 */
[--C-:B------:R-:W-:Y:S01]  /*77d0*/  @!P1 IMAD.IADD R4, R4, 0x1, -R17.reuse ;  /* 0x0000000104049824 */ /* 0x100fe200078e0a11 */
[----:B------:R-:W-:Y:S01]  /*77e0*/  IABS R18, R9 ;  /* 0x0000000900127213 */ /* 0x000fe20000000000 */
[----:B------:R-:W-:Y:S01]  /*77f0*/  @!P5 IMAD.MOV R14, RZ, RZ, -R14 ;  /* 0x000000ffff0ed224 */ /* 0x000fe200078e0a0e */
[----:B------:R-:W-:Y:S01]  /*7800*/  IABS R8, R11 ;  /* 0x0000000b00087213 */ /* 0x000fe20000000000 */
[----:B------:R-:W-:Y:S01]  /*7810*/  @!P4 IMAD.IADD R7, R7, 0x1, -R17 ;  /* 0x000000010707c824 */ /* 0x000fe200078e0a11 */
[C---:B------:R-:W-:Y:S01]  /*7820*/  ISETP.GT.U32.AND P5, PT, R17.reuse, R4, PT ;  /* 0x000000041100720c */ /* 0x040fe20003fa4070 */
[----:B------:R-:W-:Y:S01]  /*7830*/  VIADD R0, R20, 0xc ;  /* 0x0000000c14007836 */ /* 0x000fe20000000000 */
[----:B------:R-:W-:Y:S01]  /*7840*/  ISETP.GT.U32.AND P1, PT, R17, R16, PT ;  /* 0x000000101100720c */ /* 0x000fe20003f24070 */
[----:B------:R-:W-:Y:S01]  /*7850*/  IMAD.HI.U32 R22, R3, R18, RZ ;  /* 0x0000001203167227 */ /* 0x000fe200078e00ff */
[----:B------:R-:W-:Y:S02]  /*7860*/  STL [R1+0x1648], R14 ;  /* 0x0016480e01007387 */ /* 0x000fe40000100800 */
[----:B------:R-:W-:Y:S01]  /*7870*/  IABS R19, R0 ;  /* 0x0000000000137213 */ /* 0x000fe20000000000 */
[----:B------:R-:W-:Y:S01]  /*7880*/  @!P2 IMAD.MOV R15, RZ, RZ, -R15 ;  /* 0x000000ffff0fa224 */ /* 0x000fe200078e0a0f */
[C---:B------:R-:W-:Y:S01]  /*7890*/  ISETP.GT.U32.AND P2, PT, R17.reuse, R7, PT ;  /* 0x000000071100720c */ /* 0x040fe20003f44070 */
[----:B------:R-:W-:Y:S01]  /*78a0*/  @!P0 IMAD.IADD R6, R6, 0x1, -R17 ;  /* 0x0000000106068824 */ /* 0x000fe200078e0a11 */
[----:B------:R-:W-:Y:S01]  /*78b0*/  ISETP.GT.U32.AND P0, PT, R17, R2, PT ;  /* 0x000000021100720c */ /* 0x000fe20003f04070 */
[----:B------:R-:W-:Y:S01]  /*78c0*/  IMAD.HI.U32 R21, R3, R8, RZ ;  /* 0x0000000803157227 */ /* 0x000fe200078e00ff */
[----:B------:R-:W-:Y:S02]  /*78d0*/  STL [R1+0x164c], R15 ;  /* 0x00164c0f01007387 */ /* 0x000fe40000100800 */
[----:B------:R-:W-:Y:S01]  /*78e0*/  ISETP.GT.U32.AND P4, PT, R17, R6, PT ;  /* 0x000000061100720c */ /* 0x000fe20003f84070 */
[----:B------:R-:W-:-:S02]  /*78f0*/  IMAD.MOV R22, RZ, RZ, -R22 ;  /* 0x000000ffff167224 */ /* 0x000fc400078e0a16 */
[----:B------:R-:W-:Y:S02]  /*7900*/  IMAD.MOV R21, RZ, RZ, -R21 ;  /* 0x000000ffff157224 */ /* 0x000fe400078e0a15 */
[----:B------:R-:W-:Y:S02]  /*7910*/  IMAD R18, R17, R22, R18 ;  /* 0x0000001611127224 */ /* 0x000fe400078e0212 */
[----:B------:R-:W-:-:S04]  /*7920*/  IMAD.HI.U32 R29, R3, R19, RZ ;  /* 0x00000013031d7227 */ /* 0x000fc800078e00ff */
[C---:B------:R-:W-:Y:S02]  /*7930*/  IMAD R8, R17.reuse, R21, R8 ;  /* 0x0000001511087224 */ /* 0x040fe400078e0208 */
[----:B------:R-:W-:Y:S01]  /*7940*/  @!P5 IMAD.IADD R4, R4, 0x1, -R17 ;  /* 0x000000010404d824 */ /* 0x000fe200078e0a11 */
[----:B------:R-:W-:Y:S01]  /*7950*/  ISETP.GT.U32.AND P5, PT, R17, R18, PT ;  /* 0x000000121100720c */ /* 0x000fe20003fa4070 */
[----:B------:R-:W-:Y:S02]  /*7960*/  IMAD.MOV R21, RZ, RZ, -R29 ;  /* 0x000000ffff157224 */ /* 0x000fe400078e0a1d */
[----:B------:R-:W-:Y:S01]  /*7970*/  @!P2 IMAD.IADD R7, R7, 0x1, -R17 ;  /* 0x000000010707a824 */ /* 0x000fe200078e0a11 */
[----:B------:R-:W-:Y:S01]  /*7980*/  ISETP.GE.AND P2, PT, R24, RZ, PT ;  /* 0x000000ff1800720c */ /* 0x000fe20003f46270 */
[C---:B------:R-:W-:Y:S01]  /*7990*/  IMAD R19, R17.reuse, R21, R19 ;  /* 0x0000001511137224 */ /* 0x040fe200078e0213 */
[----:B------:R-:W2:Y:S01]  /*79a0*/  LDL.LU R24, [R1+0x16bc] ;  /* 0x0016bc0001187983 */ /* 0x000ea20000300800 */
[--C-:B------:R-:W-:Y:S01]  /*79b0*/  @!P1 IMAD.IADD R16, R16, 0x1, -R17.reuse ;  /* 0x0000000110109824 */ /* 0x100fe200078e0a11 */
[C---:B------:R-:W-:Y:S01]  /*79c0*/  ISETP.GT.U32.AND P1, PT, R17.reuse, R8, PT ;  /* 0x000000081100720c */ /* 0x040fe20003f24070 */
[----:B------:R-:W-:Y:S01]  /*79d0*/  @!P4 IMAD.IADD R6, R6, 0x1, -R17 ;  /* 0x000000010606c824 */ /* 0x000fe200078e0a11 */
[----:B------:R-:W-:Y:S01]  /*79e0*/  ISETP.GT.U32.AND P4, PT, R17, R19, PT ;  /* 0x000000131100720c */ /* 0x000fe20003f84070 */
[----:B------:R-:W-:-:S02]  /*79f0*/  VIADD R10, R20, 0x14 ;  /* 0x00000014140a7836 */ /* 0x000fc40000000000 */
[--C-:B------:R-:W-:Y:S02]  /*7a00*/  @!P5 IMAD.IADD R18, R18, 0x1, -R17.reuse ;  /* 0x000000011212d824 */ /* 0x100fe400078e0a11 */
[--C-:B------:R-:W-:Y:S01]  /*7a10*/  @!P0 IMAD.IADD R2, R2, 0x1, -R17.reuse ;  /* 0x0000000102028824 */ /* 0x100fe200078e0a11 */
[----:B------:R-:W-:Y:S01]  /*7a20*/  IABS R27, R10 ;  /* 0x0000000a001b7213 */ /* 0x000fe20000000000 */
[----:B------:R-:W-:Y:S01]  /*7a30*/  @!P2 IMAD.MOV R4, RZ, RZ, -R4 ;  /* 0x000000ffff04a224 */ /* 0x000fe200078e0a04 */
[----:B------:R-:W-:Y:S01]  /*7a40*/  ISETP.GT.U32.AND P2, PT, R17, R18, PT ;  /* 0x000000121100720c */ /* 0x000fe20003f44070 */
[----:B------:R-:W-:Y:S02]  /*7a50*/  VIADD R29, R20, 0x4 ;  /* 0x00000004141d7836 */ /* 0x000fe40000000000 */
[--C-:B------:R-:W-:Y:S02]  /*7a60*/  @!P1 IMAD.IADD R8, R8, 0x1, -R17.reuse ;  /* 0x0000000108089824 */ /* 0x100fe400078e0a11 */
[----:B------:R-:W-:Y:S01]  /*7a70*/  @!P4 IMAD.IADD R19, R19, 0x1, -R17 ;  /* 0x000000011313c824 */ /* 0x000fe200078e0a11 */
[----:B------:R-:W-:Y:S01]  /*7a80*/  IABS R21, R29 ;  /* 0x0000001d00157213 */ /* 0x000fe20000000000 */
[----:B------:R-:W-:Y:S01]  /*7a90*/  IMAD.HI.U32 R28, R3, R27, RZ ;  /* 0x0000001b031c7227 */ /* 0x000fe200078e00ff */
[----:B------:R-:W-:-:S03]  /*7aa0*/  ISETP.GT.U32.AND P4, PT, R17, R8, PT ;  /* 0x000000081100720c */ /* 0x000fc60003f84070 */
[----:B------:R-:W-:Y:S02]  /*7ab0*/  IMAD.MOV R28, RZ, RZ, -R28 ;  /* 0x000000ffff1c7224 */ /* 0x000fe400078e0a1c */
[----:B------:R-:W-:Y:S01]  /*7ac0*/  @!P2 IMAD.IADD R18, R18, 0x1, -R17 ;  /* 0x000000011212a824 */ /* 0x000fe200078e0a11 */
[----:B------:R-:W-:Y:S01]  /*7ad0*/  ISETP.GE.AND P2, PT, R0, RZ, PT ;  /* 0x000000ff0000720c */ /* 0x000fe20003f46270 */
[----:B------:R-:W-:Y:S01]  /*7ae0*/  IMAD R27, R17, R28, R27 ;  /* 0x0000001c111b7224 */ /* 0x000fe200078e021b */
[----:B------:R-:W0:Y:S01]  /*7af0*/  S2R R0, SR_TID.X ;  /* 0x0000000000007919 */ /* 0x000e220000002100 */
[----:B------:R-:W-:Y:S01]  /*7b00*/  ISETP.GE.AND P1, PT, R23, RZ, PT ;  /* 0x000000ff1700720c */ /* 0x000fe20003f26270 */
[----:B------:R-:W-:Y:S02]  /*7b10*/  @!P6 IMAD.MOV R16, RZ, RZ, -R16 ;  /* 0x000000ffff10e224 */ /* 0x000fe400078e0a10 */
[----:B------:R-:W-:Y:S01]  /*7b20*/  ISETP.GT.U32.AND P0, PT, R17, R27, PT ;  /* 0x0000001b1100720c */ /* 0x000fe20003f04070 */
[----:B------:R-:W-:Y:S01]  /*7b30*/  @!P4 IMAD.IADD R8, R8, 0x1, -R17 ;  /* 0x000000010808c824 */ /* 0x000fe200078e0a11 */
[----:B------:R-:W-:Y:S01]  /*7b40*/  ISETP.GE.AND P4, PT, R9, RZ, PT ;  /* 0x000000ff0900720c */ /* 0x000fe20003f86270 */
[----:B------:R-:W-:Y:S01]  /*7b50*/  VIADD R28, R20, 0x8 ;  /* 0x00000008141c7836 */ /* 0x000fe20000000000 */
[----:B------:R-:W1:Y:S01]  /*7b60*/  S2R R9, SR_TID.X ;  /* 0x0000000000097919 */ /* 0x000e620000002100 */
[----:B------:R-:W-:-:S03]  /*7b70*/  ISETP.GT.U32.AND P6, PT, R17, R19, PT ;  /* 0x000000131100720c */ /* 0x000fc60003fc4070 */
[----:B------:R-:W-:Y:S01]  /*7b80*/  IABS R20, R28 ;  /* 0x0000001c00147213 */ /* 0x000fe20000000000 */
[----:B------:R-:W-:Y:S01]  /*7b90*/  @!P3 IMAD.MOV R2, RZ, RZ, -R2 ;  /* 0x000000ffff02b224 */ /* 0x000fe200078e0a02 */
[----:B------:R-:W3:Y:S03]  /*7ba0*/  LDL.LU R23, [R1+0x16b8] ;  /* 0x0016b80001177983 */ /* 0x000ee60000300800 */
[----:B------:R-:W-:Y:S01]  /*7bb0*/  @!P0 IMAD.IADD R27, R27, 0x1, -R17 ;  /* 0x000000011b1b8824 */ /* 0x000fe200078e0a11 */
[----:B------:R-:W-:Y:S01]  /*7bc0*/  ISETP.GE.AND P0, PT, R5, RZ, PT ;  /* 0x000000ff0500720c */ /* 0x000fe20003f06270 */
[C---:B------:R-:W-:Y:S01]  /*7bd0*/  IMAD.HI.U32 R22, R3.reuse, R20, RZ ;  /* 0x0000001403167227 */ /* 0x040fe200078e00ff */
[----:B------:R-:W2:Y:S03]  /*7be0*/  LDL.LU R5, [R1+0x16b4] ;  /* 0x0016b40001057983 */ /* 0x000ea60000300800 */
[----:B------:R-:W-:Y:S01]  /*7bf0*/  @!P1 IMAD.MOV R6, RZ, RZ, -R6 ;  /* 0x000000ffff069224 */ /* 0x000fe200078e0a06 */
[----:B------:R-:W-:Y:S01]  /*7c00*/  STL [R1+0x1650], R16 ;  /* 0x0016501001007387 */ /* 0x000fe20000100800 */
[----:B------:R-:W-:-:S03]  /*7c10*/  IMAD.HI.U32 R3, R3, R21, RZ ;  /* 0x0000001503037227 */ /* 0x000fc600078e00ff */
[----:B------:R-:W-:Y:S01]  /*7c20*/  STL [R1+0x1654], R2 ;  /* 0x0016540201007387 */ /* 0x000fe20000100800 */
[----:B------:R-:W-:Y:S01]  /*7c30*/  @!P6 IMAD.IADD R19, R19, 0x1, -R17 ;  /* 0x000000011313e824 */ /* 0x000fe200078e0a11 */
[----:B------:R-:W-:Y:S01]  /*7c40*/  ISETP.GE.AND P6, PT, R28, RZ, PT ;  /* 0x000000ff1c00720c */ /* 0x000fe20003fc6270 */
[----:B------:R-:W-:Y:S01]  /*7c50*/  IMAD.MOV R3, RZ, RZ, -R3 ;  /* 0x000000ffff037224 */ /* 0x000fe200078e0a03 */
[----:B------:R-:W-:Y:S01]  /*7c60*/  STL [R1+0x1658], R4 ;  /* 0x0016580401007387 */ /* 0x000fe20000100800 */
[----:B------:R-:W-:Y:S01]  /*7c70*/  @!P0 IMAD.MOV R7, RZ, RZ, -R7 ;  /* 0x000000ffff078224 */ /* 0x000fe200078e0a07 */
[----:B------:R-:W-:Y:S01]  /*7c80*/  ISETP.GE.AND P0, PT, R10, RZ, PT ;  /* 0x000000ff0a00720c */ /* 0x000fe20003f06270 */
[C---:B0-----:R-:W-:Y:S01]  /*7c90*/  IMAD.SHL.U32 R28, R0.reuse, 0x2, RZ ;  /* 0x00000002001c7824 */ /* 0x041fe200078e00ff */
[----:B------:R0:W-:Y:S01]  /*7ca0*/  STL [R1+0x165c], R6 ;  /* 0x00165c0601007387 */ /* 0x0001e20000100800 */
[----:B------:R-:W-:Y:S02]  /*7cb0*/  IMAD.MOV R22, RZ, RZ, -R22 ;  /* 0x000000ffff167224 */ /* 0x000fe400078e0a16 */
[----:B------:R-:W-:Y:S01]  /*7cc0*/  IMAD.SHL.U32 R10, R0, 0x40, RZ ;  /* 0x00000040000a7824 */ /* 0x000fe200078e00ff */
[----:B------:R4:W-:Y:S01]  /*7cd0*/  STL [R1+0x1660], R7 ;  /* 0x0016600701007387 */ /* 0x0009e20000100800 */
[----:B------:R-:W-:Y:S01]  /*7ce0*/  IMAD R21, R17, R3, R21 ;  /* 0x0000000311157224 */ /* 0x000fe200078e0215 */
[----:B------:R-:W-:-:S02]  /*7cf0*/  LOP3.LUT R3, R28, 0x10, RZ, 0xc0, !PT ;  /* 0x000000101c037812 */ /* 0x000fc400078ec0ff */
[C---:B0-----:R-:W-:Y:S01]  /*7d00*/  LOP3.LUT R6, R0.reuse, 0x7, RZ, 0xc0, !PT ;  /* 0x0000000700067812 */ /* 0x041fe200078ec0ff */
[----:B------:R-:W-:Y:S01]  /*7d10*/  IMAD R20, R17, R22, R20 ;  /* 0x0000001611147224 */ /* 0x000fe200078e0214 */
[----:B-1----:R-:W-:Y:S01]  /*7d20*/  LOP3.LUT R9, R9, 0x180, RZ, 0xc0, !PT ;  /* 0x0000018009097812 */ /* 0x002fe200078ec0ff */
[----:B------:R-:W-:Y:S01]  /*7d30*/  IMAD.SHL.U32 R2, R0, 0x200, RZ ;  /* 0x0000020000027824 */ /* 0x000fe200078e00ff */
[----:B------:R-:W-:Y:S01]  /*7d40*/  LOP3.LUT R22, R10, 0x1800, RZ, 0xc0, !PT ;  /* 0x000018000a167812 */ /* 0x000fe200078ec0ff */
[C---:B----4-:R-:W-:Y:S01]  /*7d50*/  IMAD.SHL.U32 R7, R6.reuse, 0x10, RZ ;  /* 0x0000001006077824 */ /* 0x050fe200078e00ff */
[----:B------:R-:W-:Y:S01]  /*7d60*/  LEA.HI R3, R9, R3, RZ, 0x1e ;  /* 0x0000000309037211 */ /* 0x000fe200078ff0ff */
[----:B------:R-:W-:Y:S01]  /*7d70*/  IMAD R4, R6, 0x410, RZ ;  /* 0x0000041006047824 */ /* 0x000fe200078e02ff */
[----:B------:R-:W-:Y:S01]  /*7d80*/  LOP3.LUT R2, R2, 0x2000, RZ, 0xc0, !PT ;  /* 0x0000200002027812 */ /* 0x000fe200078ec0ff */
[----:B------:R-:W-:Y:S01]  /*7d90*/  IMAD R22, R6, 0x100, R22 ;  /* 0x0000010006167824 */ /* 0x000fe200078e0216 */
[----:B------:R-:W-:-:S02]  /*7da0*/  LOP3.LUT R28, R7, 0x30, R28, 0x78, !PT ;  /* 0x00000030071c7812 */ /* 0x000fc400078e781c */
[----:B------:R-:W-:-:S03]  /*7db0*/  LOP3.LUT R3, R4, R3, RZ, 0x3c, !PT ;  /* 0x0000000304037212 */ /* 0x000fc600078e3cff */
[----:B------:R-:W-:Y:S01]  /*7dc0*/  IMAD.IADD R28, R22, 0x1, R28 ;  /* 0x00000001161c7824 */ /* 0x000fe200078e021c */
[----:B------:R-:W-:Y:S01]  /*7dd0*/  IADD3 R3, PT, PT, R3, UR5, R2 ;  /* 0x0000000503037c10 */ /* 0x000fe2000fffe002 */
[----:B------:R0:W-:Y:S04]  /*7de0*/  STL [R1+0x15a4], R10 ;  /* 0x0015a40a01007387 */ /* 0x0001e80000100800 */
[----:B------:R1:W-:Y:S04]  /*7df0*/  STL [R1+0x15a8], R28 ;  /* 0x0015a81c01007387 */ /* 0x0003e80000100800 */
[----:B------:R-:W-:Y:S04]  /*7e00*/  STL [R1+0x15ac], R3 ;  /* 0x0015ac0301007387 */ /* 0x000fe80000100800 */
[----:B------:R-:W4:Y:S04]  /*7e10*/  LDL.LU R7, [R1+0x4] ;  /* 0x0000040001077983 */ /* 0x000f280000300800 */
[----:B------:R-:W4:Y:S04]  /*7e20*/  LDL.LU R6, [R1+0x14] ;  /* 0x0000140001067983 */ /* 0x000f280000300800 */
[----:B------:R-:W4:Y:S04]  /*7e30*/  LDL.LU R4, [R1+0x54] ;  /* 0x0000540001047983 */ /* 0x000f280000300800 */
[----:B------:R-:W4:Y:S04]  /*7e40*/  LDL.LU R2, [R1+0x58] ;  /* 0x0000580001027983 */ /* 0x000f280000300800 */
[----:B------:R-:W4:Y:S04]  /*7e50*/  LDL.LU R16, [R1+0x1cc] ;  /* 0x0001cc0001107983 */ /* 0x000f280000300800 */
[----:B------:R-:W4:Y:S01]  /*7e60*/  LDL.LU R15, [R1+0x5c] ;  /* 0x00005c00010f7983 */ /* 0x000f220000300800 */
[----:B------:R-:W-:-:S03]  /*7e70*/  ISETP.GE.AND P5, PT, R11, RZ, PT ;  /* 0x000000ff0b00720c */ /* 0x000fc60003fa6270 */
[----:B------:R-:W4:Y:S04]  /*7e80*/  LDL.LU R14, [R1+0x64] ;  /* 0x00006400010e7983 */ /* 0x000f280000300800 */
[----:B------:R-:W4:Y:S04]  /*7e90*/  LDL.LU R13, [R1+0x70] ;  /* 0x00007000010d7983 */ /* 0x000f280000300800 */
[----:B------:R-:W4:Y:S04]  /*7ea0*/  LDL.LU R12, [R1+0x1bc] ;  /* 0x0001bc00010c7983 */ /* 0x000f280000300800 */
[----:B------:R-:W4:Y:S04]  /*7eb0*/  LDL.LU R11, [R1+0x1c0] ;  /* 0x0001c000010b7983 */ /* 0x000f280000300800 */
[----:B0-----:R-:W4:Y:S04]  /*7ec0*/  LDL.LU R10, [R1+0x1c8] ;  /* 0x0001c800010a7983 */ /* 0x001f280000300800 */
[----:B------:R-:W4:Y:S01]  /*7ed0*/  LDL.LU R9, [R1+0x1c4] ;  /* 0x0001c40001097983 */ /* 0x000f220000300800 */
[----:B------:R-:W-:-:S02]  /*7ee0*/  ISETP.GT.U32.AND P3, PT, R17, R27, PT ;  /* 0x0000001b1100720c */ /* 0x000fc40003f64070 */
[----:B------:R-:W-:-:S11]  /*7ef0*/  ISETP.GT.U32.AND P1, PT, R17, R20, PT ;  /* 0x000000141100720c */ /* 0x000fd60003f24070 */
[--C-:B------:R-:W-:Y:S01]  /*7f00*/  @!P3 IMAD.IADD R27, R27, 0x1, -R17.reuse ;  /* 0x000000011b1bb824 */ /* 0x100fe200078e0a11 */
[----:B------:R-:W-:Y:S01]  /*7f10*/  ISETP.GT.U32.AND P3, PT, R17, R21, PT ;  /* 0x000000151100720c */ /* 0x000fe20003f64070 */
[----:B------:R-:W-:-:S05]  /*7f20*/  @!P1 IMAD.IADD R20, R20, 0x1, -R17 ;  /* 0x0000000114149824 */ /* 0x000fca00078e0a11 */
[----:B------:R-:W-:-:S07]  /*7f30*/  ISETP.GT.U32.AND P1, PT, R17, R20, PT ;  /* 0x000000141100720c */ /* 0x000fce0003f24070 */
[----:B------:R-:W-:-:S05]  /*7f40*/  @!P3 IMAD.IADD R21, R21, 0x1, -R17 ;  /* 0x000000011515b824 */ /* 0x000fca00078e0a11 */
[----:B------:R-:W-:Y:S01]  /*7f50*/  ISETP.GT.U32.AND P3, PT, R17, R21, PT ;  /* 0x000000151100720c */ /* 0x000fe20003f64070 */
[----:B------:R-:W-:Y:S01]  /*7f60*/  @!P1 IMAD.IADD R20, R20, 0x1, -R17 ;  /* 0x0000000114149824 */ /* 0x000fe200078e0a11 */
[----:B------:R-:W-:Y:S02]  /*7f70*/  LOP3.LUT R0, R0, 0x7f, RZ, 0xc0, !PT ;  /* 0x0000007f00007812 */ /* 0x000fe400078ec0ff */
[----:B------:R-:W-:-:S03]  /*7f80*/  ISETP.GE.AND P1, PT, R29, RZ, PT ;  /* 0x000000ff1d00720c */ /* 0x000fc60003f26270 */
[----:B-1----:R-:W-:Y:S02]  /*7f90*/  IMAD R28, R0, UR6, RZ ;  /* 0x00000006001c7c24 */ /* 0x002fe4000f8e02ff */
[----:B------:R-:W-:Y:S01]  /*7fa0*/  @!P5 IMAD.MOV R8, RZ, RZ, -R8 ;  /* 0x000000ffff08d224 */ /* 0x000fe200078e0a08 */
[----:B------:R-:W4:Y:S03]  /*7fb0*/  LDL.LU R0, [R1+0x158] ;  /* 0x0001580001007983 */ /* 0x000f260000300800 */
[----:B------:R-:W-:Y:S01]  /*7fc0*/  @!P3 IMAD.IADD R21, R21, 0x1, -R17 ;  /* 0x000000011515b824 */ /* 0x000fe200078e0a11 */
[----:B------:R-:W-:Y:S01]  /*7fd0*/  LEA R17, P5, R28, UR14, 0x1 ;  /* 0x0000000e1c117c11 */ /* 0x000fe2000f8a08ff */
[----:B------:R-:W-:Y:S01]  /*7fe0*/  @!P4 IMAD.MOV R18, RZ, RZ, -R18 ;  /* 0x000000ffff12c224 */ /* 0x000fe200078e0a12 */
[----:B------:R3:W-:Y:S01]  /*7ff0*/  STL [R1+0x1664], R8 ;  /* 0x0016640801007387 */ /* 0x0007e20000100800 */
[----:B------:R-:W-:-:S02]  /*8000*/  @!P2 IMAD.MOV R19, RZ, RZ, -R19 ;  /* 0x000000ffff13a224 */ /* 0x000fc400078e0a13 */
[----:B------:R-:W-:Y:S01]  /*8010*/  @!P6 IMAD.MOV R20, RZ, RZ, -R20 ;  /* 0x000000ffff14e224 */ /* 0x000fe200078e0a14 */
[----:B------:R-:W-:Y:S01]  /*8020*/  STL [R1+0x1668], R28 ;  /* 0x0016681c01007387 */ /* 0x000fe20000100800 */
[----:B------:R-:W-:-:S03]  /*8030*/  @!P1 IMAD.MOV R21, RZ, RZ, -R21 ;  /* 0x000000ffff159224 */ /* 0x000fc600078e0a15 */
[----:B------:R-:W-:Y:S01]  /*8040*/  STL [R1+0x1628], R17 ;  /* 0x0016281101007387 */ /* 0x000fe20000100800 */
[----:B--2---:R-:W-:Y:S02]  /*8050*/  ISETP.NE.AND P3, PT, R5, RZ, PT ;  /* 0x000000ff0500720c */ /* 0x004fe40003f65270 */
[----:B------:R-:W-:Y:S01]  /*8060*/  LOP3.LUT R22, RZ, R5, RZ, 0x33, !PT ;  /* 0x00000005ff167212 */ /* 0x000fe200078e33ff */
[----:B------:R-:W-:-:S04]  /*8070*/  IMAD.MOV.U32 R5, RZ, RZ, R27 ;  /* 0x000000ffff057224 */ /* 0x000fc800078e001b */
[----:B------:R-:W-:Y:S01]  /*8080*/  @!P0 IMAD.MOV R5, RZ, RZ, -R5 ;  /* 0x000000ffff058224 */ /* 0x000fe200078e0a05 */
[C---:B---3--:R-:W-:Y:S02]  /*8090*/  SEL R8, R22.reuse, R23, !P3 ;  /* 0x0000001716087207 */ /* 0x048fe40005800000 */
[C---:B------:R-:W-:Y:S02]  /*80a0*/  SEL R3, R22.reuse, R24, !P3 ;  /* 0x0000001816037207 */ /* 0x040fe40005800000 */
[----:B------:R0:W-:Y:S04]  /*80b0*/  STL [R1+0x166c], R5 ;  /* 0x00166c0501007387 */ /* 0x0001e80000100800 */
[----:B------:R-:W-:Y:S04]  /*80c0*/  STL [R1+0x1670], R18 ;  /* 0x0016701201007387 */ /* 0x000fe80000100800 */
[----:B------:R-:W-:Y:S01]  /*80d0*/  STL [R1+0x1674], R19 ;  /* 0x0016741301007387 */ /* 0x000fe20000100800 */
[----:B0-----:R-:W-:-:S03]  /*80e0*/  SEL R5, R22, R25, !P3 ;  /* 0x0000001916057207 */ /* 0x001fc60005800000 */
[----:B------:R-:W-:Y:S04]  /*80f0*/  STL [R1+0x1678], R20 ;  /* 0x0016781401007387 */ /* 0x000fe80000100800 */
[----:B------:R-:W-:Y:S04]  /*8100*/  STL [R1+0x167c], R21 ;  /* 0x00167c1501007387 */ /* 0x000fe80000100800 */
[----:B------:R0:W-:Y:S04]  /*8110*/  STL [R1+0x34], R8 ;  /* 0x0000340801007387 */ /* 0x0001e80000100800 */
[----:B------:R4:W-:Y:S01]  /*8120*/  STL [R1+0x30], R3 ;  /* 0x0000300301007387 */ /* 0x0009e20000100800 */
[----:B0-----:R-:W-:-:S03]  /*8130*/  SEL R8, R22, R26, !P3 ;  /* 0x0000001a16087207 */ /* 0x001fc60005800000 */
[----:B------:R0:W-:Y:S04]  /*8140*/  STL [R1+0x2c], R5 ;  /* 0x00002c0501007387 */ /* 0x0001e80000100800 */
[----:B------:R-:W-:Y:S01]  /*8150*/  STL [R1+0x20], R8 ;  /* 0x0000200801007387 */ /* 0x000fe20000100800 */
[C---:B----4-:R-:W-:Y:S02]  /*8160*/  SEL R3, R22.reuse, R7, !P3 ;  /* 0x0000000716037207 */ /* 0x050fe40005800000 */
[----:B0-----:R-:W-:-:S03]  /*8170*/  SEL R5, R22, R6, !P3 ;  /* 0x0000000616057207 */ /* 0x001fc60005800000 */
[----:B------:R0:W-:Y:S01]  /*8180*/  STL [R1+0x1c], R3 ;  /* 0x00001c0301007387 */ /* 0x0001e20000100800 */
[----:B------:R-:W-:-:S03]  /*8190*/  SEL R4, R22, R4, !P3 ;  /* 0x0000000416047207 */ /* 0x000fc60005800000 */
[----:B------:R-:W-:Y:S01]  /*81a0*/  STL [R1+0x18], R5 ;  /* 0x0000180501007387 */ /* 0x000fe20000100800 */
[C---:B0-----:R-:W-:Y:S02]  /*81b0*/  SEL R3, R22.reuse, R2, !P3 ;  /* 0x0000000216037207 */ /* 0x041fe40005800000 */
[C---:B------:R-:W-:Y:S01]  /*81c0*/  SEL R2, R22.reuse, R16, !P3 ;  /* 0x0000001016027207 */ /* 0x040fe20005800000 */
[----:B------:R0:W-:Y:S04]  /*81d0*/  STL [R1+0x14], R4 ;  /* 0x0000140401007387 */ /* 0x0001e80000100800 */
[----:B------:R1:W-:Y:S04]  /*81e0*/  STL [R1+0x10], R3 ;  /* 0x0000100301007387 */ /* 0x0003e80000100800 */
[----:B------:R2:W-:Y:S01]  /*81f0*/  STL [R1+0xc], R2 ;  /* 0x00000c0201007387 */ /* 0x0005e20000100800 */
[----:B0-----:R-:W-:-:S02]  /*8200*/  SEL R4, R22, R15, !P3 ;  /* 0x0000000f16047207 */ /* 0x001fc40005800000 */
[C---:B-1----:R-:W-:Y:S02]  /*8210*/  SEL R3, R22.reuse, R14, !P3 ;  /* 0x0000000e16037207 */ /* 0x042fe40005800000 */
[C---:B------:R-:W-:Y:S02]  /*8220*/  SEL R29, R22.reuse, R12, !P3 ;  /* 0x0000000c161d7207 */ /* 0x040fe40005800000 */
[C---:B--2---:R-:W-:Y:S01]  /*8230*/  SEL R2, R22.reuse, R13, !P3 ;  /* 0x0000000d16027207 */ /* 0x044fe20005800000 */
[----:B------:R-:W-:Y:S01]  /*8240*/  STL [R1+0x8], R4 ;  /* 0x0000080401007387 */ /* 0x000fe20000100800 */
[C---:B------:R-:W-:Y:S02]  /*8250*/  SEL R23, R22.reuse, R11, !P3 ;  /* 0x0000000b16177207 */ /* 0x040fe40005800000 */
[C---:B------:R-:W-:Y:S01]  /*8260*/  SEL R24, R22.reuse, R10, !P3 ;  /* 0x0000000a16187207 */ /* 0x040fe20005800000 */
[----:B------:R-:W-:Y:S01]  /*8270*/  STL [R1+0x4], R3 ;  /* 0x0000040301007387 */ /* 0x000fe20000100800 */
[----:B------:R-:W-:-:S03]  /*8280*/  SEL R25, R22, R9, !P3 ;  /* 0x0000000916197207 */ /* 0x000fc60005800000 */
[----:B------:R-:W-:Y:S04]  /*8290*/  STL [R1+0x1680], R29 ;  /* 0x0016801d01007387 */ /* 0x000fe80000100800 */
[----:B------:R-:W-:Y:S04]  /*82a0*/  STL [R1], R2 ;  /* 0x0000000201007387 */ /* 0x000fe80000100800 */
[----:B------:R-:W-:Y:S04]  /*82b0*/  STL [R1+0x1684], R23 ;  /* 0x0016841701007387 */ /* 0x000fe80000100800 */
[----:B------:R-:W-:Y:S04]  /*82c0*/  STL [R1+0x1688], R24 ;  /* 0x0016881801007387 */ /* 0x000fe80000100800 */
[----:B------:R0:W-:Y:S04]  /*82d0*/  STL [R1+0x168c], R25 ;  /* 0x00168c1901007387 */ /* 0x0001e80000100800 */
[----:B------:R-:W2:Y:S04]  /*82e0*/  LDL.LU R27, [R1+0x15c] ;  /* 0x00015c00011b7983 */ /* 0x000ea80000300800 */
[----:B0-----:R-:W3:Y:S04]  /*82f0*/  LDL.LU R25, [R1+0x1b0] ;  /* 0x0001b00001197983 */ /* 0x001ee80000300800 */
[----:B---3--:R0:W-:Y:S04]  /*8300*/  STL [R1+0x16b0], R25 ;  /* 0x0016b01901007387 */ /* 0x0081e80000100800 */
[----:B0-----:R-:W3:Y:S04]  /*8310*/  LDL.LU R25, [R1+0x1b8] ;  /* 0x0001b80001197983 */ /* 0x001ee80000300800 */
[----:B------:R-:W4:Y:S04]  /*8320*/  LDL.LU R24, [R1+0x160] ;  /* 0x0001600001187983 */ /* 0x000f280000300800 */
        /* <DEDUP_REMOVED lines=15> */
[----:B------:R-:W4:Y:S01]  /*8420*/  LDL.LU R16, [R1+0x138] ;  /* 0x0001380001107983 */ /* 0x000f220000300800 */
[----:B------:R-:W-:-:S03]  /*8430*/  SEL R26, R22, R0, !P3 ;  /* 0x00000000161a7207 */ /* 0x000fc60005800000 */
[----:B------:R-:W4:Y:S04]  /*8440*/  LDL.LU R15, [R1+0x14c] ;  /* 0x00014c00010f7983 */ /* 0x000f280000300800 */
[----:B------:R-:W4:Y:S01]  /*8450*/  LDL.LU R14, [R1+0xe4] ;  /* 0x0000e400010e7983 */ /* 0x000f220000300800 */
[----:B--2---:R-:W-:-:S03]  /*8460*/  SEL R27, R22, R27, !P3 ;  /* 0x0000001b161b7207 */ /* 0x004fc60005800000 */
[----:B------:R-:W2:Y:S04]  /*8470*/  LDL.LU R13, [R1+0xdc] ;  /* 0x0000dc00010d7983 */ /* 0x000ea80000300800 */
[----:B------:R-:W2:Y:S04]  /*8480*/  LDL.LU R12, [R1+0x16c] ;  /* 0x00016c00010c7983 */ /* 0x000ea80000300800 */
[----:B------:R-:W2:Y:S04]  /*8490*/  LDL.LU R11, [R1+0x174] ;  /* 0x00017400010b7983 */ /* 0x000ea80000300800 */
[----:B------:R-:W2:Y:S04]  /*84a0*/  LDL.LU R10, [R1+0x184] ;  /* 0x00018400010a7983 */ /* 0x000ea80000300800 */
[----:B------:R-:W2:Y:S04]  /*84b0*/  LDL.LU R9, [R1+0x19c] ;  /* 0x00019c0001097983 */ /* 0x000ea80000300800 */
[----:B------:R-:W2:Y:S04]  /*84c0*/  LDL.LU R0, [R1+0x194] ;  /* 0x0001940001007983 */ /* 0x000ea80000300800 */
[----:B------:R0:W-:Y:S04]  /*84d0*/  STL [R1+0x1690], R26 ;  /* 0x0016901a01007387 */ /* 0x0001e80000100800 */
[----:B0-----:R-:W2:Y:S04]  /*84e0*/  LDL.LU R26, [R1+0x1a4] ;  /* 0x0001a400011a7983 */ /* 0x001ea80000300800 */
[----:B------:R0:W-:Y:S04]  /*84f0*/  STL [R1+0x1694], R27 ;  /* 0x0016941b01007387 */ /* 0x0001e80000100800 */
[----:B0-----:R-:W2:Y:S01]  /*8500*/  LDL.LU R27, [R1+0x1b4] ;  /* 0x0001b400011b7983 */ /* 0x001ea20000300800 */
[----:B---3--:R-:W-:-:S05]  /*8510*/  SEL R25, R22, R25, !P3 ;  /* 0x0000001916197207 */ /* 0x008fca0005800000 */
[----:B------:R0:W-:Y:S04]  /*8520*/  STL [R1+0x54], R25 ;  /* 0x0000541901007387 */ /* 0x0001e80000100800 */
[----:B0-----:R-:W3:Y:S01]  /*8530*/  LDL.LU R25, [R1+0x16b0] ;  /* 0x0016b00001197983 */ /* 0x001ee20000300800 */
[C---:B----4-:R-:W-:Y:S02]  /*8540*/  SEL R8, R22.reuse, R8, !P3 ;  /* 0x0000000816087207 */ /* 0x050fe40005800000 */
[C---:B------:R-:W-:Y:S02]  /*8550*/  SEL R7, R22.reuse, R7, !P3 ;  /* 0x0000000716077207 */ /* 0x040fe40005800000 */
[C---:B--2---:R-:W-:Y:S02]  /*8560*/  SEL R26, R22.reuse, R26, !P3 ;  /* 0x0000001a161a7207 */ /* 0x044fe40005800000 */
[----:B------:R-:W-:-:S05]  /*8570*/  SEL R27, R22, R27, !P3 ;  /* 0x0000001b161b7207 */ /* 0x000fca0005800000 */
[----:B------:R-:W-:Y:S04]  /*8580*/  STL [R1+0x58], R27 ;  /* 0x0000581b01007387 */ /* 0x000fe80000100800 */
[----:B------:R0:W-:Y:S02]  /*8590*/  STL [R1+0x5c], R26 ;  /* 0x00005c1a01007387 */ /* 0x0001e40000100800 */
[C---:B0-----:R-:W-:Y:S02]  /*85a0*/  SEL R26, R22.reuse, R24, !P3 ;  /* 0x00000018161a7207 */ /* 0x041fe40005800000 */
[C---:B------:R-:W-:Y:S02]  /*85b0*/  SEL R24, R22.reuse, R29, !P3 ;  /* 0x0000001d16187207 */ /* 0x040fe40005800000 */
[----:B---3--:R-:W-:-:S02]  /*85c0*/  SEL R27, R22, R25, !P3 ;  /* 0x00000019161b7207 */ /* 0x008fc40005800000 */
[C---:B------:R-:W-:Y:S02]  /*85d0*/  SEL R25, R22.reuse, R23, !P3 ;  /* 0x0000001716197207 */ /* 0x040fe40005800000 */
[C---:B------:R-:W-:Y:S01]  /*85e0*/  SEL R23, R22.reuse, R21, !P3 ;  /* 0x0000001516177207 */ /* 0x040fe20005800000 */
[----:B------:R-:W-:Y:S01]  /*85f0*/  STL [R1+0x64], R27 ;  /* 0x0000641b01007387 */ /* 0x000fe20000100800 */
[C---:B------:R-:W-:Y:S02]  /*8600*/  SEL R21, R22.reuse, R20, !P3 ;  /* 0x0000001416157207 */ /* 0x040fe40005800000 */
[C---:B------:R-:W-:Y:S01]  /*8610*/  SEL R20, R22.reuse, R19, !P3 ;  /* 0x0000001316147207 */ /* 0x040fe20005800000 */
[----:B------:R-:W-:Y:S01]  /*8620*/  STL [R1+0x70], R26 ;  /* 0x0000701a01007387 */ /* 0x000fe20000100800 */
[C---:B------:R-:W-:Y:S02]  /*8630*/  SEL R19, R22.reuse, R18, !P3 ;  /* 0x0000001216137207 */ /* 0x040fe40005800000 */
[C---:B------:R-:W-:Y:S01]  /*8640*/  SEL R18, R22.reuse, R5, !P3 ;  /* 0x0000000516127207 */ /* 0x040fe20005800000 */
[----:B------:R-:W-:Y:S01]  /*8650*/  STL [R1+0x78], R25 ;  /* 0x0000781901007387 */ /* 0x000fe20000100800 */
[----:B------:R-:W-:-:S03]  /*8660*/  SEL R5, R22, R17, !P3 ;  /* 0x0000001116057207 */ /* 0x000fc60005800000 */
[----:B------:R-:W-:Y:S04]  /*8670*/  STL [R1+0xa4], R24 ;  /* 0x0000a41801007387 */ /* 0x000fe80000100800 */
[----:B------:R-:W-:Y:S01]  /*8680*/  STL [R1+0xac], R23 ;  /* 0x0000ac1701007387 */ /* 0x000fe20000100800 */
[----:B------:R-:W-:-:S03]  /*8690*/  SEL R17, R22, R28, !P3 ;  /* 0x0000001c16117207 */ /* 0x000fc60005800000 */
[----:B------:R-:W-:Y:S04]  /*86a0*/  STL [R1+0xb8], R21 ;  /* 0x0000b81501007387 */ /* 0x000fe80000100800 */
[----:B------:R-:W-:Y:S04]  /*86b0*/  STL [R1+0xc0], R20 ;  /* 0x0000c01401007387 */ /* 0x000fe80000100800 */
[----:B------:R-:W-:Y:S04]  /*86c0*/  STL [R1+0xc8], R19 ;  /* 0x0000c81301007387 */ /* 0x000fe80000100800 */
[----:B------:R-:W-:Y:S04]  /*86d0*/  STL [R1+0xd0], R18 ;  /* 0x0000d01201007387 */ /* 0x000fe80000100800 */
[----:B------:R0:W-:Y:S04]  /*86e0*/  STL [R1+0xd8], R5 ;  /* 0x0000d80501007387 */ /* 0x0001e80000100800 */
[----:B------:R-:W-:Y:S01]  /*86f0*/  STL [R1+0xe0], R17 ;  /* 0x0000e01101007387 */ /* 0x000fe20000100800 */
[----:B0-----:R-:W-:-:S02]  /*8700*/  SEL R5, R22, R3, !P3 ;  /* 0x0000000316057207 */ /* 0x001fc40005800000 */
[C---:B------:R-:W-:Y:S01]  /*8710*/  SEL R3, R22.reuse, R6, !P3 ;  /* 0x0000000616037207 */ /* 0x040fe20005800000 */
[----:B------:R-:W-:Y:S04]  /*8720*/  STL [R1+0x108], R8 ;  /* 0x0001080801007387 */ /* 0x000fe80000100800 */
[----:B------:R0:W-:Y:S04]  /*8730*/  STL [R1+0x110], R5 ;  /* 0x0001100501007387 */ /* 0x0001e80000100800 */
[----:B------:R-:W-:Y:S04]  /*8740*/  STL [R1+0x118], R7 ;  /* 0x0001180701007387 */ /* 0x000fe80000100800 */
[----:B------:R1:W-:Y:S01]  /*8750*/  STL [R1+0x120], R3 ;  /* 0x0001200301007387 */ /* 0x0003e20000100800 */
[----:B0-----:R-:W-:-:S02]  /*8760*/  SEL R5, R22, R4, !P3 ;  /* 0x0000000416057207 */ /* 0x001fc40005800000 */
[C---:B------:R-:W-:Y:S02]  /*8770*/  SEL R4, R22.reuse, R2, !P3 ;  /* 0x0000000216047207 */ /* 0x040fe40005800000 */
[C---:B------:R-:W-:Y:S01]  /*8780*/  SEL R2, R22.reuse, R15, !P3 ;  /* 0x0000000f16027207 */ /* 0x040fe20005800000 */
[----:B------:R-:W-:Y:S01]  /*8790*/  STL [R1+0x128], R5 ;  /* 0x0001280501007387 */ /* 0x000fe20000100800 */
[----:B-1----:R-:W-:-:S03]  /*87a0*/  SEL R3, R22, R16, !P3 ;  /* 0x0000001016037207 */ /* 0x002fc60005800000 */
[----:B------:R0:W-:Y:S04]  /*87b0*/  STL [R1+0x130], R4 ;  /* 0x0001300401007387 */ /* 0x0001e80000100800 */
[----:B------:R1:W-:Y:S01]  /*87c0*/  STL [R1+0x138], R3 ;  /* 0x0001380301007387 */ /* 0x0003e20000100800 */
[----:B0-----:R-:W-:-:S03]  /*87d0*/  SEL R4, R22, R14, !P3 ;  /* 0x0000000e16047207 */ /* 0x001fc60005800000 */
[----:B------:R0:W-:Y:S01]  /*87e0*/  STL [R1+0x160], R2 ;  /* 0x0001600201007387 */ /* 0x0001e20000100800 */
[----:B-1----:R-:W-:-:S03]  /*87f0*/  SEL R3, R22, R13, !P3 ;  /* 0x0000000d16037207 */ /* 0x002fc60005800000 */
[----:B------:R1:W-:Y:S04]  /*8800*/  STL [R1+0x15c], R4 ;  /* 0x00015c0401007387 */ /* 0x0003e80000100800 */
[----:B------:R2:W-:Y:S01]  /*8810*/  STL [R1+0x158], R3 ;  /* 0x0001580301007387 */ /* 0x0005e20000100800 */
[C---:B0-----:R-:W-:Y:S02]  /*8820*/  SEL R2, R22.reuse, R12, !P3 ;  /* 0x0000000c16027207 */ /* 0x041fe40005800000 */
[----:B-1----:R-:W-:-:S03]  /*8830*/  SEL R4, R22, R11, !P3 ;  /* 0x0000000b16047207 */ /* 0x002fc60005800000 */
[----:B------:R0:W-:Y:S01]  /*8840*/  STL [R1+0x16c], R2 ;  /* 0x00016c0201007387 */ /* 0x0001e20000100800 */
[----:B--2---:R-:W-:-:S03]  /*8850*/  SEL R3, R22, R10, !P3 ;  /* 0x0000000a16037207 */ /* 0x004fc60005800000 */
[----:B------:R-:W-:Y:S04]  /*8860*/  STL [R1+0x174], R4 ;  /* 0x0001740401007387 */ /* 0x000fe80000100800 */
[----:B------:R-:W-:Y:S04]  /*8870*/  STL [R1+0x184], R3 ;  /* 0x0001840301007387 */ /* 0x000fe80000100800 */
[----:B------:R-:W2:Y:S01]  /*8880*/  LDL.LU R27, [R1+0x198] ;  /* 0x00019800011b7983 */ /* 0x000ea20000300800 */
[C---:B0-----:R-:W-:Y:S02]  /*8890*/  SEL R2, R22.reuse, R9, !P3 ;  /* 0x0000000916027207 */ /* 0x041fe40005800000 */
[----:B------:R-:W-:-:S03]  /*88a0*/  SEL R0, R22, R0, !P3 ;  /* 0x0000000016007207 */ /* 0x000fc60005800000 */
[----:B------:R-:W-:Y:S04]  /*88b0*/  STL [R1+0x19c], R2 ;  /* 0x00019c0201007387 */ /* 0x000fe80000100800 */
[----:B--2---:R0:W-:Y:S04]  /*88c0*/  STL [R1+0x16a4], R27 ;  /* 0x0016a41b01007387 */ /* 0x0041e80000100800 */
[----:B------:R-:W-:Y:S04]  /*88d0*/  STL [R1+0x1a4], R0 ;  /* 0x0001a40001007387 */ /* 0x000fe80000100800 */
[----:B0-----:R-:W2:Y:S04]  /*88e0*/  LDL.LU R27, [R1+0x1ac] ;  /* 0x0001ac00011b7983 */ /* 0x001ea80000300800 */
[----:B--2---:R0:W-:Y:S04]  /*88f0*/  STL [R1+0x16a8], R27 ;  /* 0x0016a81b01007387 */ /* 0x0041e80000100800 */
[----:B0-----:R-:W2:Y:S04]  /*8900*/  LDL.LU R27, [R1+0x1a8] ;  /* 0x0001a800011b7983 */ /* 0x001ea80000300800 */
[----:B--2---:R0:W-:Y:S04]  /*8910*/  STL [R1+0x16ac], R27 ;  /* 0x0016ac1b01007387 */ /* 0x0041e80000100800 */
[----:B0-----:R-:W2:Y:S04]  /*8920*/  LDL.LU R27, [R1+0x1a0] ;  /* 0x0001a000011b7983 */ /* 0x001ea80000300800 */
[----:B------:R-:W3:Y:S04]  /*8930*/  LDL.LU R26, [R1+0x188] ;  /* 0x00018800011a7983 */ /* 0x000ee80000300800 */
[----:B------:R-:W4:Y:S04]  /*8940*/  LDL.LU R25, [R1+0x18c] ;  /* 0x00018c0001197983 */ /* 0x000f280000300800 */
[----:B------:R-:W3:Y:S04]  /*8950*/  LDL.LU R24, [R1+0x190] ;  /* 0x0001900001187983 */ /* 0x000ee80000300800 */
        /* <DEDUP_REMOVED lines=23> */
[----:B------:R-:W3:Y:S01]  /*8ad0*/  LDL.LU R0, [R1+0xf0] ;  /* 0x0000f00001007983 */ /* 0x000ee20000300800 */
[----:B--2---:R-:W-:-:S05]  /*8ae0*/  SEL R27, R22, R27, !P3 ;  /* 0x0000001b161b7207 */ /* 0x004fca0005800000 */
[----:B------:R0:W-:Y:S04]  /*8af0*/  STL [R1+0x1d4], R27 ;  /* 0x0001d41b01007387 */ /* 0x0001e80000100800 */
[----:B0-----:R-:W2:Y:S02]  /*8b00*/  LDL.LU R27, [R1+0x16ac] ;  /* 0x0016ac00011b7983 */ /* 0x001ea40000300800 */
[----:B--2---:R-:W-:-:S05]  /*8b10*/  SEL R27, R22, R27, !P3 ;  /* 0x0000001b161b7207 */ /* 0x004fca0005800000 */
[----:B------:R0:W-:Y:S04]  /*8b20*/  STL [R1+0x1dc], R27 ;  /* 0x0001dc1b01007387 */ /* 0x0001e80000100800 */
[----:B0-----:R-:W2:Y:S02]  /*8b30*/  LDL.LU R27, [R1+0x16a8] ;  /* 0x0016a800011b7983 */ /* 0x001ea40000300800 */
[----:B--2---:R-:W-:-:S05]  /*8b40*/  SEL R27, R22, R27, !P3 ;  /* 0x0000001b161b7207 */ /* 0x004fca0005800000 */
[----:B------:R0:W-:Y:S04]  /*8b50*/  STL [R1+0x1e4], R27 ;  /* 0x0001e41b01007387 */ /* 0x0001e80000100800 */
[----:B0-----:R-:W2:Y:S01]  /*8b60*/  LDL.LU R27, [R1+0x16a4] ;  /* 0x0016a400011b7983 */ /* 0x001ea20000300800 */
[C---:B---3--:R-:W-:Y:S02]  /*8b70*/  SEL R26, R22.reuse, R26, !P3 ;  /* 0x0000001a161a7207 */ /* 0x048fe40005800000 */
[C---:B------:R-:W-:Y:S02]  /*8b80*/  SEL R8, R22.reuse, R8, !P3 ;  /* 0x0000000816087207 */ /* 0x040fe40005800000 */
[C---:B------:R-:W-:Y:S02]  /*8b90*/  SEL R7, R22.reuse, R7, !P3 ;  /* 0x0000000716077207 */ /* 0x040fe40005800000 */
[----:B--2---:R-:W-:-:S05]  /*8ba0*/  SEL R27, R22, R27, !P3 ;  /* 0x0000001b161b7207 */ /* 0x004fca0005800000 */
[----:B------:R4:W-:Y:S04]  /*8bb0*/  STL [R1+0x1ec], R27 ;  /* 0x0001ec1b01007387 */ /* 0x0009e80000100800 */
[----:B------:R0:W-:Y:S01]  /*8bc0*/  STL [R1+0x1f8], R26 ;  /* 0x0001f81a01007387 */ /* 0x0001e20000100800 */
[C---:B----4-:R-:W-:Y:S02]  /*8bd0*/  SEL R27, R22.reuse, R25, !P3 ;  /* 0x00000019161b7207 */ /* 0x050fe40005800000 */
[C---:B------:R-:W-:Y:S02]  /*8be0*/  SEL R25, R22.reuse, R23, !P3 ;  /* 0x0000001716197207 */ /* 0x040fe40005800000 */
[C---:B0-----:R-:W-:Y:S02]  /*8bf0*/  SEL R26, R22.reuse, R24, !P3 ;  /* 0x00000018161a7207 */ /* 0x041fe40005800000 */
[C---:B------:R-:W-:Y:S01]  /*8c00*/  SEL R24, R22.reuse, R29, !P3 ;  /* 0x0000001d16187207 */ /* 0x040fe20005800000 */
[----:B------:R-:W-:Y:S01]  /*8c10*/  STL [R1+0x200], R27 ;  /* 0x0002001b01007387 */ /* 0x000fe20000100800 */
[----:B------:R-:W-:-:S02]  /*8c20*/  SEL R23, R22, R21, !P3 ;  /* 0x0000001516177207 */ /* 0x000fc40005800000 */
[C---:B------:R-:W-:Y:S01]  /*8c30*/  SEL R21, R22.reuse, R20, !P3 ;  /* 0x0000001416157207 */ /* 0x040fe20005800000 */
[----:B------:R-:W-:Y:S01]  /*8c40*/  STL [R1+0x204], R26 ;  /* 0x0002041a01007387 */ /* 0x000fe20000100800 */
[C---:B------:R-:W-:Y:S02]  /*8c50*/  SEL R20, R22.reuse, R19, !P3 ;  /* 0x0000001316147207 */ /* 0x040fe40005800000 */
[C---:B------:R-:W-:Y:S01]  /*8c60*/  SEL R19, R22.reuse, R18, !P3 ;  /* 0x0000001216137207 */ /* 0x040fe20005800000 */
[----:B------:R-:W-:Y:S01]  /*8c70*/  STL [R1+0x224], R25 ;  /* 0x0002241901007387 */ /* 0x000fe20000100800 */
[C---:B------:R-:W-:Y:S02]  /*8c80*/  SEL R18, R22.reuse, R5, !P3 ;  /* 0x0000000516127207 */ /* 0x040fe40005800000 */
[C---:B------:R-:W-:Y:S01]  /*8c90*/  SEL R5, R22.reuse, R17, !P3 ;  /* 0x0000001116057207 */ /* 0x040fe20005800000 */
        /* <DEDUP_REMOVED lines=81> */
[C---:B----4-:R-:W-:Y:S02]  /*91b0*/  SEL R25, R22.reuse, R25, !P3 ;  /* 0x0000001916197207 */ /* 0x050fe40005800000 */
[C---:B------:R-:W-:Y:S02]  /*91c0*/  SEL R24, R22.reuse, R24, !P3 ;  /* 0x0000001816187207 */ /* 0x040fe40005800000 */
[----:B------:R-:W-:-:S02]  /*91d0*/  SEL R23, R22, R23, !P3 ;  /* 0x0000001716177207 */ /* 0x000fc40005800000 */
[C---:B------:R-:W-:Y:S02]  /*91e0*/  SEL R29, R22.reuse, R29, !P3 ;  /* 0x0000001d161d7207 */ /* 0x040fe40005800000 */
[C---:B------:R-:W-:Y:S02]  /*91f0*/  SEL R21, R22.reuse, R21, !P3 ;  /* 0x0000001516157207 */ /* 0x040fe40005800000 */
[C---:B------:R-:W-:Y:S02]  /*9200*/  SEL R20, R22.reuse, R20, !P3 ;  /* 0x0000001416147207 */ /* 0x040fe40005800000 */
[C---:B------:R-:W-:Y:S02]  /*9210*/  SEL R19, R22.reuse, R19, !P3 ;  /* 0x0000001316137207 */ /* 0x040fe40005800000 */
        /* <DEDUP_REMOVED lines=17> */
[----:B--2---:R-:W-:-:S05]  /*9330*/  SEL R27, R22, R27, !P3 ;  /* 0x0000001b161b7207 */ /* 0x004fca0005800000 */
[----:B------:R0:W-:Y:S04]  /*9340*/  STL [R1+0x194], R27 ;  /* 0x0001941b01007387 */ /* 0x0001e80000100800 */
[----:B0-----:R-:W2:Y:S04]  /*9350*/  LDL.LU R27, [R1+0x1694] ;  /* 0x00169400011b7983 */ /* 0x001ea80000300800 */
[----:B------:R0:W-:Y:S04]  /*9360*/  STL [R1+0x190], R26 ;  /* 0x0001901a01007387 */ /* 0x0001e80000100800 */
[----:B0-----:R-:W3:Y:S04]  /*9370*/  LDL.LU R26, [R1+0x1690] ;  /* 0x00169000011a7983 */ /* 0x001ee80000300800 */
[----:B------:R0:W-:Y:S04]  /*9380*/  STL [R1+0x18c], R25 ;  /* 0x00018c1901007387 */ /* 0x0001e80000100800 */
[----:B0-----:R-:W4:Y:S04]  /*9390*/  LDL.LU R25, [R1+0x168c] ;  /* 0x00168c0001197983 */ /* 0x001f280000300800 */
[----:B------:R0:W-:Y:S04]  /*93a0*/  STL [R1+0x188], R24 ;  /* 0x0001881801007387 */ /* 0x0001e80000100800 */
[----:B0-----:R-:W2:Y:S04]  /*93b0*/  LDL.LU R24, [R1+0x1688] ;  /* 0x0016880001187983 */ /* 0x001ea80000300800 */
        /* <DEDUP_REMOVED lines=43> */
[----:B0-----:R-:W3:Y:S01]  /*9670*/  LDL.LU R0, [R1+0x1630] ;  /* 0x0016300001007983 */ /* 0x001ee20000300800 */
[----:B------:R-:W-:-:S02]  /*9680*/  SEL R17, R22, R17, !P3 ;  /* 0x0000001116117207 */ /* 0x000fc40005800000 */
[----:B------:R-:W-:-:S03]  /*9690*/  SEL R3, R22, R3, !P3 ;  /* 0x0000000316037207 */ /* 0x000fc60005800000 */
[----:B------:R3:W-:Y:S01]  /*96a0*/  STL [R1+0xf8], R17 ;  /* 0x0000f81101007387 */ /* 0x0007e20000100800 */
[C---:B--2---:R-:W-:Y:S02]  /*96b0*/  SEL R9, R22.reuse, R9, !P3 ;  /* 0x0000000916097207 */ /* 0x044fe40005800000 */
[C---:B---3--:R-:W-:Y:S02]  /*96c0*/  SEL R17, R22.reuse, R0, !P3 ;  /* 0x0000000016117207 */ /* 0x048fe40005800000 */
[----:B------:R-:W2:Y:S04]  /*96d0*/  LDL.LU R0, [R1+0x162c] ;  /* 0x00162c0001007983 */ /* 0x000ea80000300800 */
[----:B------:R0:W-:Y:S04]  /*96e0*/  STL [R1+0xf4], R3 ;  /* 0x0000f40301007387 */ /* 0x0001e80000100800 */
[----:B------:R-:W-:Y:S01]  /*96f0*/  STL [R1+0xf0], R17 ;  /* 0x0000f01101007387 */ /* 0x000fe20000100800 */
[----:B0-----:R-:W-:-:S03]  /*9700*/  SEL R3, R22, R10, !P3 ;  /* 0x0000000a16037207 */ /* 0x001fc60005800000 */
[----:B------:R0:W-:Y:S01]  /*9710*/  STL [R1+0xec], R9 ;  /* 0x0000ec0901007387 */ /* 0x0001e20000100800 */
[----:B------:R-:W-:-:S03]  /*9720*/  SEL R10, R22, R11, !P3 ;  /* 0x0000000b160a7207 */ /* 0x000fc60005800000 */
[----:B0-----:R-:W3:Y:S04]  /*9730*/  LDL.LU R9, [R1+0x20] ;  /* 0x0000200001097983 */ /* 0x001ee80000300800 */
[----:B------:R0:W-:Y:S04]  /*9740*/  STL [R1+0xe8], R3 ;  /* 0x0000e80301007387 */ /* 0x0001e80000100800 */
[----:B------:R1:W-:Y:S01]  /*9750*/  STL [R1+0xe4], R10 ;  /* 0x0000e40a01007387 */ /* 0x0003e20000100800 */
[C---:B0-----:R-:W-:Y:S02]  /*9760*/  SEL R3, R22.reuse, R12, !P3 ;  /* 0x0000000c16037207 */ /* 0x041fe40005800000 */
[C---:B------:R-:W-:Y:S01]  /*9770*/  SEL R12, R22.reuse, R13, !P3 ;  /* 0x0000000d160c7207 */ /* 0x040fe20005800000 */
[----:B-1----:R-:W3:Y:S04]  /*9780*/  LDL.LU R10, [R1+0x1c] ;  /* 0x00001c00010a7983 */ /* 0x002ee80000300800 */
[----:B------:R0:W-:Y:S01]  /*9790*/  STL [R1+0xdc], R3 ;  /* 0x0000dc0301007387 */ /* 0x0001e20000100800 */
[----:B------:R-:W-:-:S03]  /*97a0*/  SEL R13, R22, R15, !P3 ;  /* 0x0000000f160d7207 */ /* 0x000fc60005800000 */
[----:B------:R-:W3:Y:S01]  /*97b0*/  LDL.LU R11, [R1+0x18] ;  /* 0x00001800010b7983 */ /* 0x000ee20000300800 */
[----:B0-----:R-:W-:-:S03]  /*97c0*/  SEL R3, R22, R14, !P3 ;  /* 0x0000000e16037207 */ /* 0x001fc60005800000 */
[----:B------:R0:W-:Y:S04]  /*97d0*/  STL [R1+0xd4], R12 ;  /* 0x0000d40c01007387 */ /* 0x0001e80000100800 */
[----:B------:R1:W-:Y:S04]  /*97e0*/  STL [R1+0xcc], R3 ;  /* 0x0000cc0301007387 */ /* 0x0003e80000100800 */
[----:B0-----:R-:W3:Y:S01]  /*97f0*/  LDL.LU R12, [R1+0x14] ;  /* 0x00001400010c7983 */ /* 0x001ee20000300800 */
[----:B-1----:R-:W-:-:S03]  /*9800*/  SEL R3, R22, R16, !P3 ;  /* 0x0000001016037207 */ /* 0x002fc60005800000 */
[----:B------:R0:W-:Y:S04]  /*9810*/  STL [R1+0xc4], R13 ;  /* 0x0000c40d01007387 */ /* 0x0001e80000100800 */
[----:B------:R-:W3:Y:S04]  /*9820*/  LDL.LU R16, [R1+0x2c] ;  /* 0x00002c0001107983 */ /* 0x000ee80000300800 */
[----:B0-----:R-:W3:Y:S04]  /*9830*/  LDL.LU R13, [R1+0x10] ;  /* 0x00001000010d7983 */ /* 0x001ee80000300800 */
[----:B------:R0:W-:Y:S04]  /*9840*/  STL [R1+0xbc], R3 ;  /* 0x0000bc0301007387 */ /* 0x0001e80000100800 */
[----:B------:R-:W3:Y:S01]  /*9850*/  LDL.LU R14, [R1+0xc] ;  /* 0x00000c00010e7983 */ /* 0x000ee20000300800 */
[----:B0-----:R-:W-:-:S02]  /*9860*/  SEL R3, R22, R2, !P3 ;  /* 0x0000000216037207 */ /* 0x001fc40005800000 */
[----:B------:R-:W-:-:S03]  /*9870*/  SEL R2, R22, R4, !P3 ;  /* 0x0000000416027207 */ /* 0x000fc60005800000 */
[----:B------:R0:W-:Y:S04]  /*9880*/  STL [R1+0xb4], R3 ;  /* 0x0000b40301007387 */ /* 0x0001e80000100800 */
[----:B------:R1:W-:Y:S01]  /*9890*/  STL [R1+0xb0], R2 ;  /* 0x0000b00201007387 */ /* 0x0003e20000100800 */
[C---:B0-----:R-:W-:Y:S02]  /*98a0*/  SEL R3, R22.reuse, R6, !P3 ;  /* 0x0000000616037207 */ /* 0x041fe40005800000 */
[C---:B-1----:R-:W-:Y:S02]  /*98b0*/  SEL R2, R22.reuse, R7, !P3 ;  /* 0x0000000716027207 */ /* 0x042fe40005800000 */
[----:B------:R-:W3:Y:S04]  /*98c0*/  LDL.LU R7, [R1+0x30] ;  /* 0x0000300001077983 */ /* 0x000ee80000300800 */
[----:B------:R-:W-:Y:S04]  /*98d0*/  STL [R1+0xa8], R3 ;  /* 0x0000a80301007387 */ /* 0x000fe80000100800 */
[----:B------:R-:W4:Y:S04]  /*98e0*/  LDL.LU R6, [R1+0x8] ;  /* 0x0000080001067983 */ /* 0x000f280000300800 */
[----:B------:R0:W-:Y:S04]  /*98f0*/  STL [R1+0xa0], R2 ;  /* 0x0000a00201007387 */ /* 0x0001e80000100800 */
[----:B------:R-:W4:Y:S01]  /*9900*/  LDL.LU R15, [R1+0x4] ;  /* 0x00000400010f7983 */ /* 0x000f220000300800 */
[----:B0-----:R-:W-:-:S03]  /*9910*/  SEL R2, R22, R8, !P3 ;  /* 0x0000000816027207 */ /* 0x001fc60005800000 */
[----:B------:R-:W4:Y:S04]  /*9920*/  LDL.LU R8, [R1+0x34] ;  /* 0x0000340001087983 */ /* 0x000f280000300800 */
[----:B------:R-:W4:Y:S01]  /*9930*/  LDL.LU R4, [R1] ;  /* 0x0000000001047983 */ /* 0x000f220000300800 */
[----:B------:R-:W-:-:S03]  /*9940*/  SEL R3, R22, R5, !P3 ;  /* 0x0000000516037207 */ /* 0x000fc60005800000 */
[----:B------:R0:W-:Y:S01]  /*9950*/  STL [R1+0x9c], R2 ;  /* 0x00009c0201007387 */ /* 0x0001e20000100800 */
[----:B------:R-:W-:-:S03]  /*9960*/  SEL R5, R22, R20, !P3 ;  /* 0x0000001416057207 */ /* 0x000fc60005800000 */
[----:B------:R-:W-:Y:S01]  /*9970*/  STL [R1+0x98], R3 ;  /* 0x0000980301007387 */ /* 0x000fe20000100800 */
[----:B0-----:R-:W-:-:S05]  /*9980*/  SEL R2, R22, R19, !P3 ;  /* 0x0000001316027207 */ /* 0x001fca0005800000 */
[----:B------:R0:W-:Y:S04]  /*9990*/  STL [R1+0x90], R2 ;  /* 0x0000900201007387 */ /* 0x0001e80000100800 */
[----:B------:R3:W-:Y:S01]  /*99a0*/  STL [R1+0x88], R5 ;  /* 0x0000880501007387 */ /* 0x0007e20000100800 */
[----:B0-----:R-:W-:Y:S02]  /*99b0*/  LEA.HI.X.SX32 R2, R28, UR15, 0x1, P5 ;  /* 0x0000000f1c027c11 */ /* 0x001fe4000a8f0eff */
[----:B------:R-:W-:Y:S01]  /*99c0*/  SEL R17, R22, R18, !P3 ;  /* 0x0000001216117207 */ /* 0x000fe20005800000 */
[----:B--2---:R-:W-:Y:S02]  /*99d0*/  IMAD R28, R0, UR7, RZ ;  /* 0x00000007001c7c24 */ /* 0x004fe4000f8e02ff */
[----:B---3--:R-:W-:-:S02]  /*99e0*/  IMAD R5, R7, UR10, RZ ;  /* 0x0000000a07057c24 */ /* 0x008fc4000f8e02ff */
[----:B------:R-:W2:Y:S01]  /*99f0*/  LDL.LU R7, [R1+0x54] ;  /* 0x0000540001077983 */ /* 0x000ea20000300800 */
[----:B----4-:R-:W-:-:S05]  /*9a00*/  IMAD R0, R8, UR10, RZ ;  /* 0x0000000a08007c24 */ /* 0x010fca000f8e02ff */
[----:B------:R0:W-:Y:S04]  /*9a10*/  STL [R1+0x8c], R0 ;  /* 0x00008c0001007387 */ /* 0x0001e80000100800 */
[----:B------:R1:W-:Y:S04]  /*9a20*/  STL [R1+0x84], R5 ;  /* 0x0000840501007387 */ /* 0x0003e80000100800 */
[----:B------:R-:W3:Y:S01]  /*9a30*/  LDL.LU R8, [R1+0x58] ;  /* 0x0000580001087983 */ /* 0x000ee20000300800 */
[----:B0-----:R-:W-:Y:S02]  /*9a40*/  IMAD R0, R16, UR10, RZ ;  /* 0x0000000a10007c24 */ /* 0x001fe4000f8e02ff */
[----:B-1----:R-:W-:-:S03]  /*9a50*/  IMAD R5, R9, UR10, RZ ;  /* 0x0000000a09057c24 */ /* 0x002fc6000f8e02ff */
[----:B------:R0:W-:Y:S04]  /*9a60*/  STL [R1+0x7c], R0 ;  /* 0x00007c0001007387 */ /* 0x0001e80000100800 */
[----:B------:R-:W4:Y:S04]  /*9a70*/  LDL.LU R9, [R1+0x5c] ;  /* 0x00005c0001097983 */ /* 0x000f280000300800 */
[----:B------:R1:W-:Y:S01]  /*9a80*/  STL [R1+0x74], R5 ;  /* 0x0000740501007387 */ /* 0x0003e20000100800 */
[----:B0-----:R-:W-:-:S03]  /*9a90*/  IMAD R0, R10, UR10, RZ ;  /* 0x0000000a0a007c24 */ /* 0x001fc6000f8e02ff */
[----:B------:R-:W4:Y:S04]  /*9aa0*/  LDL.LU R19, [R1+0x64] ;  /* 0x0000640001137983 */ /* 0x000f280000300800 */
[----:B------:R-:W4:Y:S04]  /*9ab0*/  LDL.LU R10, [R1+0x70] ;  /* 0x00007000010a7983 */ /* 0x000f280000300800 */
[----:B------:R0:W-:Y:S01]  /*9ac0*/  STL [R1+0x6c], R0 ;  /* 0x00006c0001007387 */ /* 0x0001e20000100800 */
[----:B-1----:R-:W-:Y:S02]  /*9ad0*/  IMAD R5, R12, UR10, RZ ;  /* 0x0000000a0c057c24 */ /* 0x002fe4000f8e02ff */
[----:B0-----:R-:W-:-:S02]  /*9ae0*/  IMAD R0, R11, UR10, RZ ;  /* 0x0000000a0b007c24 */ /* 0x001fc4000f8e02ff */
[----:B------:R-:W4:Y:S04]  /*9af0*/  LDL.LU R11, [R1+0x78] ;  /* 0x00007800010b7983 */ /* 0x000f280000300800 */
[----:B------:R0:W-:Y:S04]  /*9b00*/  STL [R1+0x68], R0 ;  /* 0x0000680001007387 */ /* 0x0001e80000100800 */
[----:B------:R-:W4:Y:S04]  /*9b10*/  LDL.LU R12, [R1+0xa4] ;  /* 0x0000a400010c7983 */ /* 0x000f280000300800 */
[----:B------:R-:W-:Y:S01]  /*9b20*/  STL [R1+0x60], R5 ;  /* 0x0000600501007387 */ /* 0x000fe20000100800 */
[----:B0-----:R-:W-:-:S03]  /*9b30*/  IMAD R0, R13, UR10, RZ ;  /* 0x0000000a0d007c24 */ /* 0x001fc6000f8e02ff */
[----:B------:R-:W4:Y:S04]  /*9b40*/  LDL.LU R18, [R1+0xac] ;  /* 0x0000ac0001127983 */ /* 0x000f280000300800 */
[----:B------:R-:W4:Y:S04]  /*9b50*/  LDL.LU R13, [R1+0xb8] ;  /* 0x0000b800010d7983 */ /* 0x000f280000300800 */
[----:B------:R0:W-:Y:S04]  /*9b60*/  STL [R1+0x50], R0 ;  /* 0x0000500001007387 */ /* 0x0001e80000100800 */
[----:B------:R-:W4:Y:S01]  /*9b70*/  LDL.LU R16, [R1+0xc0] ;  /* 0x0000c00001107983 */ /* 0x000f220000300800 */
[----:B0-----:R-:W-:-:S03]  /*9b80*/  IMAD R0, R14, UR10, RZ ;  /* 0x0000000a0e007c24 */ /* 0x001fc6000f8e02ff */
[----:B------:R-:W4:Y:S04]  /*9b90*/  LDL.LU R14, [R1+0xc8] ;  /* 0x0000c800010e7983 */ /* 0x000f280000300800 */
[----:B------:R0:W-:Y:S02]  /*9ba0*/  STL [R1+0x4c], R0 ;  /* 0x00004c0001007387 */ /* 0x0001e40000100800 */
[----:B0-----:R-:W-:Y:S02]  /*9bb0*/  IMAD R0, R15, UR10, RZ ;  /* 0x0000000a0f007c24 */ /* 0x001fe4000f8e02ff */
[----:B------:R-:W4:Y:S01]  /*9bc0*/  LDL.LU R15, [R1+0xd0] ;  /* 0x0000d000010f7983 */ /* 0x000f220000300800 */
[----:B------:R-:W-:Y:S02]  /*9bd0*/  IMAD R5, R6, UR10, RZ ;  /* 0x0000000a06057c24 */ /* 0x000fe4000f8e02ff */
[----:B------:R-:W-:-:S03]  /*9be0*/  IMAD R4, R4, UR10, RZ ;  /* 0x0000000a04047c24 */ /* 0x000fc6000f8e02ff */
[----:B------:R-:W-:Y:S04]  /*9bf0*/  STL [R1+0x48], R5 ;  /* 0x0000480501007387 */ /* 0x000fe80000100800 */
[----:B------:R-:W-:Y:S04]  /*9c00*/  STL [R1+0x44], R0 ;  /* 0x0000440001007387 */ /* 0x000fe80000100800 */
[----:B------:R0:W-:Y:S04]  /*9c10*/  STL [R1+0x40], R4 ;  /* 0x0000400401007387 */ /* 0x0001e80000100800 */
[----:B0-----:R-:W4:Y:S01]  /*9c20*/  LDL.LU R4, [R1+0xd8] ;  /* 0x0000d80001047983 */ /* 0x001f220000300800 */
[----:B------:R-:W-:-:S02]  /*9c30*/  IMAD R5, R29, UR10, RZ ;  /* 0x0000000a1d057c24 */ /* 0x000fc4000f8e02ff */
[----:B------:R-:W-:Y:S02]  /*9c40*/  IMAD R0, R23, UR10, RZ ;  /* 0x0000000a17007c24 */ /* 0x000fe4000f8e02ff */
[----:B------:R-:W-:Y:S01]  /*9c50*/  IMAD R6, R24, UR10, RZ ;  /* 0x0000000a18067c24 */ /* 0x000fe2000f8e02ff */
[----:B------:R0:W-:Y:S04]  /*9c60*/  STL [R1+0x3c], R5 ;  /* 0x00003c0501007387 */ /* 0x0001e80000100800 */
[----:B------:R1:W-:Y:S01]  /*9c70*/  STL [R1+0x38], R0 ;  /* 0x0000380001007387 */ /* 0x0003e20000100800 */
[----:B------:R-:W-:-:S03]  /*9c80*/  IMAD R20, R26, UR10, RZ ;  /* 0x0000000a1a147c24 */ /* 0x000fc6000f8e02ff */
[----:B0-----:R-:W4:Y:S01]  /*9c90*/  LDL.LU R5, [R1+0xe0] ;  /* 0x0000e00001057983 */ /* 0x001f220000300800 */
[----:B-1----:R-:W-:-:S03]  /*9ca0*/  IMAD R0, R25, UR10, RZ ;  /* 0x0000000a19007c24 */ /* 0x002fc6000f8e02ff */
[----:B------:R0:W-:Y:S04]  /*9cb0*/  STL [R1+0x34], R6 ;  /* 0x0000340601007387 */ /* 0x0001e80000100800 */
[----:B------:R1:W-:Y:S04]  /*9cc0*/  STL [R1+0x30], R0 ;  /* 0x0000300001007387 */ /* 0x0003e80000100800 */
[----:B0-----:R-:W4:Y:S01]  /*9cd0*/  LDL.LU R6, [R1+0x108] ;  /* 0x0001080001067983 */ /* 0x001f220000300800 */
[----:B-1----:R-:W-:-:S03]  /*9ce0*/  IMAD R0, R27, UR10, RZ ;  /* 0x0000000a1b007c24 */ /* 0x002fc6000f8e02ff */
[----:B------:R2:W-:Y:S04]  /*9cf0*/  STL [R1+0x2c], R20 ;  /* 0x00002c1401007387 */ /* 0x0005e80000100800 */
[----:B------:R3:W-:Y:S01]  /*9d00*/  STL [R1+0x28], R0 ;  /* 0x0000280001007387 */ /* 0x0007e20000100800 */
[----:B--2---:R-:W-:-:S03]  /*9d10*/  IMAD R20, R7, UR10, RZ ;  /* 0x0000000a07147c24 */ /* 0x004fc6000f8e02ff */
[----:B------:R-:W2:Y:S04]  /*9d20*/  LDL.LU R7, [R1+0x110] ;  /* 0x0001100001077983 */ /* 0x000ea80000300800 */
[----:B------:R4:W-:Y:S01]  /*9d30*/  STL [R1+0x24], R20 ;  /* 0x0000241401007387 */ /* 0x0009e20000100800 */
[----:B---3--:R-:W-:-:S03]  /*9d40*/  IMAD R0, R8, UR10, RZ ;  /* 0x0000000a08007c24 */ /* 0x008fc6000f8e02ff */
[----:B------:R-:W3:Y:S04]  /*9d50*/  LDL.LU R8, [R1+0x118] ;  /* 0x0001180001087983 */ /* 0x000ee80000300800 */
[----:B------:R0:W-:Y:S01]  /*9d60*/  STL [R1+0x20], R0 ;  /* 0x0000200001007387 */ /* 0x0001e20000100800 */
[----:B----4-:R-:W-:-:S03]  /*9d70*/  IMAD R20, R9, UR10, RZ ;  /* 0x0000000a09147c24 */ /* 0x010fc6000f8e02ff */
[----:B------:R-:W4:Y:S01]  /*9d80*/  LDL.LU R9, [R1+0x120] ;  /* 0x0001200001097983 */ /* 0x000f220000300800 */
[----:B0-----:R-:W-:-:S03]  /*9d90*/  IMAD R0, R19, UR10, RZ ;  /* 0x0000000a13007c24 */ /* 0x001fc6000f8e02ff */
[----:B------:R-:W-:Y:S01]  /*9da0*/  STL [R1+0x1c], R20 ;  /* 0x00001c1401007387 */ /* 0x000fe20000100800 */
[----:B------:R-:W-:-:S03]  /*9db0*/  IMAD R19, R10, UR10, RZ ;  /* 0x0000000a0a137c24 */ /* 0x000fc6000f8e02ff */
[----:B------:R-:W4:Y:S04]  /*9dc0*/  LDL.LU R10, [R1+0x128] ;  /* 0x00012800010a7983 */ /* 0x000f280000300800 */
[----:B------:R0:W-:Y:S04]  /*9dd0*/  STL [R1+0x18], R0 ;  /* 0x0000180001007387 */ /* 0x0001e80000100800 */
[----:B------:R1:W-:Y:S01]  /*9de0*/  STL [R1+0x14], R19 ;  /* 0x0000141301007387 */ /* 0x0003e20000100800 */
[----:B0-----:R-:W-:-:S03]  /*9df0*/  IMAD R0, R11, UR10, RZ ;  /* 0x0000000a0b007c24 */ /* 0x001fc6000f8e02ff */
[----:B------:R-:W4:Y:S04]  /*9e00*/  LDL.LU R11, [R1+0x130] ;  /* 0x00013000010b7983 */ /* 0x000f280000300800 */
[----:B------:R0:W-:Y:S01]  /*9e10*/  STL [R1+0x10], R0 ;  /* 0x0000100001007387 */ /* 0x0001e20000100800 */
[----:B-1----:R-:W-:-:S03]  /*9e20*/  IMAD R19, R12, UR10, RZ ;  /* 0x0000000a0c137c24 */ /* 0x002fc6000f8e02ff */
[----:B------:R-:W4:Y:S01]  /*9e30*/  LDL.LU R12, [R1+0x138] ;  /* 0x00013800010c7983 */ /* 0x000f220000300800 */
[----:B0-----:R-:W-:-:S03]  /*9e40*/  IMAD R0, R18, UR10, RZ ;  /* 0x0000000a12007c24 */ /* 0x001fc6000f8e02ff */
[----:B------:R-:W-:Y:S01]  /*9e50*/  STL [R1+0xc], R19 ;  /* 0x00000c1301007387 */ /* 0x000fe20000100800 */
[----:B------:R-:W-:-:S03]  /*9e60*/  IMAD R18, R13, UR10, RZ ;  /* 0x0000000a0d127c24 */ /* 0x000fc6000f8e02ff */
[----:B------:R-:W4:Y:S04]  /*9e70*/  LDL.LU R13, [R1+0x160] ;  /* 0x00016000010d7983 */ /* 0x000f280000300800 */
[----:B------:R0:W-:Y:S04]  /*9e80*/  STL [R1+0x8], R0 ;  /* 0x0000080001007387 */ /* 0x0001e80000100800 */
[----:B------:R-:W-:Y:S01]  /*9e90*/  STL [R1+0x4], R18 ;  /* 0x0000041201007387 */ /* 0x000fe20000100800 */
[----:B0-----:R-:W-:Y:S02]  /*9ea0*/  IMAD R0, R16, UR10, RZ ;  /* 0x0000000a10007c24 */ /* 0x001fe4000f8e02ff */
[----:B------:R-:W-:-:S02]  /*9eb0*/  IMAD R29, R14, UR10, RZ ;  /* 0x0000000a0e1d7c24 */ /* 0x000fc4000f8e02ff */
[----:B------:R-:W4:Y:S04]  /*9ec0*/  LDL.LU R14, [R1+0x15c] ;  /* 0x00015c00010e7983 */ /* 0x000f280000300800 */
[----:B------:R0:W-:Y:S04]  /*9ed0*/  STL [R1], R0 ;  /* 0x0000000001007387 */ /* 0x0001e80000100800 */
[----:B------:R-:W-:Y:S01]  /*9ee0*/  STL [R1+0x15e8], R29 ;  /* 0x0015e81d01007387 */ /* 0x000fe20000100800 */
[----:B0-----:R-:W-:-:S03]  /*9ef0*/  IMAD R0, R15, UR10, RZ ;  /* 0x0000000a0f007c24 */ /* 0x001fc6000f8e02ff */
[----:B------:R-:W4:Y:S04]  /*9f00*/  LDL.LU R15, [R1+0x158] ;  /* 0x00015800010f7983 */ /* 0x000f280000300800 */
[----:B------:R-:W4:Y:S04]  /*9f10*/  LDL.LU R16, [R1+0x16c] ;  /* 0x00016c0001107983 */ /* 0x000f280000300800 */
[----:B------:R-:W-:Y:S04]  /*9f20*/  STL [R1+0x15e4], R0 ;  /* 0x0015e40001007387 */ /* 0x000fe80000100800 */
[----:B------:R-:W4:Y:S01]  /*9f30*/  LDL.LU R18, [R1+0x174] ;  /* 0x0001740001127983 */ /* 0x000f220000300800 */
[----:B------:R-:W-:-:S05]  /*9f40*/  IMAD R4, R4, UR10, RZ ;  /* 0x0000000a04047c24 */ /* 0x000fca000f8e02ff */
[----:B------:R-:W-:Y:S04]  /*9f50*/  STL [R1+0x15e0], R4 ;  /* 0x0015e00401007387 */ /* 0x000fe80000100800 */
[----:B------:R-:W4:Y:S01]  /*9f60*/  LDL.LU R19, [R1+0x184] ;  /* 0x0001840001137983 */ /* 0x000f220000300800 */
[----:B------:R-:W-:-:S05]  /*9f70*/  IMAD R5, R5, UR10, RZ ;  /* 0x0000000a05057c24 */ /* 0x000fca000f8e02ff */
[----:B------:R-:W-:Y:S01]  /*9f80*/  STL [R1+0x15dc], R5 ;  /* 0x0015dc0501007387 */ /* 0x000fe20000100800 */
[----:B------:R-:W-:-:S05]  /*9f90*/  IMAD R6, R6, UR10, RZ ;  /* 0x0000000a06067c24 */ /* 0x000fca000f8e02ff */
[----:B------:R-:W-:Y:S01]  /*9fa0*/  STL [R1+0x15d8], R6 ;  /* 0x0015d80601007387 */ /* 0x000fe20000100800 */
[----:B------:R-:W-:Y:S01]  /*9fb0*/  SEL R3, R22, R21, !P3 ;  /* 0x0000001516037207 */ /* 0x000fe20005800000 */
[----:B--2---:R-:W-:-:S05]  /*9fc0*/  IMAD R7, R7, UR10, RZ ;  /* 0x0000000a07077c24 */ /* 0x004fca000f8e02ff */
[----:B------:R-:W-:Y:S01]  /*9fd0*/  STL [R1+0x15d4], R7 ;  /* 0x0015d40701007387 */ /* 0x000fe20000100800 */
[----:B---3--:R-:W-:-:S05]  /*9fe0*/  IMAD R8, R8, UR10, RZ ;  /* 0x0000000a08087c24 */ /* 0x008fca000f8e02ff */
[----:B------:R-:W-:Y:S04]  /*9ff0*/  STL [R1+0x15d0], R8 ;  /* 0x0015d00801007387 */ /* 0x000fe80000100800 */
[----:B------:R-:W2:Y:S01]  /*a000*/  LDL.LU R20, [R1+0x19c] ;  /* 0x00019c0001147983 */ /* 0x000ea20000300800 */
[----:B----4-:R-:W-:-:S05]  /*a010*/  IMAD R9, R9, UR10, RZ ;  /* 0x0000000a09097c24 */ /* 0x010fca000f8e02ff */
[----:B------:R-:W-:Y:S01]  /*a020*/  STL [R1+0x15ec], R9 ;  /* 0x0015ec0901007387 */ /* 0x000fe20000100800 */
[----:B------:R-:W-:-:S05]  /*a030*/  IMAD R10, R10, UR10, RZ ;  /* 0x0000000a0a0a7c24 */ /* 0x000fca000f8e02ff */
[----:B------:R-:W-:Y:S01]  /*a040*/  STL [R1+0x15f0], R10 ;  /* 0x0015f00a01007387 */ /* 0x000fe20000100800 */
[----:B------:R-:W-:-:S05]  /*a050*/  IMAD R11, R11, UR10, RZ ;  /* 0x0000000a0b0b7c24 */ /* 0x000fca000f8e02ff */
[----:B------:R0:W-:Y:S01]  /*a060*/  STL [R1+0x15f4], R11 ;  /* 0x0015f40b01007387 */ /* 0x0001e20000100800 */
[----:B------:R-:W-:-:S03]  /*a070*/  IMAD R12, R12, UR10, RZ ;  /* 0x0000000a0c0c7c24 */ /* 0x000fc6000f8e02ff */
[----:B------:R-:W3:Y:S04]  /*a080*/  LDL.LU R21, [R1+0x1a4] ;  /* 0x0001a40001157983 */ /* 0x000ee80000300800 */
        /* <DEDUP_REMOVED lines=9> */
[----:B------:R-:W-:-:S03]  /*a120*/  IMAD R16, R16, UR10, RZ ;  /* 0x0000000a10107c24 */ /* 0x000fc6000f8e02ff */
[----:B------:R-:W4:Y:S01]  /*a130*/  LDL.LU R24, [R1+0x1e4] ;  /* 0x0001e40001187983 */ /* 0x000f220000300800 */
[----:B------:R-:W-:-:S03]  /*a140*/  IMAD R18, R18, UR10, RZ ;  /* 0x0000000a12127c24 */ /* 0x000fc6000f8e02ff */
[----:B------:R-:W-:Y:S04]  /*a150*/  STL [R1+0x1608], R16 ;  /* 0x0016081001007387 */ /* 0x000fe80000100800 */
[----:B------:R-:W4:Y:S04]  /*a160*/  LDL.LU R25, [R1+0x1ec] ;  /* 0x0001ec0001197983 */ /* 0x000f280000300800 */
[----:B------:R1:W-:Y:S04]  /*a170*/  STL [R1+0x160c], R18 ;  /* 0x00160c1201007387 */ /* 0x0003e80000100800 */
[----:B------:R-:W4:Y:S04]  /*a180*/  LDL.LU R26, [R1+0x1f8] ;  /* 0x0001f800011a7983 */ /* 0x000f280000300800 */
[----:B------:R-:W4:Y:S04]  /*a190*/  LDL.LU R27, [R1+0x200] ;  /* 0x00020000011b7983 */ /* 0x000f280000300800 */
[----:B0-----:R-:W4:Y:S01]  /*a1a0*/  LDL.LU R11, [R1+0x204] ;  /* 0x00020400010b7983 */ /* 0x001f220000300800 */
[----:B------:R-:W-:-:S03]  /*a1b0*/  IMAD R19, R19, UR10, RZ ;  /* 0x0000000a13137c24 */ /* 0x000fc6000f8e02ff */
[----:B-1----:R-:W4:Y:S04]  /*a1c0*/  LDL.LU R18, [R1+0x220] ;  /* 0x0002200001127983 */ /* 0x002f280000300800 */
[----:B------:R-:W4:Y:S04]  /*a1d0*/  LDL.LU R10, [R1+0x21c] ;  /* 0x00021c00010a7983 */ /* 0x000f280000300800 */
[----:B------:R0:W-:Y:S04]  /*a1e0*/  STL [R1+0x1610], R19 ;  /* 0x0016101301007387 */ /* 0x0001e80000100800 */
[----:B0-----:R-:W4:Y:S04]  /*a1f0*/  LDL.LU R19, [R1+0x224] ;  /* 0x0002240001137983 */ /* 0x001f280000300800 */
[----:B------:R-:W4:Y:S04]  /*a200*/  LDL.LU R16, [R1+0x218] ;  /* 0x0002180001107983 */ /* 0x000f280000300800 */
[----:B------:R-:W4:Y:S04]  /*a210*/  LDL.LU R15, [R1+0x214] ;  /* 0x00021400010f7983 */ /* 0x000f280000300800 */
[----:B------:R-:W4:Y:S04]  /*a220*/  LDL.LU R9, [R1+0x210] ;  /* 0x0002100001097983 */ /* 0x000f280000300800 */
[----:B------:R-:W4:Y:S04]  /*a230*/  LDL.LU R7, [R1+0x20c] ;  /* 0x00020c0001077983 */ /* 0x000f280000300800 */
[----:B------:R-:W4:Y:S01]  /*a240*/  LDL.LU R5, [R1+0x208] ;  /* 0x0002080001057983 */ /* 0x000f220000300800 */
[----:B--2---:R-:W-:-:S05]  /*a250*/  IMAD R20, R20, UR10, RZ ;  /* 0x0000000a14147c24 */ /* 0x004fca000f8e02ff */
[----:B------:R-:W-:Y:S04]  /*a260*/  STL [R1+0x1614], R20 ;  /* 0x0016141401007387 */ /* 0x000fe80000100800 */
[----:B------:R-:W2:Y:S04]  /*a270*/  LDL.LU R14, [R1+0x1fc] ;  /* 0x0001fc00010e7983 */ /* 0x000ea80000300800 */
[----:B------:R-:W2:Y:S01]  /*a280*/  LDL.LU R0, [R1+0x1f4] ;  /* 0x0001f40001007983 */ /* 0x000ea20000300800 */
[----:B---3--:R-:W-:Y:S02]  /*a290*/  IMAD R21, R21, UR10, RZ ;  /* 0x0000000a15157c24 */ /* 0x008fe4000f8e02ff */
[----:B----4-:R-:W-:-:S03]  /*a2a0*/  IMAD R22, R22, UR10, RZ ;  /* 0x0000000a16167c24 */ /* 0x010fc6000f8e02ff */
[----:B------:R0:W-:Y:S04]  /*a2b0*/  STL [R1+0x1618], R21 ;  /* 0x0016181501007387 */ /* 0x0001e80000100800 */
[----:B------:R-:W-:Y:S04]  /*a2c0*/  STL [R1+0x161c], R22 ;  /* 0x00161c1601007387 */ /* 0x000fe80000100800 */
[----:B------:R-:W3:Y:S01]  /*a2d0*/  LDL.LU R13, [R1+0x1f0] ;  /* 0x0001f000010d7983 */ /* 0x000ee20000300800 */
[----:B------:R-:W-:-:S03]  /*a2e0*/  IMAD R23, R23, UR10, RZ ;  /* 0x0000000a17177c24 */ /* 0x000fc6000f8e02ff */
[----:B------:R-:W4:Y:S04]  /*a2f0*/  LDL.LU R29, [R1+0x1e8] ;  /* 0x0001e800011d7983 */ /* 0x000f280000300800 */
[----:B------:R-:W4:Y:S04]  /*a300*/  LDL.LU R4, [R1+0x1e0] ;  /* 0x0001e00001047983 */ /* 0x000f280000300800 */
[----:B------:R-:W-:Y:S04]  /*a310*/  STL [R1+0x1620], R23 ;  /* 0x0016201701007387 */ /* 0x000fe80000100800 */
[----:B------:R-:W4:Y:S04]  /*a320*/  LDL.LU R6, [R1+0x1d8] ;  /* 0x0001d80001067983 */ /* 0x000f280000300800 */
[----:B------:R-:W4:Y:S01]  /*a330*/  LDL.LU R8, [R1+0x1d0] ;  /* 0x0001d00001087983 */ /* 0x000f220000300800 */
[----:B------:R-:W-:-:S05]  /*a340*/  IMAD R24, R24, UR10, RZ ;  /* 0x0000000a18187c24 */ /* 0x000fca000f8e02ff */
[----:B------:R-:W-:Y:S04]  /*a350*/  STL [R1+0x1624], R24 ;  /* 0x0016241801007387 */ /* 0x000fe80000100800 */
[----:B------:R-:W4:Y:S01]  /*a360*/  LDL.LU R12, [R1+0x1cc] ;  /* 0x0001cc00010c7983 */ /* 0x000f220000300800 */
[----:B0-----:R-:W-:-:S03]  /*a370*/  IMAD R21, R11, UR10, RZ ;  /* 0x0000000a0b157c24 */ /* 0x001fc6000f8e02ff */
[----:B------:R-:W4:Y:S04]  /*a380*/  LDL.LU R11, [R1+0x1c8] ;  /* 0x0001c800010b7983 */ /* 0x000f280000300800 */
[----:B------:R-:W-:Y:S01]  /*a390*/  STL [R1+0x54], R21 ;  /* 0x0000541501007387 */ /* 0x000fe20000100800 */
[----:B------:R-:W-:Y:S02]  /*a3a0*/  IMAD R20, R19, UR10, RZ ;  /* 0x0000000a13147c24 */ /* 0x000fe4000f8e02ff */
[----:B------:R-:W-:-:S03]  /*a3b0*/  IMAD R19, R10, UR10, RZ ;  /* 0x0000000a0a137c24 */ /* 0x000fc6000f8e02ff */
[----:B------:R-:W-:Y:S04]  /*a3c0*/  STL [R1+0x58], R20 ;  /* 0x0000581401007387 */ /* 0x000fe80000100800 */
[----:B------:R-:W4:Y:S01]  /*a3d0*/  LDL.LU R10, [R1+0x1c4] ;  /* 0x0001c400010a7983 */ /* 0x000f220000300800 */
[----:B------:R-:W-:-:S05]  /*a3e0*/  IMAD R18, R18, UR10, RZ ;  /* 0x0000000a12127c24 */ /* 0x000fca000f8e02ff */
[----:B------:R0:W-:Y:S04]  /*a3f0*/  STL [R1+0x5c], R18 ;  /* 0x00005c1201007387 */ /* 0x0001e80000100800 */
[----:B------:R-:W-:Y:S01]  /*a400*/  STL [R1+0x64], R19 ;  /* 0x0000641301007387 */ /* 0x000fe20000100800 */
[----:B0-----:R-:W-:Y:S02]  /*a410*/  IMAD R18, R16, UR10, RZ ;  /* 0x0000000a10127c24 */ /* 0x001fe4000f8e02ff */
[----:B------:R-:W-:Y:S02]  /*a420*/  IMAD R16, R15, UR10, RZ ;  /* 0x0000000a0f107c24 */ /* 0x000fe4000f8e02ff */
[----:B------:R-:W-:Y:S01]  /*a430*/  IMAD R15, R9, UR10, RZ ;  /* 0x0000000a090f7c24 */ /* 0x000fe2000f8e02ff */
[----:B------:R-:W-:Y:S04]  /*a440*/  STL [R1+0x70], R18 ;  /* 0x0000701201007387 */ /* 0x000fe80000100800 */
[----:B------:R-:W4:Y:S04]  /*a450*/  LDL.LU R9, [R1+0x1c0] ;  /* 0x0001c00001097983 */ /* 0x000f280000300800 */
[----:B------:R0:W-:Y:S04]  /*a460*/  STL [R1+0x78], R16 ;  /* 0x0000781001007387 */ /* 0x0001e80000100800 */
[----:B------:R1:W-:Y:S01]  /*a470*/  STL [R1+0xa4], R15 ;  /* 0x0000a40f01007387 */ /* 0x0003e20000100800 */
[----:B0-----:R-:W-:-:S03]  /*a480*/  IMAD R16, R7, UR10, RZ ;  /* 0x0000000a07107c24 */ /* 0x001fc6000f8e02ff */
[----:B------:R-:W4:Y:S01]  /*a490*/  LDL.LU R7, [R1+0x1bc] ;  /* 0x0001bc0001077983 */ /* 0x000f220000300800 */
[----:B-1----:R-:W-:-:S03]  /*a4a0*/  IMAD R15, R5, UR10, RZ ;  /* 0x0000000a050f7c24 */ /* 0x002fc6000f8e02ff */
[----:B------:R-:W-:Y:S04]  /*a4b0*/  STL [R1+0xac], R16 ;  /* 0x0000ac1001007387 */ /* 0x000fe80000100800 */
[----:B------:R-:W4:Y:S04]  /*a4c0*/  LDL.LU R5, [R1+0x1b8] ;  /* 0x0001b80001057983 */ /* 0x000f280000300800 */
[----:B------:R-:W-:Y:S04]  /*a4d0*/  STL [R1+0xb8], R15 ;  /* 0x0000b80f01007387 */ /* 0x000fe80000100800 */
[----:B------:R-:W4:Y:S01]  /*a4e0*/  LDL.LU R22, [R1+0x1b4] ;  /* 0x0001b40001167983 */ /* 0x000f220000300800 */
[----:B--2---:R-:W-:-:S02]  /*a4f0*/  IMAD R14, R14, UR10, RZ ;  /* 0x0000000a0e0e7c24 */ /* 0x004fc4000f8e02ff */
[----:B------:R-:W-:-:S03]  /*a500*/  IMAD R0, R0, UR10, RZ ;  /* 0x0000000a00007c24 */ /* 0x000fc6000f8e02ff */
[----:B------:R0:W-:Y:S04]  /*a510*/  STL [R1+0xc0], R14 ;  /* 0x0000c00e01007387 */ /* 0x0001e80000100800 */
[----:B0-----:R-:W2:Y:S04]  /*a520*/  LDL.LU R14, [R1+0x1b0] ;  /* 0x0001b000010e7983 */ /* 0x001ea80000300800 */
[----:B------:R0:W-:Y:S04]  /*a530*/  STL [R1+0xc8], R0 ;  /* 0x0000c80001007387 */ /* 0x0001e80000100800 */
[----:B0-----:R-:W2:Y:S01]  /*a540*/  LDL.LU R0, [R1+0x1ac] ;  /* 0x0001ac0001007983 */ /* 0x001ea20000300800 */
[----:B---3--:R-:W-:-:S02]  /*a550*/  IMAD R13, R13, UR10, RZ ;  /* 0x0000000a0d0d7c24 */ /* 0x008fc4000f8e02ff */
[----:B----4-:R-:W-:Y:S02]  /*a560*/  IMAD R15, R29, UR10, RZ ;  /* 0x0000000a1d0f7c24 */ /* 0x010fe4000f8e02ff */
[----:B------:R-:W3:Y:S04]  /*a570*/  LDL.LU R29, [R1+0x1a8] ;  /* 0x0001a800011d7983 */ /* 0x000ee80000300800 */
[----:B------:R0:W-:Y:S04]  /*a580*/  STL [R1+0xd0], R13 ;  /* 0x0000d00d01007387 */ /* 0x0001e80000100800 */
[----:B------:R1:W-:Y:S01]  /*a590*/  STL [R1+0xd8], R15 ;  /* 0x0000d80f01007387 */ /* 0x0003e20000100800 */
[----:B0-----:R-:W-:-:S03]  /*a5a0*/  IMAD R13, R4, UR10, RZ ;  /* 0x0000000a040d7c24 */ /* 0x001fc6000f8e02ff */
[----:B------:R-:W4:Y:S01]  /*a5b0*/  LDL.LU R4, [R1+0x1a0] ;  /* 0x0001a00001047983 */ /* 0x000f220000300800 */
[----:B-1----:R-:W-:-:S03]  /*a5c0*/  IMAD R15, R6, UR10, RZ ;  /* 0x0000000a060f7c24 */ /* 0x002fc6000f8e02ff */
[----:B------:R0:W-:Y:S04]  /*a5d0*/  STL [R1+0xe0], R13 ;  /* 0x0000e00d01007387 */ /* 0x0001e80000100800 */
[----:B------:R-:W4:Y:S01]  /*a5e0*/  LDL.LU R6, [R1+0x198] ;  /* 0x0001980001067983 */ /* 0x000f220000300800 */
[----:B0-----:R-:W-:-:S03]  /*a5f0*/  IMAD R13, R8, UR10, RZ ;  /* 0x0000000a080d7c24 */ /* 0x001fc6000f8e02ff */
[----:B------:R-:W-:Y:S04]  /*a600*/  STL [R1+0x108], R15 ;  /* 0x0001080f01007387 */ /* 0x000fe80000100800 */
[----:B------:R-:W4:Y:S04]  /*a610*/  LDL.LU R8, [R1+0x194] ;  /* 0x0001940001087983 */ /* 0x000f280000300800 */
[----:B------:R0:W-:Y:S01]  /*a620*/  STL [R1+0x110], R13 ;  /* 0x0001100d01007387 */ /* 0x0001e20000100800 */
[----:B------:R-:W-:-:S03]  /*a630*/  IMAD R12, R12, UR10, RZ ;  /* 0x0000000a0c0c7c24 */ /* 0x000fc6000f8e02ff */
[----:B------:R-:W4:Y:S04]  /*a640*/  LDL.LU R21, [R1+0x190] ;  /* 0x0001900001157983 */ /* 0x000f280000300800 */
[----:B------:R-:W4:Y:S04]  /*a650*/  LDL.LU R20, [R1+0x18c] ;  /* 0x00018c0001147983 */ /* 0x000f280000300800 */
[----:B------:R1:W-:Y:S04]  /*a660*/  STL [R1+0x118], R12 ;  /* 0x0001180c01007387 */ /* 0x0003e80000100800 */
[----:B0-----:R-:W4:Y:S01]  /*a670*/  LDL.LU R13, [R1+0x188] ;  /* 0x00018800010d7983 */ /* 0x001f220000300800 */
[----:B------:R-:W-:-:S03]  /*a680*/  IMAD R11, R11, UR10, RZ ;  /* 0x0000000a0b0b7c24 */ /* 0x000fc6000f8e02ff */
[----:B------:R-:W4:Y:S04]  /*a690*/  LDL.LU R19, [R1+0x180] ;  /* 0x0001800001137983 */ /* 0x000f280000300800 */
[----:B------:R-:W4:Y:S04]  /*a6a0*/  LDL.LU R18, [R1+0x17c] ;  /* 0x00017c0001127983 */ /* 0x000f280000300800 */
[----:B------:R0:W-:Y:S04]  /*a6b0*/  STL [R1+0x120], R11 ;  /* 0x0001200b01007387 */ /* 0x0001e80000100800 */
[----:B-1----:R-:W4:Y:S04]  /*a6c0*/  LDL.LU R12, [R1+0x178] ;  /* 0x00017800010c7983 */ /* 0x002f280000300800 */
[----:B------:R-:W4:Y:S04]  /*a6d0*/  LDL.LU R16, [R1+0x170] ;  /* 0x0001700001107983 */ /* 0x000f280000300800 */
[----:B------:R-:W4:Y:S01]  /*a6e0*/  LDL.LU R15, [R1+0x168] ;  /* 0x00016800010f7983 */ /* 0x000f220000300800 */
[----:B------:R-:W-:-:S05]  /*a6f0*/  IMAD R10, R10, UR10, RZ ;  /* 0x0000000a0a0a7c24 */ /* 0x000fca000f8e02ff */
[----:B------:R1:W-:Y:S04]  /*a700*/  STL [R1+0x128], R10 ;  /* 0x0001280a01007387 */ /* 0x0003e80000100800 */
[----:B0-----:R-:W4:Y:S04]  /*a710*/  LDL.LU R11, [R1+0x164] ;  /* 0x00016400010b7983 */ /* 0x001f280000300800 */
[----:B-1----:R-:W4:Y:S01]  /*a720*/  LDL.LU R10, [R1+0x154] ;  /* 0x00015400010a7983 */ /* 0x002f220000300800 */
[----:B------:R-:W-:-:S03]  /*a730*/  IMAD R23, R9, UR10, RZ ;  /* 0x0000000a09177c24 */ /* 0x000fc6000f8e02ff */
[----:B------:R-:W4:Y:S04]  /*a740*/  LDL.LU R9, [R1+0x150] ;  /* 0x0001500001097983 */ /* 0x000f280000300800 */
[----:B------:R0:W-:Y:S01]  /*a750*/  STL [R1+0x130], R23 ;  /* 0x0001301701007387 */ /* 0x0001e20000100800 */
[----:B------:R-:W-:-:S03]  /*a760*/  IMAD R24, R7, UR10, RZ ;  /* 0x0000000a07187c24 */ /* 0x000fc6000f8e02ff */
[----:B------:R-:W4:Y:S01]  /*a770*/  LDL.LU R7, [R1+0x14c] ;  /* 0x00014c0001077983 */ /* 0x000f220000300800 */
[----:B0-----:R-:W-:-:S03]  /*a780*/  IMAD R23, R5, UR10, RZ ;  /* 0x0000000a05177c24 */ /* 0x001fc6000f8e02ff */
[----:B------:R0:W-:Y:S04]  /*a790*/  STL [R1+0x138], R24 ;  /* 0x0001381801007387 */ /* 0x0001e80000100800 */
[----:B------:R-:W4:Y:S04]  /*a7a0*/  LDL.LU R5, [R1+0x148] ;  /* 0x0001480001057983 */ /* 0x000f280000300800 */
[----:B------:R2:W-:Y:S01]  /*a7b0*/  STL [R1+0x158], R23 ;  /* 0x0001581701007387 */ /* 0x0005e20000100800 */
[----:B0-----:R-:W-:-:S05]  /*a7c0*/  IMAD R24, R22, UR10, RZ ;  /* 0x0000000a16187c24 */ /* 0x001fca000f8e02ff */
[----:B------:R-:W-:Y:S01]  /*a7d0*/  STL [R1+0x15c], R24 ;  /* 0x00015c1801007387 */ /* 0x000fe20000100800 */
[----:B--2---:R-:W-:-:S03]  /*a7e0*/  IMAD R23, R14, UR10, RZ ;  /* 0x0000000a0e177c24 */ /* 0x004fc6000f8e02ff */
[----:B------:R-:W2:Y:S04]  /*a7f0*/  LDL.LU R14, [R1+0x144] ;  /* 0x00014400010e7983 */ /* 0x000ea80000300800 */
[----:B------:R-:W-:Y:S01]  /*a800*/  STL [R1+0x160], R23 ;  /* 0x0001601701007387 */ /* 0x000fe20000100800 */
[----:B------:R-:W-:-:S03]  /*a810*/  IMAD R22, R0, UR10, RZ ;  /* 0x0000000a00167c24 */ /* 0x000fc6000f8e02ff */
[----:B------:R-:W2:Y:S04]  /*a820*/  LDL.LU R0, [R1+0x140] ;  /* 0x0001400001007983 */ /* 0x000ea80000300800 */
[----:B------:R3:W-:Y:S02]  /*a830*/  STL [R1+0x16c], R22 ;  /* 0x00016c1601007387 */ /* 0x0007e40000100800 */
[----:B---3--:R-:W-:Y:S02]  /*a840*/  IMAD R22, R29, UR10, RZ ;  /* 0x0000000a1d167c24 */ /* 0x008fe4000f8e02ff */
[----:B------:R-:W3:Y:S04]  /*a850*/  LDL.LU R29, [R1+0x13c] ;  /* 0x00013c00011d7983 */ /* 0x000ee80000300800 */
[----:B------:R0:W-:Y:S01]  /*a860*/  STL [R1+0x174], R22 ;  /* 0x0001741601007387 */ /* 0x0001e20000100800 */
[----:B----4-:R-:W-:-:S03]  /*a870*/  IMAD R23, R4, UR10, RZ ;  /* 0x0000000a04177c24 */ /* 0x010fc6000f8e02ff */
[----:B------:R-:W4:Y:S01]  /*a880*/  LDL.LU R4, [R1+0x134] ;  /* 0x0001340001047983 */ /* 0x000f220000300800 */
[----:B0-----:R-:W-:-:S03]  /*a890*/  IMAD R22, R6, UR10, RZ ;  /* 0x0000000a06167c24 */ /* 0x001fc6000f8e02ff */
[----:B------:R0:W-:Y:S04]  /*a8a0*/  STL [R1+0x184], R23 ;  /* 0x0001841701007387 */ /* 0x0001e80000100800 */
[----:B------:R-:W4:Y:S04]  /*a8b0*/  LDL.LU R6, [R1+0x12c] ;  /* 0x00012c0001067983 */ /* 0x000f280000300800 */
[----:B------:R1:W-:Y:S01]  /*a8c0*/  STL [R1+0x198], R22 ;  /* 0x0001981601007387 */ /* 0x0003e20000100800 */
[----:B0-----:R-:W-:-:S03]  /*a8d0*/  IMAD R23, R8, UR10, RZ ;  /* 0x0000000a08177c24 */ /* 0x001fc6000f8e02ff */
[----:B------:R-:W4:Y:S01]  /*a8e0*/  LDL.LU R8, [R1+0x124] ;  /* 0x0001240001087983 */ /* 0x000f220000300800 */
[----:B-1----:R-:W-:-:S03]  /*a8f0*/  IMAD R22, R21, UR10, RZ ;  /* 0x0000000a15167c24 */ /* 0x002fc6000f8e02ff */
[----:B------:R-:W-:Y:S01]  /*a900*/  STL [R1+0x194], R23 ;  /* 0x0001941701007387 */ /* 0x000fe20000100800 */
[----:B------:R-:W-:-:S03]  /*a910*/  IMAD R20, R20, UR10, RZ ;  /* 0x0000000a14147c24 */ /* 0x000fc6000f8e02ff */
[----:B------:R-:W-:Y:S01]  /*a920*/  STL [R1+0x190], R22 ;  /* 0x0001901601007387 */ /* 0x000fe20000100800 */
[----:B------:R-:W-:-:S03]  /*a930*/  IMAD R21, R13, UR10, RZ ;  /* 0x0000000a0d157c24 */ /* 0x000fc6000f8e02ff */
[----:B------:R-:W4:Y:S04]  /*a940*/  LDL.LU R13, [R1+0x11c] ;  /* 0x00011c00010d7983 */ /* 0x000f280000300800 */
[----:B------:R0:W-:Y:S04]  /*a950*/  STL [R1+0x18c], R20 ;  /* 0x00018c1401007387 */ /* 0x0001e80000100800 */
[----:B------:R-:W-:Y:S01]  /*a960*/  STL [R1+0x188], R21 ;  /* 0x0001881501007387 */ /* 0x000fe20000100800 */
[----:B0-----:R-:W-:Y:S02]  /*a970*/  IMAD R20, R19, UR10, RZ ;  /* 0x0000000a13147c24 */ /* 0x001fe4000f8e02ff */
        /* <DEDUP_REMOVED lines=17> */
[----:B------:R-:W4:Y:S01]  /*aa90*/  LDL.LU R9, [R1+0x100] ;  /* 0x0001000001097983 */ /* 0x000f220000300800 */
[----:B------:R-:W-:-:S03]  /*aaa0*/  IMAD R7, R7, UR10, RZ ;  /* 0x0000000a07077c24 */ /* 0x000fc6000f8e02ff */
[----:B------:R-:W-:Y:S04]  /*aab0*/  STL [R1+0x150], R15 ;  /* 0x0001500f01007387 */ /* 0x000fe80000100800 */
[----:B------:R-:W4:Y:S01]  /*aac0*/  LDL.LU R22, [R1+0xfc] ;  /* 0x0000fc0001167983 */ /* 0x000f220000300800 */
[----:B------:R-:W-:-:S03]  /*aad0*/  IMAD R5, R5, UR10, RZ ;  /* 0x0000000a05057c24 */ /* 0x000fc6000f8e02ff */
[----:B------:R0:W-:Y:S04]  /*aae0*/  STL [R1+0x14c], R7 ;  /* 0x00014c0701007387 */ /* 0x0001e80000100800 */
[----:B0-----:R-:W4:Y:S04]  /*aaf0*/  LDL.LU R7, [R1+0xf8] ;  /* 0x0000f80001077983 */ /* 0x001f280000300800 */
[----:B------:R0:W-:Y:S04]  /*ab00*/  STL [R1+0x148], R5 ;  /* 0x0001480501007387 */ /* 0x0001e80000100800 */
[----:B0-----:R-:W4:Y:S01]  /*ab10*/  LDL.LU R5, [R1+0xf4] ;  /* 0x0000f40001057983 */ /* 0x001f220000300800 */
[----:B--2---:R-:W-:-:S02]  /*ab20*/  IMAD R14, R14, UR10, RZ ;  /* 0x0000000a0e0e7c24 */ /* 0x004fc4000f8e02ff */
[----:B------:R-:W-:Y:S02]  /*ab30*/  IMAD R15, R0, UR10, RZ ;  /* 0x0000000a000f7c24 */ /* 0x000fe4000f8e02ff */
[----:B------:R-:W2:Y:S04]  /*ab40*/  LDL.LU R0, [R1+0xf0] ;  /* 0x0000f00001007983 */ /* 0x000ea80000300800 */
[----:B------:R3:W-:Y:S04]  /*ab50*/  STL [R1+0x144], R14 ;  /* 0x0001440e01007387 */ /* 0x0007e80000100800 */
[----:B------:R4:W-:Y:S01]  /*ab60*/  STL [R1+0x140], R15 ;  /* 0x0001400f01007387 */ /* 0x0009e20000100800 */
[----:B---3--:R-:W-:-:S03]  /*ab70*/  IMAD R14, R29, UR10, RZ ;  /* 0x0000000a1d0e7c24 */ /* 0x008fc6000f8e02ff */
[----:B------:R-:W3:Y:S04]  /*ab80*/  LDL.LU R29, [R1+0xec] ;  /* 0x0000ec00011d7983 */ /* 0x000ee80000300800 */
[----:B------:R0:W-:Y:S01]  /*ab90*/  STL [R1+0x13c], R14 ;  /* 0x00013c0e01007387 */ /* 0x0001e20000100800 */
[----:B----4-:R-:W-:-:S03]  /*aba0*/  IMAD R15, R4, UR10, RZ ;  /* 0x0000000a040f7c24 */ /* 0x010fc6000f8e02ff */
[----:B------:R-:W4:Y:S04]  /*abb0*/  LDL.LU R4, [R1+0xe8] ;  /* 0x0000e80001047983 */ /* 0x000f280000300800 */
[----:B------:R-:W-:Y:S01]  /*abc0*/  STL [R1+0x134], R15 ;  /* 0x0001340f01007387 */ /* 0x000fe20000100800 */
[----:B0-----:R-:W-:-:S03]  /*abd0*/  IMAD R14, R6, UR10, RZ ;  /* 0x0000000a060e7c24 */ /* 0x001fc6000f8e02ff */
[----:B------:R-:W4:Y:S04]  /*abe0*/  LDL.LU R6, [R1+0xe4] ;  /* 0x0000e40001067983 */ /* 0x000f280000300800 */
[----:B------:R-:W-:Y:S01]  /*abf0*/  STL [R1+0x12c], R14 ;  /* 0x00012c0e01007387 */ /* 0x000fe20000100800 */
        /* <DEDUP_REMOVED lines=9> */
[----:B------:R-:W4:Y:S04]  /*ac90*/  LDL.LU R16, [R1+0xb4] ;  /* 0x0000b40001107983 */ /* 0x000f280000300800 */
[----:B------:R-:W4:Y:S01]  /*aca0*/  LDL.LU R15, [R1+0xb0] ;  /* 0x0000b000010f7983 */ /* 0x000f220000300800 */
[----:B------:R-:W-:-:S03]  /*acb0*/  IMAD R12, R12, UR10, RZ ;  /* 0x0000000a0c0c7c24 */ /* 0x000fc6000f8e02ff */
[----:B------:R-:W4:Y:S04]  /*acc0*/  LDL.LU R14, [R1+0xa8] ;  /* 0x0000a800010e7983 */ /* 0x000f280000300800 */
[----:B------:R1:W-:Y:S04]  /*acd0*/  STL [R1+0x114], R12 ;  /* 0x0001140c01007387 */ /* 0x0003e80000100800 */
[----:B0-----:R-:W4:Y:S04]  /*ace0*/  LDL.LU R13, [R1+0xa0] ;  /* 0x0000a000010d7983 */ /* 0x001f280000300800 */
[----:B-1----:R-:W4:Y:S01]  /*acf0*/  LDL.LU R12, [R1+0x9c] ;  /* 0x00009c00010c7983 */ /* 0x002f220000300800 */
[----:B------:R-:W-:-:S03]  /*ad00*/  IMAD R23, R11, UR10, RZ ;  /* 0x0000000a0b177c24 */ /* 0x000fc6000f8e02ff */
[----:B------:R-:W4:Y:S04]  /*ad10*/  LDL.LU R11, [R1+0x98] ;  /* 0x00009800010b7983 */ /* 0x000f280000300800 */
[----:B------:R0:W-:Y:S01]  /*ad20*/  STL [R1+0x10c], R23 ;  /* 0x00010c1701007387 */ /* 0x0001e20000100800 */
[----:B------:R-:W-:-:S03]  /*ad30*/  IMAD R24, R10, UR10, RZ ;  /* 0x0000000a0a187c24 */ /* 0x000fc6000f8e02ff */
[----:B------:R-:W4:Y:S04]  /*ad40*/  LDL.LU R10, [R1+0x90] ;  /* 0x00009000010a7983 */ /* 0x000f280000300800 */
[----:B------:R1:W-:Y:S01]  /*ad50*/  STL [R1+0x104], R24 ;  /* 0x0001041801007387 */ /* 0x0003e20000100800 */
[----:B0-----:R-:W-:-:S03]  /*ad60*/  IMAD R23, R9, UR10, RZ ;  /* 0x0000000a09177c24 */ /* 0x001fc6000f8e02ff */
[----:B------:R-:W4:Y:S04]  /*ad70*/  LDL.LU R9, [R1+0x88] ;  /* 0x0000880001097983 */ /* 0x000f280000300800 */
[----:B------:R0:W-:Y:S01]  /*ad80*/  STL [R1+0x100], R23 ;  /* 0x0001001701007387 */ /* 0x0001e20000100800 */
[----:B-1----:R-:W-:-:S05]  /*ad90*/  IMAD R24, R22, UR10, RZ ;  /* 0x0000000a16187c24 */ /* 0x002fca000f8e02ff */
[----:B------:R-:W-:Y:S01]  /*ada0*/  STL [R1+0xfc], R24 ;  /* 0x0000fc1801007387 */ /* 0x000fe20000100800 */
[----:B0-----:R-:W-:-:S03]  /*adb0*/  IMAD R23, R7, UR10, RZ ;  /* 0x0000000a07177c24 */ /* 0x001fc6000f8e02ff */
[----:B------:R-:W4:Y:S04]  /*adc0*/  LDL.LU R7, [R1+0x8c] ;  /* 0x00008c0001077983 */ /* 0x000f280000300800 */
[----:B------:R-:W-:Y:S01]  /*add0*/  STL [R1+0xf8], R23 ;  /* 0x0000f81701007387 */ /* 0x000fe20000100800 */
[----:B------:R-:W-:-:S03]  /*ade0*/  IMAD R22, R5, UR10, RZ ;  /* 0x0000000a05167c24 */ /* 0x000fc6000f8e02ff */
[----:B------:R-:W4:Y:S04]  /*adf0*/  LDL.LU R5, [R1+0x84] ;  /* 0x0000840001057983 */ /* 0x000f280000300800 */
[----:B------:R2:W-:Y:S02]  /*ae00*/  STL [R1+0xf4], R22 ;  /* 0x0000f41601007387 */ /* 0x0005e40000100800 */
[----:B--2---:R-:W-:Y:S02]  /*ae10*/  IMAD R22, R0, UR10, RZ ;  /* 0x0000000a00167c24 */ /* 0x004fe4000f8e02ff */
[----:B------:R-:W2:Y:S04]  /*ae20*/  LDL.LU R0, [R1+0x7c] ;  /* 0x00007c0001007983 */ /* 0x000ea80000300800 */
[----:B------:R4:W-:Y:S01]  /*ae30*/  STL [R1+0xf0], R22 ;  /* 0x0000f01601007387 */ /* 0x0009e20000100800 */
[----:B---3--:R-:W-:-:S03]  /*ae40*/  IMAD R23, R29, UR10, RZ ;  /* 0x0000000a1d177c24 */ /* 0x008fc6000f8e02ff */
[----:B------:R-:W3:Y:S04]  /*ae50*/  LDL.LU R29, [R1+0x74] ;  /* 0x00007400011d7983 */ /* 0x000ee80000300800 */
[----:B------:R0:W-:Y:S01]  /*ae60*/  STL [R1+0xec], R23 ;  /* 0x0000ec1701007387 */ /* 0x0001e20000100800 */
[----:B----4-:R-:W-:-:S03]  /*ae70*/  IMAD R22, R4, UR10, RZ ;  /* 0x0000000a04167c24 */ /* 0x010fc6000f8e02ff */
[----:B------:R-:W4:Y:S04]  /*ae80*/  LDL.LU R4, [R1+0x6c] ;  /* 0x00006c0001047983 */ /* 0x000f280000300800 */
[----:B------:R1:W-:Y:S01]  /*ae90*/  STL [R1+0xe8], R22 ;  /* 0x0000e81601007387 */ /* 0x0003e20000100800 */
[----:B0-----:R-:W-:-:S03]  /*aea0*/  IMAD R23, R6, UR10, RZ ;  /* 0x0000000a06177c24 */ /* 0x001fc6000f8e02ff */
[----:B------:R-:W2:Y:S01]  /*aeb0*/  LDL.LU R6, [R1+0x68] ;  /* 0x0000680001067983 */ /* 0x000ea20000300800 */
[----:B-1----:R-:W-:-:S03]  /*aec0*/  IMAD R22, R21, UR10, RZ ;  /* 0x0000000a15167c24 */ /* 0x002fc6000f8e02ff */
[----:B------:R-:W-:Y:S01]  /*aed0*/  STL [R1+0xe4], R23 ;  /* 0x0000e41701007387 */ /* 0x000fe20000100800 */
[----:B------:R-:W-:-:S03]  /*aee0*/  IMAD R20, R20, UR10, RZ ;  /* 0x0000000a14147c24 */ /* 0x000fc6000f8e02ff */
[----:B------:R-:W-:Y:S01]  /*aef0*/  STL [R1+0xdc], R22 ;  /* 0x0000dc1601007387 */ /* 0x000fe20000100800 */
[----:B------:R-:W-:-:S03]  /*af00*/  IMAD R21, R8, UR10, RZ ;  /* 0x0000000a08157c24 */ /* 0x000fc6000f8e02ff */
[----:B------:R-:W2:Y:S04]  /*af10*/  LDL.LU R8, [R1+0x60] ;  /* 0x0000600001087983 */ /* 0x000ea80000300800 */
[----:B------:R0:W-:Y:S04]  /*af20*/  STL [R1+0xd4], R20 ;  /* 0x0000d41401007387 */ /* 0x0001e80000100800 */
[----:B------:R1:W-:Y:S01]  /*af30*/  STL [R1+0xcc], R21 ;  /* 0x0000cc1501007387 */ /* 0x0003e20000100800 */
[----:B0-----:R-:W-:Y:S02]  /*af40*/  IMAD R20, R19, UR10, RZ ;  /* 0x0000000a13147c24 */ /* 0x001fe4000f8e02ff */
[----:B------:R-:W-:-:S02]  /*af50*/  IMAD R19, R18, UR10, RZ ;  /* 0x0000000a12137c24 */ /* 0x000fc4000f8e02ff */
[----:B------:R-:W-:Y:S01]  /*af60*/  IMAD R18, R16, UR10, RZ ;  /* 0x0000000a10127c24 */ /* 0x000fe2000f8e02ff */
[----:B------:R-:W-:Y:S01]  /*af70*/  STL [R1+0xc4], R20 ;  /* 0x0000c41401007387 */ /* 0x000fe20000100800 */
[----:B------:R-:W-:Y:S02]  /*af80*/  IMAD R16, R15, UR10, RZ ;  /* 0x0000000a0f107c24 */ /* 0x000fe4000f8e02ff */
[----:B------:R-:W-:Y:S01]  /*af90*/  IMAD R15, R14, UR10, RZ ;  /* 0x0000000a0e0f7c24 */ /* 0x000fe2000f8e02ff */
[----:B------:R-:W2:Y:S04]  /*afa0*/  LDL.LU R23, [R1+0x50] ;  /* 0x0000500001177983 */ /* 0x000ea80000300800 */
[----:B------:R-:W-:Y:S01]  /*afb0*/  STL [R1+0xbc], R19 ;  /* 0x0000bc1301007387 */ /* 0x000fe20000100800 */
[----:B------:R-:W-:-:S03]  /*afc0*/  IMAD R14, R13, UR10, RZ ;  /* 0x0000000a0d0e7c24 */ /* 0x000fc6000f8e02ff */
[----:B------:R-:W-:Y:S04]  /*afd0*/  STL [R1+0xb4], R18 ;  /* 0x0000b41201007387 */ /* 0x000fe80000100800 */
[----:B------:R-:W-:Y:S01]  /*afe0*/  STL [R1+0xb0], R16 ;  /* 0x0000b01001007387 */ /* 0x000fe20000100800 */
[----:B------:R-:W-:-:S03]  /*aff0*/  IMAD R13, R12, UR10, RZ ;  /* 0x0000000a0c0d7c24 */ /* 0x000fc6000f8e02ff */
[----:B------:R-:W2:Y:S01]  /*b000*/  LDL.LU R22, [R1+0x4c] ;  /* 0x00004c0001167983 */ /* 0x000ea20000300800 */
[----:B------:R-:W-:-:S03]  /*b010*/  IMAD R12, R17, UR10, RZ ;  /* 0x0000000a110c7c24 */ /* 0x000fc6000f8e02ff */
[----:B------:R-:W-:Y:S04]  /*b020*/  STL [R1+0xa8], R15 ;  /* 0x0000a80f01007387 */ /* 0x000fe80000100800 */
[----:B------:R-:W-:Y:S04]  /*b030*/  STL [R1+0xa0], R14 ;  /* 0x0000a00e01007387 */ /* 0x000fe80000100800 */
[----:B------:R-:W-:Y:S04]  /*b040*/  STL [R1+0x9c], R13 ;  /* 0x00009c0d01007387 */ /* 0x000fe80000100800 */
[----:B------:R-:W2:Y:S01]  /*b050*/  LDL.LU R17, [R1+0x1628] ;  /* 0x0016280001117983 */ /* 0x000ea20000300800 */
[----:B------:R-:W-:-:S05]  /*b060*/  IMAD R11, R11, UR10, RZ ;  /* 0x0000000a0b0b7c24 */ /* 0x000fca000f8e02ff */
[----:B------:R0:W-:Y:S04]  /*b070*/  STL [R1+0x98], R11 ;  /* 0x0000980b01007387 */ /* 0x0001e80000100800 */
[----:B-1----:R-:W3:Y:S01]  /*b080*/  LDL.LU R21, [R1+0x48] ;  /* 0x0000480001157983 */ /* 0x002ee20000300800 */
[----:B0-----:R-:W-:-:S03]  /*b090*/  IMAD R11, R10, UR10, RZ ;  /* 0x0000000a0a0b7c24 */ /* 0x001fc6000f8e02ff */
[----:B------:R-:W-:Y:S04]  /*b0a0*/  STL [R1+0x94], R12 ;  /* 0x0000940c01007387 */ /* 0x000fe80000100800 */
[----:B------:R-:W-:Y:S04]  /*b0b0*/  STL [R1+0x90], R11 ;  /* 0x0000900b01007387 */ /* 0x000fe80000100800 */
[----:B------:R-:W4:Y:S01]  /*b0c0*/  LDL.LU R20, [R1+0x44] ;  /* 0x0000440001147983 */ /* 0x000f220000300800 */
[----:B------:R-:W-:Y:S02]  /*b0d0*/  IMAD R10, R9, UR10, RZ ;  /* 0x0000000a090a7c24 */ /* 0x000fe4000f8e02ff */
[----:B------:R-:W-:-:S03]  /*b0e0*/  IMAD R9, R3, UR10, RZ ;  /* 0x0000000a03097c24 */ /* 0x000fc6000f8e02ff */
[----:B------:R2:W-:Y:S04]  /*b0f0*/  STL [R1+0x88], R10 ;  /* 0x0000880a01007387 */ /* 0x0005e80000100800 */
[----:B------:R0:W-:Y:S04]  /*b100*/  STL [R1+0x80], R9 ;  /* 0x0000800901007387 */ /* 0x0001e80000100800 */
[----:B------:R-:W4:Y:S01]  /*b110*/  LDL.LU R19, [R1+0x40] ;  /* 0x0000400001137983 */ /* 0x000f220000300800 */
[----:B------:R-:W-:Y:S02]  /*b120*/  LEA R3, P0, R28, UR12, 0x1 ;  /* 0x0000000c1c037c11 */ /* 0x000fe4000f8008ff */
[----:B--2---:R-:W-:-:S02]  /*b130*/  LEA R10, P1, R7, R17, 0x1 ;  /* 0x00000011070a7211 */ /* 0x004fc400078208ff */
[----:B0-----:R-:W-:-:S03]  /*b140*/  LEA R9, P6, R5, R17, 0x1 ;  /* 0x0000001105097211 */ /* 0x001fc600078c08ff */
[----:B------:R0:W-:Y:S04]  /*b150*/  STL [R1+0x157c], R10 ;  /* 0x00157c0a01007387 */ /* 0x0001e80000100800 */
[----:B------:R3:W-:Y:S01]  /*b160*/  STL [R1+0x1568], R9 ;  /* 0x0015680901007387 */ /* 0x0007e20000100800 */
[----:B0-----:R-:W-:-:S03]  /*b170*/  LEA R10, P5, R0, R17, 0x1 ;  /* 0x00000011000a7211 */ /* 0x001fc600078a08ff */
[----:B------:R-:W-:Y:S04]  /*b180*/  STL [R1+0xd80], R3 ;  /* 0x000d800301007387 */ /* 0x000fe80000100800 */
[----:B------:R4:W-:Y:S01]  /*b190*/  STL [R1+0x156c], R10 ;  /* 0x00156c0a01007387 */ /* 0x0009e20000100800 */
[----:B---3--:R-:W-:-:S03]  /*b1a0*/  LEA R9, P4, R29, R17, 0x1 ;  /* 0x000000111d097211 */ /* 0x008fc600078808ff */
[----:B------:R-:W2:Y:S04]  /*b1b0*/  LDL.LU R18, [R1+0x3c] ;  /* 0x00003c0001127983 */ /* 0x000ea80000300800 */
[----:B------:R0:W-:Y:S01]  /*b1c0*/  STL [R1+0x1570], R9 ;  /* 0x0015700901007387 */ /* 0x0001e20000100800 */
[----:B----4-:R-:W-:-:S03]  /*b1d0*/  LEA R10, P3, R4, R17, 0x1 ;  /* 0x00000011040a7211 */ /* 0x010fc600078608ff */
[----:B------:R-:W3:Y:S04]  /*b1e0*/  LDL.LU R16, [R1+0x38] ;  /* 0x0000380001107983 */ /* 0x000ee80000300800 */
[----:B------:R-:W-:Y:S01]  /*b1f0*/  STL [R1+0x1574], R10 ;  /* 0x0015740a01007387 */ /* 0x000fe20000100800 */
[----:B0-----:R-:W-:-:S03]  /*b200*/  LEA R9, P2, R6, R17, 0x1 ;  /* 0x0000001106097211 */ /* 0x001fc600078408ff */
[----:B------:R-:W4:Y:S01]  /*b210*/  LDL.LU R15, [R1+0x34] ;  /* 0x00003400010f7983 */ /* 0x000f220000300800 */
[----:B------:R-:W-:-:S03]  /*b220*/  LEA.HI.X.SX32 R7, R7, R2, 0x1, P1 ;  /* 0x0000000207077211 */ /* 0x000fc600008f0eff */
[----:B------:R0:W-:Y:S04]  /*b230*/  STL [R1+0x1578], R9 ;  /* 0x0015780901007387 */ /* 0x0001e80000100800 */
[----:B------:R-:W3:Y:S04]  /*b240*/  LDL.LU R14, [R1+0x30] ;  /* 0x00003000010e7983 */ /* 0x000ee80000300800 */
[----:B------:R1:W-:Y:S01]  /*b250*/  STL [R1+0x1564], R7 ;  /* 0x0015640701007387 */ /* 0x0003e20000100800 */
[----:B0-----:R-:W-:-:S03]  /*b260*/  LEA R9, P1, R8, R17, 0x1 ;  /* 0x0000001108097211 */ /* 0x001fc600078208ff */
[----:B------:R-:W4:Y:S04]  /*b270*/  LDL.LU R13, [R1+0x2c] ;  /* 0x00002c00010d7983 */ /* 0x000f280000300800 */
[----:B------:R-:W-:Y:S01]  /*b280*/  STL [R1+0x1560], R9 ;  /* 0x0015600901007387 */ /* 0x000fe20000100800 */
[----:B-1----:R-:W-:-:S03]  /*b290*/  LEA.HI.X.SX32 R7, R5, R2, 0x1, P6 ;  /* 0x0000000205077211 */ /* 0x002fc600030f0eff */
[----:B------:R-:W4:Y:S01]  /*b2a0*/  LDL.LU R12, [R1+0x28] ;  /* 0x00002800010c7983 */ /* 0x000f220000300800 */
[----:B------:R-:W-:-:S03]  /*b2b0*/  LEA R5, P6, R23, R17, 0x1 ;  /* 0x0000001117057211 */ /* 0x000fc600078c08ff */
[----:B------:R-:W-:Y:S04]  /*b2c0*/  STL [R1+0x1558], R7 ;  /* 0x0015580701007387 */ /* 0x000fe80000100800 */
[----:B------:R-:W4:Y:S01]  /*b2d0*/  LDL.LU R11, [R1+0x24] ;  /* 0x00002400010b7983 */ /* 0x000f220000300800 */
[----:B------:R-:W-:-:S03]  /*b2e0*/  LEA.HI.X.SX32 R0, R0, R2, 0x1, P5 ;  /* 0x0000000200007211 */ /* 0x000fc600028f0eff */
[----:B------:R0:W-:Y:S04]  /*b2f0*/  STL [R1+0x155c], R5 ;  /* 0x00155c0501007387 */ /* 0x0001e80000100800 */
[----:B------:R-:W4:Y:S04]  /*b300*/  LDL.LU R10, [R1+0x20] ;  /* 0x00002000010a7983 */ /* 0x000f280000300800 */
[----:B------:R1:W-:Y:S01]  /*b310*/  STL [R1+0x1550], R0 ;  /* 0x0015500001007387 */ /* 0x0003e20000100800 */
[----:B0-----:R-:W-:-:S03]  /*b320*/  LEA R5, P5, R22, R17, 0x1 ;  /* 0x0000001116057211 */ /* 0x001fc600078a08ff */
[----:B------:R-:W4:Y:S04]  /*b330*/  LDL.LU R9, [R1+0x1c] ;  /* 0x00001c0001097983 */ /* 0x000f280000300800 */
[----:B------:R0:W-:Y:S01]  /*b340*/  STL [R1+0x1554], R5 ;  /* 0x0015540501007387 */ /* 0x0001e20000100800 */
[----:B-1----:R-:W-:-:S03]  /*b350*/  LEA.HI.X.SX32 R0, R29, R2, 0x1, P4 ;  /* 0x000000021d007211 */ /* 0x002fc600020f0eff */
[----:B------:R-:W4:Y:S01]  /*b360*/  LDL.LU R29, [R1+0x18] ;  /* 0x00001800011d7983 */ /* 0x000f220000300800 */
[----:B------:R-:W-:-:S03]  /*b370*/  LEA R7, P4, R21, R17, 0x1 ;  /* 0x0000001115077211 */ /* 0x000fc600078808ff */
[----:B------:R1:W-:Y:S01]  /*b380*/  STL [R1+0x1548], R0 ;  /* 0x0015480001007387 */ /* 0x0003e20000100800 */
[----:B0-----:R-:W-:-:S03]  /*b390*/  LEA.HI.X.SX32 R5, R4, R2, 0x1, P3 ;  /* 0x0000000204057211 */ /* 0x001fc600018f0eff */
[----:B-1----:R-:W4:Y:S04]  /*b3a0*/  LDL.LU R0, [R1+0x14] ;  /* 0x0000140001007983 */ /* 0x002f280000300800 */
[----:B------:R0:W-:Y:S04]  /*b3b0*/  STL [R1+0x154c], R7 ;  /* 0x00154c0701007387 */ /* 0x0001e80000100800 */
[----:B------:R-:W4:Y:S01]  /*b3c0*/  LDL.LU R4, [R1+0x10] ;  /* 0x0000100001047983 */ /* 0x000f220000300800 */
[----:B------:R-:W-:-:S03]  /*b3d0*/  LEA R24, P3, R20, R17, 0x1 ;  /* 0x0000001114187211 */ /* 0x000fc600078608ff */
[----:B------:R1:W-:Y:S01]  /*b3e0*/  STL [R1+0x1540], R5 ;  /* 0x0015400501007387 */ /* 0x0003e20000100800 */
[----:B0-----:R-:W-:-:S03]  /*b3f0*/  LEA.HI.X.SX32 R7, R6, R2, 0x1, P2 ;  /* 0x0000000206077211 */ /* 0x001fc600010f0eff */
[----:B-1----:R-:W4:Y:S04]  /*b400*/  LDL.LU R5, [R1+0xc] ;  /* 0x00000c0001057983 */ /* 0x002f280000300800 */
[----:B------:R0:W-:Y:S04]  /*b410*/  STL [R1+0x1544], R24 ;  /* 0x0015441801007387 */ /* 0x0001e80000100800 */
[----:B------:R-:W4:Y:S04]  /*b420*/  LDL.LU R6, [R1+0x8] ;  /* 0x0000080001067983 */ /* 0x000f280000300800 */
[----:B------:R1:W-:Y:S01]  /*b430*/  STL [R1+0x1538], R7 ;  /* 0x0015380701007387 */ /* 0x0003e20000100800 */
[----:B0-----:R-:W-:-:S03]  /*b440*/  LEA R24, P2, R19, R17, 0x1 ;  /* 0x0000001113187211 */ /* 0x001fc600078408ff */
[----:B-1----:R-:W4:Y:S04]  /*b450*/  LDL.LU R7, [R1+0x4] ;  /* 0x0000040001077983 */ /* 0x002f280000300800 */
[----:B------:R0:W-:Y:S02]  /*b460*/  STL [R1+0x153c], R24 ;  /* 0x00153c1801007387 */ /* 0x0001e40000100800 */
[-C--:B0-----:R-:W-:Y:S02]  /*b470*/  LEA.HI.X.SX32 R24, R8, R2.reuse, 0x1, P1 ;  /* 0x0000000208187211 */ /* 0x081fe400008f0eff */
[----:B------:R-:W4:Y:S01]  /*b480*/  LDL.LU R8, [R1] ;  /* 0x0000000001087983 */ /* 0x000f220000300800 */
[----:B------:R-:W-:-:S03]  /*b490*/  LEA.HI.X.SX32 R23, R23, R2, 0x1, P6 ;  /* 0x0000000217177211 */ /* 0x000fc600030f0eff */
[----:B------:R2:W-:Y:S01]  /*b4a0*/  STL [R1+0x1530], R24 ;  /* 0x0015301801007387 */ /* 0x0005e20000100800 */
[-C--:B------:R-:W-:Y:S02]  /*b4b0*/  LEA.HI.X.SX32 R22, R22, R2.reuse, 0x1, P5 ;  /* 0x0000000216167211 */ /* 0x080fe400028f0eff */
[-C--:B------:R-:W-:Y:S02]  /*b4c0*/  LEA.HI.X.SX32 R21, R21, R2.reuse, 0x1, P4 ;  /* 0x0000000215157211 */ /* 0x080fe400020f0eff */
[-C--:B------:R-:W-:Y:S02]  /*b4d0*/  LEA.HI.X.SX32 R20, R20, R2.reuse, 0x1, P3 ;  /* 0x0000000214147211 */ /* 0x080fe400018f0eff */
[----:B------:R-:W-:Y:S02]  /*b4e0*/  LEA.HI.X.SX32 R19, R19, R2, 0x1, P2 ;  /* 0x0000000213137211 */ /* 0x000fe400010f0eff */
[----:B--2---:R-:W-:-:S05]  /*b4f0*/  LEA R24, P1, R18, R17, 0x1 ;  /* 0x0000001112187211 */ /* 0x004fca00078208ff */
[----:B------:R0:W-:Y:S04]  /*b500*/  STL [R1+0x1534], R24 ;  /* 0x0015341801007387 */ /* 0x0001e80000100800 */
[----:B0-----:R-:W2:Y:S04]  /*b510*/  LDL.LU R24, [R1+0x1624] ;  /* 0x0016240001187983 */ /* 0x001ea80000300800 */
[----:B------:R3:W-:Y:S02]  /*b520*/  STL [R1+0x1528], R23 ;  /* 0x0015281701007387 */ /* 0x0007e40000100800 */
[----:B---3--:R-:W-:-:S05]  /*b530*/  LEA R23, P6, R16, R17, 0x1 ;  /* 0x0000001110177211 */ /* 0x008fca00078c08ff */
[----:B------:R0:W-:Y:S04]  /*b540*/  STL [R1+0x152c], R23 ;  /* 0x00152c1701007387 */ /* 0x0001e80000100800 */
[----:B0-----:R-:W3:Y:S04]  /*b550*/  LDL.LU R23, [R1+0x1620] ;  /* 0x0016200001177983 */ /* 0x001ee80000300800 */
[----:B------:R4:W-:Y:S02]  /*b560*/  STL [R1+0x1520], R22 ;  /* 0x0015201601007387 */ /* 0x0009e40000100800 */
[----:B----4-:R-:W-:-:S05]  /*b570*/  LEA R22, P5, R15, R17, 0x1 ;  /* 0x000000110f167211 */ /* 0x010fca00078a08ff */
[----:B------:R0:W-:Y:S04]  /*b580*/  STL [R1+0x1524], R22 ;  /* 0x0015241601007387 */ /* 0x0001e80000100800 */
[----:B0-----:R-:W4:Y:S04]  /*b590*/  LDL.LU R22, [R1+0x161c] ;  /* 0x00161c0001167983 */ /* 0x001f280000300800 */
[----:B------:R0:W-:Y:S02]  /*b5a0*/  STL [R1+0x1518], R21 ;  /* 0x0015181501007387 */ /* 0x0001e40000100800 */
[----:B0-----:R-:W-:-:S05]  /*b5b0*/  LEA R21, P4, R14, R17, 0x1 ;  /* 0x000000110e157211 */ /* 0x001fca00078808ff */
[----:B------:R0:W-:Y:S04]  /*b5c0*/  STL [R1+0x151c], R21 ;  /* 0x00151c1501007387 */ /* 0x0001e80000100800 */
[----:B0-----:R-:W2:Y:S04]  /*b5d0*/  LDL.LU R21, [R1+0x1618] ;  /* 0x0016180001157983 */ /* 0x001ea80000300800 */
[----:B------:R0:W-:Y:S02]  /*b5e0*/  STL [R1+0x1510], R20 ;  /* 0x0015101401007387 */ /* 0x0001e40000100800 */
[----:B0-----:R-:W-:-:S05]  /*b5f0*/  LEA R20, P3, R13, R17, 0x1 ;  /* 0x000000110d147211 */ /* 0x001fca00078608ff */
[----:B------:R0:W-:Y:S01]  /*b600*/  STL [R1+0x1514], R20 ;  /* 0x0015141401007387 */ /* 0x0001e20000100800 */
[----:B------:R-:W-:-:S03]  /*b610*/  LEA.HI.X.SX32 R18, R18, R2, 0x1, P1 ;  /* 0x0000000212127211 */ /* 0x000fc600008f0eff */
        /* <DEDUP_REMOVED lines=48> */
[----:B------:R0:W-:Y:S04]  /*b920*/  STL [R1+0x14c4], R9 ;  /* 0x0014c40901007387 */ /* 0x0001e80000100800 */
[----:B0-----:R-:W2:Y:S04]  /*b930*/  LDL.LU R9, [R1+0x15ec] ;  /* 0x0015ec0001097983 */ /* 0x001ea80000300800 */
[----:B------:R0:W-:Y:S02]  /*b940*/  STL [R1+0x14b8], R29 ;  /* 0x0014b81d01007387 */ /* 0x0001e40000100800 */
[----:B0-----:R-:W-:-:S05]  /*b950*/  LEA R29, P4, R8, R17, 0x1 ;  /* 0x00000011081d7211 */ /* 0x001fca00078808ff */
[----:B------:R0:W-:Y:S04]  /*b960*/  STL [R1+0x14bc], R29 ;  /* 0x0014bc1d01007387 */ /* 0x0001e80000100800 */
[----:B0-----:R-:W2:Y:S01]  /*b970*/  LDL.LU R29, [R1+0x15e8] ;  /* 0x0015e800011d7983 */ /* 0x001ea20000300800 */
[----:B------:R-:W-:-:S05]  /*b980*/  LEA.HI.X.SX32 R0, R0, R2, 0x1, P3 ;  /* 0x0000000200007211 */ /* 0x000fca00018f0eff */
[----:B------:R2:W-:Y:S02]  /*b990*/  STL [R1+0x14b0], R0 ;  /* 0x0014b00001007387 */ /* 0x0005e40000100800 */
[----:B--2---:R-:W-:-:S05]  /*b9a0*/  LEA R0, P3, R29, R17, 0x1 ;  /* 0x000000111d007211 */ /* 0x004fca00078608ff */
        /* <DEDUP_REMOVED lines=30> */
[----:B------:R0:W-:Y:S02]  /*bb90*/  STL [R1+0x1484], R29 ;  /* 0x0014841d01007387 */ /* 0x0001e40000100800 */
[----:B0-----:R-:W-:Y:S02]  /*bba0*/  LEA.HI.X.SX32 R29, R0, R2, 0x1, P2 ;  /* 0x00000002001d7211 */ /* 0x001fe400010f0eff */
[----:B------:R-:W-:-:S03]  /*bbb0*/  LEA R0, P2, R9, R17, 0x1 ;  /* 0x0000001109007211 */ /* 0x000fc600078408ff */
[----:B------:R0:W-:Y:S04]  /*bbc0*/  STL [R1+0x1478], R29 ;  /* 0x0014781d01007387 */ /* 0x0001e80000100800 */
[----:B------:R1:W-:Y:S01]  /*bbd0*/  STL [R1+0x147c], R0 ;  /* 0x00147c0001007387 */ /* 0x0003e20000100800 */
[-C--:B0-----:R-:W-:Y:S02]  /*bbe0*/  LEA.HI.X.SX32 R29, R4, R2.reuse, 0x1, P1 ;  /* 0x00000002041d7211 */ /* 0x081fe400008f0eff */
[-C--:B------:R-:W-:Y:S02]  /*bbf0*/  LEA R4, P1, R10, R17.reuse, 0x1 ;  /* 0x000000110a047211 */ /* 0x080fe400078208ff */
[-C--:B-1----:R-:W-:Y:S02]  /*bc00*/  LEA.HI.X.SX32 R0, R5, R2.reuse, 0x1, P6 ;  /* 0x0000000205007211 */ /* 0x082fe400030f0eff */
[----:B------:R-:W-:Y:S01]  /*bc10*/  LEA R5, P6, R11, R17, 0x1 ;  /* 0x000000110b057211 */ /* 0x000fe200078c08ff */
[----:B------:R-:W-:Y:S04]  /*bc20*/  STL [R1+0x1470], R29 ;  /* 0x0014701d01007387 */ /* 0x000fe80000100800 */
[----:B------:R0:W-:Y:S04]  /*bc30*/  STL [R1+0x1474], R4 ;  /* 0x0014740401007387 */ /* 0x0001e80000100800 */
[----:B------:R1:W-:Y:S04]  /*bc40*/  STL [R1+0x1468], R0 ;  /* 0x0014680001007387 */ /* 0x0003e80000100800 */
[----:B------:R2:W-:Y:S01]  /*bc50*/  STL [R1+0x146c], R5 ;  /* 0x00146c0501007387 */ /* 0x0005e20000100800 */
[----:B0-----:R-:W-:-:S02]  /*bc60*/  LEA.HI.X.SX32 R4, R6, R2, 0x1, P5 ;  /* 0x0000000206047211 */ /* 0x001fc400028f0eff */
[----:B-1----:R-:W-:-:S03]  /*bc70*/  LEA R0, P5, R12, R17, 0x1 ;  /* 0x000000110c007211 */ /* 0x002fc600078a08ff */
[----:B------:R0:W-:Y:S01]  /*bc80*/  STL [R1+0x1460], R4 ;  /* 0x0014600401007387 */ /* 0x0001e20000100800 */
[----:B--2---:R-:W-:-:S03]  /*bc90*/  LEA.HI.X.SX32 R5, R7, R2, 0x1, P4 ;  /* 0x0000000207057211 */ /* 0x004fc600020f0eff */
[----:B------:R1:W-:Y:S04]  /*bca0*/  STL [R1+0x1464], R0 ;  /* 0x0014640001007387 */ /* 0x0003e80000100800 */
[----:B------:R2:W-:Y:S01]  /*bcb0*/  STL [R1+0x1458], R5 ;  /* 0x0014580501007387 */ /* 0x0005e20000100800 */
[----:B0-----:R-:W-:Y:S02]  /*bcc0*/  LEA R4, P4, R13, R17, 0x1 ;  /* 0x000000110d047211 */ /* 0x001fe400078808ff */
[----:B-1----:R-:W-:-:S03]  /*bcd0*/  LEA.HI.X.SX32 R0, R8, R2, 0x1, P3 ;  /* 0x0000000208007211 */ /* 0x002fc600018f0eff */
[----:B------:R0:W-:Y:S01]  /*bce0*/  STL [R1+0x145c], R4 ;  /* 0x00145c0401007387 */ /* 0x0001e20000100800 */
[----:B--2---:R-:W-:-:S03]  /*bcf0*/  LEA R5, P3, R14, R17, 0x1 ;  /* 0x000000110e057211 */ /* 0x004fc600078608ff */
[----:B------:R1:W-:Y:S04]  /*bd00*/  STL [R1+0x1450], R0 ;  /* 0x0014500001007387 */ /* 0x0003e80000100800 */
[----:B------:R2:W-:Y:S01]  /*bd10*/  STL [R1+0x1454], R5 ;  /* 0x0014540501007387 */ /* 0x0005e20000100800 */
[----:B0-----:R-:W-:Y:S02]  /*bd20*/  LEA.HI.X.SX32 R4, R9, R2, 0x1, P2 ;  /* 0x0000000209047211 */ /* 0x001fe400010f0eff */
[----:B-1----:R-:W-:-:S03]  /*bd30*/  LEA R0, P2, R15, R17, 0x1 ;  /* 0x000000110f007211 */ /* 0x002fc600078408ff */
[----:B------:R-:W-:Y:S01]  /*bd40*/  STL [R1+0x1448], R4 ;  /* 0x0014480401007387 */ /* 0x000fe20000100800 */
[----:B--2---:R-:W-:-:S03]  /*bd50*/  LEA.HI.X.SX32 R5, R10, R2, 0x1, P1 ;  /* 0x000000020a057211 */ /* 0x004fc600008f0eff */
[----:B------:R-:W-:Y:S04]  /*bd60*/  STL [R1+0x144c], R0 ;  /* 0x00144c0001007387 */ /* 0x000fe80000100800 */
[----:B------:R0:W-:Y:S04]  /*bd70*/  STL [R1+0x1440], R5 ;  /* 0x0014400501007387 */ /* 0x0001e80000100800 */
[----:B0-----:R-:W2:Y:S01]  /*bd80*/  LDL.LU R5, [R1+0x54] ;  /* 0x0000540001057983 */ /* 0x001ea20000300800 */
[----:B------:R-:W-:Y:S02]  /*bd90*/  LEA R4, P1, R16, R17, 0x1 ;  /* 0x0000001110047211 */ /* 0x000fe400078208ff */
[----:B------:R-:W-:-:S03]  /*bda0*/  LEA.HI.X.SX32 R0, R11, R2, 0x1, P6 ;  /* 0x000000020b007211 */ /* 0x000fc600030f0eff */
[----:B------:R0:W-:Y:S04]  /*bdb0*/  STL [R1+0x1444], R4 ;  /* 0x0014440401007387 */ /* 0x0001e80000100800 */
[----:B------:R1:W-:Y:S04]  /*bdc0*/  STL [R1+0x1438], R0 ;  /* 0x0014380001007387 */ /* 0x0003e80000100800 */
[----:B------:R-:W2:Y:S01]  /*bdd0*/  LDL.LU R29, [R1+0x58] ;  /* 0x00005800011d7983 */ /* 0x000ea20000300800 */
[----:B0-----:R-:W-:Y:S02]  /*bde0*/  LEA R4, P6, R18, R17, 0x1 ;  /* 0x0000001112047211 */ /* 0x001fe400078c08ff */
[----:B-1----:R-:W-:-:S03]  /*bdf0*/  LEA.HI.X.SX32 R0, R12, R2, 0x1, P5 ;  /* 0x000000020c007211 */ /* 0x002fc600028f0eff */
[----:B------:R0:W-:Y:S04]  /*be00*/  STL [R1+0x143c], R4 ;  /* 0x00143c0401007387 */ /* 0x0001e80000100800 */
[----:B------:R1:W-:Y:S01]  /*be10*/  STL [R1+0x1430], R0 ;  /* 0x0014300001007387 */ /* 0x0003e20000100800 */
[-C--:B0-----:R-:W-:Y:S02]  /*be20*/  LEA R4, P5, R19, R17.reuse, 0x1 ;  /* 0x0000001113047211 */ /* 0x081fe400078a08ff */
[-C--:B-1----:R-:W-:Y:S02]  /*be30*/  LEA.HI.X.SX32 R0, R13, R2.reuse, 0x1, P4 ;  /* 0x000000020d007211 */ /* 0x082fe400020f0eff */
[----:B------:R-:W-:Y:S01]  /*be40*/  LEA R6, P4, R20, R17, 0x1 ;  /* 0x0000001114067211 */ /* 0x000fe200078808ff */
[----:B------:R0:W-:Y:S04]  /*be50*/  STL [R1+0x1434], R4 ;  /* 0x0014340401007387 */ /* 0x0001e80000100800 */
[----:B------:R1:W-:Y:S01]  /*be60*/  STL [R1+0x1428], R0 ;  /* 0x0014280001007387 */ /* 0x0003e20000100800 */
[----:B0-----:R-:W-:-:S02]  /*be70*/  LEA.HI.X.SX32 R4, R14, R2, 0x1, P3 ;  /* 0x000000020e047211 */ /* 0x001fc400018f0eff */
[----:B------:R-:W-:Y:S01]  /*be80*/  LEA R7, P3, R21, R17, 0x1 ;  /* 0x0000001115077211 */ /* 0x000fe200078608ff */
[----:B-1----:R-:W2:Y:S04]  /*be90*/  LDL.LU R0, [R1+0x64] ;  /* 0x0000640001007983 */ /* 0x002ea80000300800 */
[----:B------:R0:W-:Y:S04]  /*bea0*/  STL [R1+0x142c], R6 ;  /* 0x00142c0601007387 */ /* 0x0001e80000100800 */
[----:B------:R1:W-:Y:S01]  /*beb0*/  STL [R1+0x1420], R4 ;  /* 0x0014200401007387 */ /* 0x0003e20000100800 */
[----:B0-----:R-:W-:-:S03]  /*bec0*/  LEA.HI.X.SX32 R6, R15, R2, 0x1, P2 ;  /* 0x000000020f067211 */ /* 0x001fc600010f0eff */
[----:B-1----:R-:W2:Y:S04]  /*bed0*/  LDL.LU R4, [R1+0x70] ;  /* 0x0000700001047983 */ /* 0x002ea80000300800 */
[----:B------:R-:W-:Y:S04]  /*bee0*/  STL [R1+0x1424], R7 ;  /* 0x0014240701007387 */ /* 0x000fe80000100800 */
[----:B------:R0:W-:Y:S02]  /*bef0*/  STL [R1+0x1418], R6 ;  /* 0x0014180601007387 */ /* 0x0001e40000100800 */
[----:B0-----:R-:W-:-:S02]  /*bf00*/  LEA.HI.X.SX32 R6, R16, R2, 0x1, P1 ;  /* 0x0000000210067211 */ /* 0x001fc400008f0eff */
[----:B------:R-:W2:Y:S01]  /*bf10*/  LDL.LU R16, [R1+0x5c] ;  /* 0x00005c0001107983 */ /* 0x000ea20000300800 */
[----:B----4-:R-:W-:-:S05]  /*bf20*/  LEA R7, P2, R22, R17, 0x1 ;  /* 0x0000001116077211 */ /* 0x010fca00078408ff */
[----:B------:R3:W-:Y:S04]  /*bf30*/  STL [R1+0x141c], R7 ;  /* 0x00141c0701007387 */ /* 0x0007e80000100800 */
[----:B------:R-:W4:Y:S04]  /*bf40*/  LDL.LU R15, [R1+0x78] ;  /* 0x00007800010f7983 */ /* 0x000f280000300800 */
[----:B------:R0:W-:Y:S01]  /*bf50*/  STL [R1+0x1410], R6 ;  /* 0x0014100601007387 */ /* 0x0001e20000100800 */
[----:B---3--:R-:W-:-:S03]  /*bf60*/  LEA R7, P1, R23, R17, 0x1 ;  /* 0x0000001117077211 */ /* 0x008fc600078208ff */
[----:B------:R-:W3:Y:S01]  /*bf70*/  LDL.LU R14, [R1+0xa4] ;  /* 0x0000a400010e7983 */ /* 0x000ee20000300800 */
[----:B0-----:R-:W-:-:S03]  /*bf80*/  LEA.HI.X.SX32 R6, R18, R2, 0x1, P6 ;  /* 0x0000000212067211 */ /* 0x001fc600030f0eff */
[----:B------:R0:W-:Y:S01]  /*bf90*/  STL [R1+0x1414], R7 ;  /* 0x0014140701007387 */ /* 0x0001e20000100800 */
[----:B------:R-:W-:-:S03]  /*bfa0*/  IMAD R25, R25, UR10, RZ ;  /* 0x0000000a19197c24 */ /* 0x000fc6000f8e02ff */
[----:B------:R1:W-:Y:S04]  /*bfb0*/  STL [R1+0x1408], R6 ;  /* 0x0014080601007387 */ /* 0x0003e80000100800 */
[----:B------:R-:W3:Y:S01]  /*bfc0*/  LDL.LU R13, [R1+0xac] ;  /* 0x0000ac00010d7983 */ /* 0x000ee20000300800 */
[----:B0-----:R-:W-:Y:S02]  /*bfd0*/  LEA R7, P6, R24, R17, 0x1 ;  /* 0x0000001118077211 */ /* 0x001fe400078c08ff */
[----:B-1----:R-:W-:-:S03]  /*bfe0*/  LEA.HI.X.SX32 R6, R19, R2, 0x1, P5 ;  /* 0x0000000213067211 */ /* 0x002fc600028f0eff */
        /* <DEDUP_REMOVED lines=12> */
[----:B------:R0:W-:Y:S04]  /*c0b0*/  STL [R1+0x13fc], R7 ;  /* 0x0013fc0701007387 */ /* 0x0001e80000100800 */
[----:B------:R1:W-:Y:S04]  /*c0c0*/  STL [R1+0x13f0], R6 ;  /* 0x0013f00601007387 */ /* 0x0003e80000100800 */
[----:B------:R-:W3:Y:S01]  /*c0d0*/  LDL.LU R10, [R1+0xc8] ;  /* 0x0000c800010a7983 */ /* 0x000ee20000300800 */
[----:B0-----:R-:W-:Y:S02]  /*c0e0*/  LEA R7, P3, R27, R17, 0x1 ;  /* 0x000000111b077211 */ /* 0x001fe400078608ff */
[----:B-1----:R-:W-:-:S03]  /*c0f0*/  LEA.HI.X.SX32 R6, R22, R2, 0x1, P2 ;  /* 0x0000000216067211 */ /* 0x002fc600010f0eff */
[----:B------:R-:W-:Y:S04]  /*c100*/  STL [R1+0x13f4], R7 ;  /* 0x0013f40701007387 */ /* 0x000fe80000100800 */
[----:B------:R0:W-:Y:S04]  /*c110*/  STL [R1+0x13e8], R6 ;  /* 0x0013e80601007387 */ /* 0x0001e80000100800 */
[----:B------:R-:W3:Y:S01]  /*c120*/  LDL.LU R9, [R1+0xd0] ;  /* 0x0000d00001097983 */ /* 0x000ee20000300800 */
[----:B0-----:R-:W-:Y:S02]  /*c130*/  LEA.HI.X.SX32 R6, R23, R2, 0x1, P1 ;  /* 0x0000000217067211 */ /* 0x001fe400008f0eff */
[----:B--2---:R-:W-:-:S05]  /*c140*/  LEA R7, P2, R5, R17, 0x1 ;  /* 0x0000001105077211 */ /* 0x004fca00078408ff */
[----:B------:R0:W-:Y:S04]  /*c150*/  STL [R1+0x13ec], R7 ;  /* 0x0013ec0701007387 */ /* 0x0001e80000100800 */
[----:B------:R1:W-:Y:S04]  /*c160*/  STL [R1+0x13e0], R6 ;  /* 0x0013e00601007387 */ /* 0x0003e80000100800 */
[----:B------:R-:W2:Y:S01]  /*c170*/  LDL.LU R8, [R1+0xd8] ;  /* 0x0000d80001087983 */ /* 0x000ea20000300800 */
[----:B0-----:R-:W-:Y:S02]  /*c180*/  LEA R7, P1, R29, R17, 0x1 ;  /* 0x000000111d077211 */ /* 0x001fe400078208ff */
[----:B-1----:R-:W-:-:S03]  /*c190*/  LEA.HI.X.SX32 R6, R24, R2, 0x1, P6 ;  /* 0x0000000218067211 */ /* 0x002fc600030f0eff */
[----:B------:R0:W-:Y:S04]  /*c1a0*/  STL [R1+0x13e4], R7 ;  /* 0x0013e40701007387 */ /* 0x0001e80000100800 */
[----:B------:R1:W-:Y:S04]  /*c1b0*/  STL [R1+0x13d8], R6 ;  /* 0x0013d80601007387 */ /* 0x0003e80000100800 */
[----:B0-----:R-:W2:Y:S01]  /*c1c0*/  LDL.LU R7, [R1+0xe0] ;  /* 0x0000e00001077983 */ /* 0x001ea20000300800 */
[----:B-1----:R-:W-:Y:S02]  /*c1d0*/  LEA.HI.X.SX32 R6, R25, R2, 0x1, P5 ;  /* 0x0000000219067211 */ /* 0x002fe400028f0eff */
[----:B------:R-:W-:-:S02]  /*c1e0*/  LEA R19, P5, R0, R17, 0x1 ;  /* 0x0000001100137211 */ /* 0x000fc400078a08ff */
[----:B------:R-:W-:-:S05]  /*c1f0*/  LEA R18, P6, R16, R17, 0x1 ;  /* 0x0000001110127211 */ /* 0x000fca00078c08ff */
[----:B------:R0:W-:Y:S04]  /*c200*/  STL [R1+0x13dc], R18 ;  /* 0x0013dc1201007387 */ /* 0x0001e80000100800 */
[----:B------:R1:W-:Y:S01]  /*c210*/  STL [R1+0x13d0], R6 ;  /* 0x0013d00601007387 */ /* 0x0003e20000100800 */
[----:B0-----:R-:W-:-:S03]  /*c220*/  LEA.HI.X.SX32 R18, R26, R2, 0x1, P4 ;  /* 0x000000021a127211 */ /* 0x001fc600020f0eff */
[----:B-1----:R-:W2:Y:S01]  /*c230*/  LDL.LU R6, [R1+0x108] ;  /* 0x0001080001067983 */ /* 0x002ea20000300800 */
[----:B------:R-:W-:-:S03]  /*c240*/  LEA R20, P4, R4, R17, 0x1 ;  /* 0x0000001104147211 */ /* 0x000fc600078808ff */
[----:B------:R0:W-:Y:S04]  /*c250*/  STL [R1+0x13d4], R19 ;  /* 0x0013d41301007387 */ /* 0x0001e80000100800 */
[----:B------:R1:W-:Y:S04]  /*c260*/  STL [R1+0x13c8], R18 ;  /* 0x0013c81201007387 */ /* 0x0003e80000100800 */
[----:B0-----:R-:W2:Y:S01]  /*c270*/  LDL.LU R19, [R1+0x110] ;  /* 0x0001100001137983 */ /* 0x001ea20000300800 */
[----:B-1----:R-:W-:-:S03]  /*c280*/  LEA.HI.X.SX32 R18, R27, R2, 0x1, P3 ;  /* 0x000000021b127211 */ /* 0x002fc600018f0eff */
[----:B------:R4:W-:Y:S04]  /*c290*/  STL [R1+0x13cc], R20 ;  /* 0x0013cc1401007387 */ /* 0x0009e80000100800 */
[----:B------:R0:W-:Y:S01]  /*c2a0*/  STL [R1+0x119c], R18 ;  /* 0x00119c1201007387 */ /* 0x0001e20000100800 */
[-C--:B----4-:R-:W-:Y:S02]  /*c2b0*/  LEA R20, P3, R15, R17.reuse, 0x1 ;  /* 0x000000110f147211 */ /* 0x090fe400078608ff */
[----:B0-----:R-:W-:Y:S02]  /*c2c0*/  LEA.HI.X.SX32 R18, R5, R2, 0x1, P2 ;  /* 0x0000000205127211 */ /* 0x001fe400010f0eff */
[----:B------:R-:W4:Y:S04]  /*c2d0*/  LDL.LU R5, [R1+0x118] ;  /* 0x0001180001057983 */ /* 0x000f280000300800 */
[----:B------:R3:W-:Y:S04]  /*c2e0*/  STL [R1+0x11b8], R20 ;  /* 0x0011b81401007387 */ /* 0x0007e80000100800 */
[----:B------:R0:W-:Y:S01]  /*c2f0*/  STL [R1+0x11a0], R18 ;  /* 0x0011a01201007387 */ /* 0x0001e20000100800 */
[----:B---3--:R-:W-:-:S02]  /*c300*/  LEA R20, P2, R14, R17, 0x1 ;  /* 0x000000110e147211 */ /* 0x008fc400078408ff */
[-C--:B0-----:R-:W-:Y:S02]  /*c310*/  LEA.HI.X.SX32 R18, R29, R2.reuse, 0x1, P1 ;  /* 0x000000021d127211 */ /* 0x081fe400008f0eff */
[----:B------:R-:W3:Y:S01]  /*c320*/  LDL.LU R29, [R1+0x120] ;  /* 0x00012000011d7983 */ /* 0x000ee20000300800 */
[----:B------:R-:W-:-:S03]  /*c330*/  LEA.HI.X.SX32 R16, R16, R2, 0x1, P6 ;  /* 0x0000000210107211 */ /* 0x000fc600030f0eff */
[----:B------:R0:W-:Y:S04]  /*c340*/  STL [R1+0x11c0], R20 ;  /* 0x0011c01401007387 */ /* 0x0001e80000100800 */
[----:B------:R1:W-:Y:S01]  /*c350*/  STL [R1+0x11a4], R18 ;  /* 0x0011a41201007387 */ /* 0x0003e20000100800 */
[----:B0-----:R-:W-:-:S03]  /*c360*/  LEA R20, P1, R13, R17, 0x1 ;  /* 0x000000110d147211 */ /* 0x001fc600078208ff */
[----:B-1----:R-:W3:Y:S04]  /*c370*/  LDL.LU R18, [R1+0x128] ;  /* 0x0001280001127983 */ /* 0x002ee80000300800 */
[----:B------:R0:W-:Y:S04]  /*c380*/  STL [R1+0x11c8], R20 ;  /* 0x0011c81401007387 */ /* 0x0001e80000100800 */
[----:B------:R1:W-:Y:S01]  /*c390*/  STL [R1+0x11a8], R16 ;  /* 0x0011a81001007387 */ /* 0x0003e20000100800 */
[----:B0-----:R-:W-:Y:S02]  /*c3a0*/  LEA R20, P6, R12, R17, 0x1 ;  /* 0x000000110c147211 */ /* 0x001fe400078c08ff */
[----:B-1----:R-:W-:-:S02]  /*c3b0*/  LEA.HI.X.SX32 R16, R0, R2, 0x1, P5 ;  /* 0x0000000200107211 */ /* 0x002fc400028f0eff */
[----:B------:R-:W3:Y:S04]  /*c3c0*/  LDL.LU R0, [R1+0x130] ;  /* 0x0001300001007983 */ /* 0x000ee80000300800 */
[----:B------:R0:W-:Y:S04]  /*c3d0*/  STL [R1+0x11d0], R20 ;  /* 0x0011d01401007387 */ /* 0x0001e80000100800 */
[----:B------:R1:W-:Y:S01]  /*c3e0*/  STL [R1+0x11ac], R16 ;  /* 0x0011ac1001007387 */ /* 0x0003e20000100800 */
[----:B0-----:R-:W-:Y:S02]  /*c3f0*/  LEA R20, P5, R11, R17, 0x1 ;  /* 0x000000110b147211 */ /* 0x001fe400078a08ff */
[----:B-1----:R-:W-:-:S02]  /*c400*/  LEA.HI.X.SX32 R16, R4, R2, 0x1, P4 ;  /* 0x0000000204107211 */ /* 0x002fc400020f0eff */
[----:B------:R-:W3:Y:S01]  /*c410*/  LDL.LU R4, [R1+0x138] ;  /* 0x0001380001047983 */ /* 0x000ee20000300800 */
[----:B------:R-:W-:-:S03]  /*c420*/  LEA.HI.X.SX32 R15, R15, R2, 0x1, P3 ;  /* 0x000000020f0f7211 */ /* 0x000fc600018f0eff */
[----:B------:R0:W-:Y:S04]  /*c430*/  STL [R1+0x11d8], R20 ;  /* 0x0011d81401007387 */ /* 0x0001e80000100800 */
[----:B------:R1:W-:Y:S01]  /*c440*/  STL [R1+0x11b0], R16 ;  /* 0x0011b01001007387 */ /* 0x0003e20000100800 */
[----:B0-----:R-:W-:-:S03]  /*c450*/  LEA R20, P4, R10, R17, 0x1 ;  /* 0x000000110a147211 */ /* 0x001fc600078808ff */
[----:B-1----:R-:W3:Y:S01]  /*c460*/  LDL.LU R16, [R1+0x158] ;  /* 0x0001580001107983 */ /* 0x002ee20000300800 */
[----:B------:R-:W-:-:S03]  /*c470*/  LEA.HI.X.SX32 R14, R14, R2, 0x1, P2 ;  /* 0x000000020e0e7211 */ /* 0x000fc600010f0eff */
[----:B------:R0:W-:Y:S04]  /*c480*/  STL [R1+0x11e0], R20 ;  /* 0x0011e01401007387 */ /* 0x0001e80000100800 */
[----:B------:R1:W-:Y:S01]  /*c490*/  STL [R1+0x11b4], R15 ;  /* 0x0011b40f01007387 */ /* 0x0003e20000100800 */
[----:B0-----:R-:W-:-:S03]  /*c4a0*/  LEA R20, P3, R9, R17, 0x1 ;  /* 0x0000001109147211 */ /* 0x001fc600078608ff */
[----:B-1----:R-:W3:Y:S01]  /*c4b0*/  LDL.LU R15, [R1+0x15c] ;  /* 0x00015c00010f7983 */ /* 0x002ee20000300800 */
[----:B------:R-:W-:-:S03]  /*c4c0*/  LEA.HI.X.SX32 R13, R13, R2, 0x1, P1 ;  /* 0x000000020d0d7211 */ /* 0x000fc600008f0eff */
[----:B------:R-:W-:Y:S04]  /*c4d0*/  STL [R1+0x11e8], R20 ;  /* 0x0011e81401007387 */ /* 0x000fe80000100800 */
[----:B------:R0:W-:Y:S04]  /*c4e0*/  STL [R1+0x11bc], R14 ;  /* 0x0011bc0e01007387 */ /* 0x0001e80000100800 */
[----:B0-----:R-:W3:Y:S01]  /*c4f0*/  LDL.LU R14, [R1+0x160] ;  /* 0x00016000010e7983 */ /* 0x001ee20000300800 */
[----:B--2---:R-:W-:-:S05]  /*c500*/  LEA R20, P2, R8, R17, 0x1 ;  /* 0x0000001108147211 */ /* 0x004fca00078408ff */
[----:B------:R-:W-:Y:S04]  /*c510*/  STL [R1+0x11f0], R20 ;  /* 0x0011f01401007387 */ /* 0x000fe80000100800 */
[----:B------:R0:W-:Y:S04]  /*c520*/  STL [R1+0x11c4], R13 ;  /* 0x0011c40d01007387 */ /* 0x0001e80000100800 */
[----:B0-----:R-:W2:Y:S01]  /*c530*/  LDL.LU R13, [R1+0x16c] ;  /* 0x00016c00010d7983 */ /* 0x001ea20000300800 */
[----:B------:R-:W-:Y:S02]  /*c540*/  LEA R20, P1, R7, R17, 0x1 ;  /* 0x0000001107147211 */ /* 0x000fe400078208ff */
[----:B------:R-:W-:-:S03]  /*c550*/  LEA.HI.X.SX32 R12, R12, R2, 0x1, P6 ;  /* 0x000000020c0c7211 */ /* 0x000fc600030f0eff */
[----:B------:R-:W-:Y:S01]  /*c560*/  STL [R1+0x11f8], R20 ;  /* 0x0011f81401007387 */ /* 0x000fe20000100800 */
[----:B------:R-:W-:-:S03]  /*c570*/  LEA.HI.X.SX32 R11, R11, R2, 0x1, P5 ;  /* 0x000000020b0b7211 */ /* 0x000fc600028f0eff */
[----:B------:R0:W-:Y:S01]  /*c580*/  STL [R1+0x11cc], R12 ;  /* 0x0011cc0c01007387 */ /* 0x0001e20000100800 */
[----:B------:R-:W-:-:S03]  /*c590*/  LEA.HI.X.SX32 R10, R10, R2, 0x1, P4 ;  /* 0x000000020a0a7211 */ /* 0x000fc600020f0eff */
[----:B0-----:R-:W2:Y:S01]  /*c5a0*/  LDL.LU R12, [R1+0x174] ;  /* 0x00017400010c7983 */ /* 0x001ea20000300800 */
[----:B------:R-:W-:Y:S02]  /*c5b0*/  LEA.HI.X.SX32 R21, R9, R2, 0x1, P3 ;  /* 0x0000000209157211 */ /* 0x000fe400018f0eff */
[----:B------:R-:W-:-:S05]  /*c5c0*/  LEA R20, P6, R6, R17, 0x1 ;  /* 0x0000001106147211 */ /* 0x000fca00078c08ff */
[----:B------:R0:W-:Y:S04]  /*c5d0*/  STL [R1+0x1200], R20 ;  /* 0x0012001401007387 */ /* 0x0001e80000100800 */
[----:B------:R1:W-:Y:S01]  /*c5e0*/  STL [R1+0x11d4], R11 ;  /* 0x0011d40b01007387 */ /* 0x0003e20000100800 */
[----:B0-----:R-:W-:-:S03]  /*c5f0*/  LEA R20, P5, R19, R17, 0x1 ;  /* 0x0000001113147211 */ /* 0x001fc600078a08ff */
[----:B-1----:R-:W2:Y:S04]  /*c600*/  LDL.LU R11, [R1+0x184] ;  /* 0x00018400010b7983 */ /* 0x002ea80000300800 */
[----:B------:R4:W-:Y:S04]  /*c610*/  STL [R1+0x1208], R20 ;  /* 0x0012081401007387 */ /* 0x0009e80000100800 */
[----:B------:R0:W-:Y:S01]  /*c620*/  STL [R1+0x11dc], R10 ;  /* 0x0011dc0a01007387 */ /* 0x0001e20000100800 */
[----:B----4-:R-:W-:-:S03]  /*c630*/  LEA R20, P4, R5, R17, 0x1 ;  /* 0x0000001105147211 */ /* 0x010fc600078808ff */
[----:B0-----:R-:W4:Y:S04]  /*c640*/  LDL.LU R10, [R1+0x198] ;  /* 0x00019800010a7983 */ /* 0x001f280000300800 */
[----:B------:R3:W-:Y:S04]  /*c650*/  STL [R1+0x1210], R20 ;  /* 0x0012101401007387 */ /* 0x0007e80000100800 */
[----:B------:R-:W4:Y:S04]  /*c660*/  LDL.LU R9, [R1+0x194] ;  /* 0x0001940001097983 */ /* 0x000f280000300800 */
[----:B------:R0:W-:Y:S01]  /*c670*/  STL [R1+0x11e4], R21 ;  /* 0x0011e41501007387 */ /* 0x0001e20000100800 */
[----:B---3--:R-:W-:-:S02]  /*c680*/  LEA R20, P3, R29, R17, 0x1 ;  /* 0x000000111d147211 */ /* 0x008fc400078608ff */
[----:B0-----:R-:W-:-:S03]  /*c690*/  LEA.HI.X.SX32 R21, R8, R2, 0x1, P2 ;  /* 0x0000000208157211 */ /* 0x001fc600010f0eff */
[----:B------:R0:W-:Y:S04]  /*c6a0*/  STL [R1+0x1218], R20 ;  /* 0x0012181401007387 */ /* 0x0001e80000100800 */
[----:B------:R-:W3:Y:S04]  /*c6b0*/  LDL.LU R8, [R1+0x190] ;  /* 0x0001900001087983 */ /* 0x000ee80000300800 */
[----:B------:R1:W-:Y:S01]  /*c6c0*/  STL [R1+0x11ec], R21 ;  /* 0x0011ec1501007387 */ /* 0x0003e20000100800 */
[----:B0-----:R-:W-:Y:S02]  /*c6d0*/  LEA R20, P2, R18, R17, 0x1 ;  /* 0x0000001112147211 */ /* 0x001fe400078408ff */
[----:B-1----:R-:W-:-:S03]  /*c6e0*/  LEA.HI.X.SX32 R21, R7, R2, 0x1, P1 ;  /* 0x0000000207157211 */ /* 0x002fc600008f0eff */
        /* <DEDUP_REMOVED lines=11> */
[----:B------:R-:W-:Y:S01]  /*c7a0*/  STL [R1+0x1204], R21 ;  /* 0x0012041501007387 */ /* 0x000fe20000100800 */
[----:B0-----:R-:W-:-:S03]  /*c7b0*/  LEA.HI.X.SX32 R20, R5, R2, 0x1, P4 ;  /* 0x0000000205147211 */ /* 0x001fc600020f0eff */
[----:B------:R-:W3:Y:S01]  /*c7c0*/  LDL.LU R5, [R1+0x180] ;  /* 0x0001800001057983 */ /* 0x000ee20000300800 */
[----:B------:R-:W-:-:S05]  /*c7d0*/  LEA R19, P5, R16, R17, 0x1 ;  /* 0x0000001110137211 */ /* 0x000fca00078a08ff */
[----:B------:R0:W-:Y:S04]  /*c7e0*/  STL [R1+0x1238], R19 ;  /* 0x0012381301007387 */ /* 0x0001e80000100800 */
[----:B------:R1:W-:Y:S01]  /*c7f0*/  STL [R1+0x120c], R20 ;  /* 0x00120c1401007387 */ /* 0x0003e20000100800 */
[-C--:B------:R-:W-:Y:S02]  /*c800*/  LEA.HI.X.SX32 R18, R18, R2.reuse, 0x1, P2 ;  /* 0x0000000212127211 */ /* 0x080fe400010f0eff */
[-C--:B0-----:R-:W-:Y:S02]  /*c810*/  LEA R19, P4, R15, R17.reuse, 0x1 ;  /* 0x000000110f137211 */ /* 0x081fe400078808ff */
[----:B-1----:R-:W-:Y:S02]  /*c820*/  LEA.HI.X.SX32 R20, R29, R2, 0x1, P3 ;  /* 0x000000021d147211 */ /* 0x002fe400018f0eff */
[----:B------:R-:W3:Y:S04]  /*c830*/  LDL.LU R29, [R1+0x17c] ;  /* 0x00017c00011d7983 */ /* 0x000ee80000300800 */
[----:B------:R0:W-:Y:S04]  /*c840*/  STL [R1+0x1240], R19 ;  /* 0x0012401301007387 */ /* 0x0001e80000100800 */
[----:B------:R1:W-:Y:S01]  /*c850*/  STL [R1+0x1214], R20 ;  /* 0x0012141401007387 */ /* 0x0003e20000100800 */
[----:B0-----:R-:W-:-:S03]  /*c860*/  LEA R19, P3, R14, R17, 0x1 ;  /* 0x000000110e137211 */ /* 0x001fc600078608ff */
[----:B-1----:R-:W3:Y:S04]  /*c870*/  LDL.LU R20, [R1+0x178] ;  /* 0x0001780001147983 */ /* 0x002ee80000300800 */
[----:B------:R-:W-:Y:S04]  /*c880*/  STL [R1+0x1248], R19 ;  /* 0x0012481301007387 */ /* 0x000fe80000100800 */
[----:B------:R0:W-:Y:S02]  /*c890*/  STL [R1+0x121c], R18 ;  /* 0x00121c1201007387 */ /* 0x0001e40000100800 */
[----:B0-----:R-:W-:-:S02]  /*c8a0*/  LEA.HI.X.SX32 R18, R0, R2, 0x1, P1 ;  /* 0x0000000200127211 */ /* 0x001fc400008f0eff */
[----:B------:R-:W3:Y:S01]  /*c8b0*/  LDL.LU R0, [R1+0x170] ;  /* 0x0001700001007983 */ /* 0x000ee20000300800 */
[----:B--2---:R-:W-:-:S05]  /*c8c0*/  LEA R19, P2, R13, R17, 0x1 ;  /* 0x000000110d137211 */ /* 0x004fca00078408ff */
[----:B------:R-:W-:Y:S04]  /*c8d0*/  STL [R1+0x1250], R19 ;  /* 0x0012501301007387 */ /* 0x000fe80000100800 */
[----:B------:R0:W-:Y:S02]  /*c8e0*/  STL [R1+0x1224], R18 ;  /* 0x0012241201007387 */ /* 0x0001e40000100800 */
[----:B0-----:R-:W-:Y:S02]  /*c8f0*/  LEA.HI.X.SX32 R18, R4, R2, 0x1, P6 ;  /* 0x0000000204127211 */ /* 0x001fe400030f0eff */
[----:B------:R-:W2:Y:S01]  /*c900*/  LDL.LU R4, [R1+0x168] ;  /* 0x0001680001047983 */ /* 0x000ea20000300800 */
[----:B------:R-:W-:-:S05]  /*c910*/  LEA R19, P1, R12, R17, 0x1 ;  /* 0x000000110c137211 */ /* 0x000fca00078208ff */
[----:B------:R0:W-:Y:S01]  /*c920*/  STL [R1+0x1258], R19 ;  /* 0x0012581301007387 */ /* 0x0001e20000100800 */
[----:B------:R-:W-:-:S03]  /*c930*/  LEA.HI.X.SX32 R16, R16, R2, 0x1, P5 ;  /* 0x0000000210107211 */ /* 0x000fc600028f0eff */
[----:B------:R-:W-:Y:S01]  /*c940*/  STL [R1+0x122c], R18 ;  /* 0x00122c1201007387 */ /* 0x000fe20000100800 */
[-C--:B------:R-:W-:Y:S02]  /*c950*/  LEA.HI.X.SX32 R14, R14, R2.reuse, 0x1, P3 ;  /* 0x000000020e0e7211 */ /* 0x080fe400018f0eff */
[----:B------:R-:W-:Y:S02]  /*c960*/  LEA.HI.X.SX32 R12, R12, R2, 0x1, P1 ;  /* 0x000000020c0c7211 */ /* 0x000fe400008f0eff */
[----:B0-----:R-:W-:-:S05]  /*c970*/  LEA R19, P6, R11, R17, 0x1 ;  /* 0x000000110b137211 */ /* 0x001fca00078c08ff */
[----:B------:R0:W-:Y:S04]  /*c980*/  STL [R1+0x1260], R19 ;  /* 0x0012601301007387 */ /* 0x0001e80000100800 */
[----:B0-----:R-:W2:Y:S01]  /*c990*/  LDL.LU R19, [R1+0x164] ;  /* 0x0001640001137983 */ /* 0x001ea20000300800 */
[----:B----4-:R-:W-:-:S03]  /*c9a0*/  LEA R18, P5, R10, R17, 0x1 ;  /* 0x000000110a127211 */ /* 0x010fc600078a08ff */
[----:B------:R0:W-:Y:S04]  /*c9b0*/  STL [R1+0x1234], R16 ;  /* 0x0012341001007387 */ /* 0x0001e80000100800 */
[----:B------:R1:W-:Y:S01]  /*c9c0*/  STL [R1+0x1268], R18 ;  /* 0x0012681201007387 */ /* 0x0003e20000100800 */
[----:B0-----:R-:W-:Y:S02]  /*c9d0*/  LEA.HI.X.SX32 R16, R15, R2, 0x1, P4 ;  /* 0x000000020f107211 */ /* 0x001fe400020f0eff */
[-C--:B------:R-:W-:Y:S01]  /*c9e0*/  LEA R15, P4, R9, R17.reuse, 0x1 ;  /* 0x00000011090f7211 */ /* 0x080fe200078808ff */
[----:B-1----:R-:W4:Y:S04]  /*c9f0*/  LDL.LU R18, [R1+0x154] ;  /* 0x0001540001127983 */ /* 0x002f280000300800 */
[----:B------:R0:W-:Y:S04]  /*ca00*/  STL [R1+0x123c], R16 ;  /* 0x00123c1001007387 */ /* 0x0001e80000100800 */
[----:B------:R3:W-:Y:S04]  /*ca10*/  STL [R1+0x1270], R15 ;  /* 0x0012700f01007387 */ /* 0x0007e80000100800 */
[----:B0-----:R-:W4:Y:S01]  /*ca20*/  LDL.LU R16, [R1+0x150] ;  /* 0x0001500001107983 */ /* 0x001f220000300800 */
[----:B---3--:R-:W-:-:S03]  /*ca30*/  LEA R15, P3, R8, R17, 0x1 ;  /* 0x00000011080f7211 */ /* 0x008fc600078608ff */
[----:B------:R0:W-:Y:S04]  /*ca40*/  STL [R1+0x1244], R14 ;  /* 0x0012440e01007387 */ /* 0x0001e80000100800 */
[----:B------:R1:W-:Y:S01]  /*ca50*/  STL [R1+0x1278], R15 ;  /* 0x0012780f01007387 */ /* 0x0003e20000100800 */
[----:B0-----:R-:W-:Y:S02]  /*ca60*/  LEA.HI.X.SX32 R14, R13, R2, 0x1, P2 ;  /* 0x000000020d0e7211 */ /* 0x001fe400010f0eff */
[-C--:B------:R-:W-:Y:S01]  /*ca70*/  LEA R13, P2, R7, R17.reuse, 0x1 ;  /* 0x00000011070d7211 */ /* 0x080fe200078408ff */
[----:B-1----:R-:W3:Y:S04]  /*ca80*/  LDL.LU R15, [R1+0x14c] ;  /* 0x00014c00010f7983 */ /* 0x002ee80000300800 */
[----:B------:R0:W-:Y:S04]  /*ca90*/  STL [R1+0x124c], R14 ;  /* 0x00124c0e01007387 */ /* 0x0001e80000100800 */
[----:B------:R1:W-:Y:S04]  /*caa0*/  STL [R1+0x1280], R13 ;  /* 0x0012800d01007387 */ /* 0x0003e80000100800 */
[----:B0-----:R-:W3:Y:S01]  /*cab0*/  LDL.LU R14, [R1+0x148] ;  /* 0x00014800010e7983 */ /* 0x001ee20000300800 */
[----:B-1----:R-:W-:-:S03]  /*cac0*/  LEA R13, P1, R6, R17, 0x1 ;  /* 0x00000011060d7211 */ /* 0x002fc600078208ff */
[----:B------:R0:W-:Y:S04]  /*cad0*/  STL [R1+0x1254], R12 ;  /* 0x0012540c01007387 */ /* 0x0001e80000100800 */
[----:B------:R1:W-:Y:S01]  /*cae0*/  STL [R1+0x1288], R13 ;  /* 0x0012880d01007387 */ /* 0x0003e20000100800 */
[----:B0-----:R-:W-:-:S03]  /*caf0*/  LEA.HI.X.SX32 R12, R11, R2, 0x1, P6 ;  /* 0x000000020b0c7211 */ /* 0x001fc600030f0eff */
[----:B-1----:R-:W3:Y:S01]  /*cb00*/  LDL.LU R13, [R1+0x144] ;  /* 0x00014400010d7983 */ /* 0x002ee20000300800 */
[----:B------:R-:W-:-:S03]  /*cb10*/  LEA.HI.X.SX32 R10, R10, R2, 0x1, P5 ;  /* 0x000000020a0a7211 */ /* 0x000fc600028f0eff */
[----:B------:R0:W-:Y:S01]  /*cb20*/  STL [R1+0x125c], R12 ;  /* 0x00125c0c01007387 */ /* 0x0001e20000100800 */
[----:B------:R-:W-:-:S03]  /*cb30*/  LEA R11, P6, R5, R17, 0x1 ;  /* 0x00000011050b7211 */ /* 0x000fc600078c08ff */
[----:B0-----:R-:W3:Y:S04]  /*cb40*/  LDL.LU R12, [R1+0x140] ;  /* 0x00014000010c7983 */ /* 0x001ee80000300800 */
[----:B------:R0:W-:Y:S04]  /*cb50*/  STL [R1+0x1290], R11 ;  /* 0x0012900b01007387 */ /* 0x0001e80000100800 */
[----:B------:R1:W-:Y:S04]  /*cb60*/  STL [R1+0x1264], R10 ;  /* 0x0012640a01007387 */ /* 0x0003e80000100800 */
[----:B0-----:R-:W3:Y:S01]  /*cb70*/  LDL.LU R11, [R1+0x13c] ;  /* 0x00013c00010b7983 */ /* 0x001ee20000300800 */
[----:B-1----:R-:W-:-:S02]  /*cb80*/  LEA.HI.X.SX32 R10, R9, R2, 0x1, P4 ;  /* 0x00000002090a7211 */ /* 0x002fc400020f0eff */
[----:B------:R-:W-:-:S05]  /*cb90*/  LEA R21, P5, R29, R17, 0x1 ;  /* 0x000000111d157211 */ /* 0x000fca00078a08ff */
[----:B------:R-:W-:Y:S04]  /*cba0*/  STL [R1+0x1298], R21 ;  /* 0x0012981501007387 */ /* 0x000fe80000100800 */
[----:B------:R0:W-:Y:S01]  /*cbb0*/  STL [R1+0x126c], R10 ;  /* 0x00126c0a01007387 */ /* 0x0001e20000100800 */
[----:B------:R-:W-:-:S03]  /*cbc0*/  LEA R9, P4, R20, R17, 0x1 ;  /* 0x0000001114097211 */ /* 0x000fc600078808ff */
[----:B0-----:R-:W3:Y:S01]  /*cbd0*/  LDL.LU R10, [R1+0x134] ;  /* 0x00013400010a7983 */ /* 0x001ee20000300800 */
[----:B------:R-:W-:-:S03]  /*cbe0*/  LEA.HI.X.SX32 R21, R8, R2, 0x1, P3 ;  /* 0x0000000208157211 */ /* 0x000fc600018f0eff */
[----:B------:R0:W-:Y:S04]  /*cbf0*/  STL [R1+0x12a0], R9 ;  /* 0x0012a00901007387 */ /* 0x0001e80000100800 */
[----:B0-----:R-:W3:Y:S01]  /*cc00*/  LDL.LU R9, [R1+0x12c] ;  /* 0x00012c0001097983 */ /* 0x001ee20000300800 */
[----:B------:R-:W-:-:S03]  /*cc10*/  LEA R8, P3, R0, R17, 0x1 ;  /* 0x0000001100087211 */ /* 0x000fc600078608ff */
[----:B------:R0:W-:Y:S04]  /*cc20*/  STL [R1+0x1274], R21 ;  /* 0x0012741501007387 */ /* 0x0001e80000100800 */
[----:B------:R1:W-:Y:S01]  /*cc30*/  STL [R1+0x12a8], R8 ;  /* 0x0012a80801007387 */ /* 0x0003e20000100800 */
[----:B0-----:R-:W-:-:S03]  /*cc40*/  LEA.HI.X.SX32 R21, R7, R2, 0x1, P2 ;  /* 0x0000000207157211 */ /* 0x001fc600010f0eff */
[----:B-1----:R-:W3:Y:S04]  /*cc50*/  LDL.LU R8, [R1+0x124] ;  /* 0x0001240001087983 */ /* 0x002ee80000300800 */
[----:B------:R-:W-:Y:S01]  /*cc60*/  STL [R1+0x127c], R21 ;  /* 0x00127c1501007387 */ /* 0x000fe20000100800 */
[----:B--2---:R-:W-:-:S05]  /*cc70*/  LEA R7, P2, R4, R17, 0x1 ;  /* 0x0000001104077211 */ /* 0x004fca00078408ff */
[----:B------:R0:W-:Y:S04]  /*cc80*/  STL [R1+0x12b0], R7 ;  /* 0x0012b00701007387 */ /* 0x0001e80000100800 */
[----:B0-----:R-:W2:Y:S01]  /*cc90*/  LDL.LU R7, [R1+0x11c] ;  /* 0x00011c0001077983 */ /* 0x001ea20000300800 */
[-C--:B------:R-:W-:Y:S02]  /*cca0*/  LEA.HI.X.SX32 R6, R6, R2.reuse, 0x1, P1 ;  /* 0x0000000206067211 */ /* 0x080fe400008f0eff */
[----:B------:R-:W-:-:S03]  /*ccb0*/  LEA.HI.X.SX32 R5, R5, R2, 0x1, P6 ;  /* 0x0000000205057211 */ /* 0x000fc600030f0eff */
[----:B------:R0:W-:Y:S01]  /*ccc0*/  STL [R1+0x1284], R6 ;  /* 0x0012840601007387 */ /* 0x0001e20000100800 */
[----:B------:R-:W-:-:S03]  /*ccd0*/  LEA.HI.X.SX32 R22, R29, R2, 0x1, P5 ;  /* 0x000000021d167211 */ /* 0x000fc600028f0eff */
[----:B0-----:R-:W2:Y:S01]  /*cce0*/  LDL.LU R6, [R1+0x114] ;  /* 0x0001140001067983 */ /* 0x001ea20000300800 */
[----:B------:R-:W-:-:S05]  /*ccf0*/  LEA R21, P1, R19, R17, 0x1 ;  /* 0x0000001113157211 */ /* 0x000fca00078208ff */
[----:B------:R4:W-:Y:S04]  /*cd00*/  STL [R1+0x12b8], R21 ;  /* 0x0012b81501007387 */ /* 0x0009e80000100800 */
[----:B------:R0:W-:Y:S01]  /*cd10*/  STL [R1+0x128c], R5 ;  /* 0x00128c0501007387 */ /* 0x0001e20000100800 */
[----:B----4-:R-:W-:-:S03]  /*cd20*/  LEA R21, P6, R18, R17, 0x1 ;  /* 0x0000001112157211 */ /* 0x010fc600078c08ff */
[----:B0-----:R-:W4:Y:S04]  /*cd30*/  LDL.LU R5, [R1+0x10c] ;  /* 0x00010c0001057983 */ /* 0x001f280000300800 */
[----:B------:R0:W-:Y:S04]  /*cd40*/  STL [R1+0x12c0], R21 ;  /* 0x0012c01501007387 */ /* 0x0001e80000100800 */
[----:B------:R1:W-:Y:S04]  /*cd50*/  STL [R1+0x1294], R22 ;  /* 0x0012941601007387 */ /* 0x0003e80000100800 */
[----:B------:R-:W4:Y:S01]  /*cd60*/  LDL.LU R29, [R1+0x104] ;  /* 0x00010400011d7983 */ /* 0x000f220000300800 */
[----:B0-----:R-:W-:-:S02]  /*cd70*/  LEA R21, P5, R16, R17, 0x1 ;  /* 0x0000001110157211 */ /* 0x001fc400078a08ff */
[----:B-1----:R-:W-:-:S03]  /*cd80*/  LEA.HI.X.SX32 R22, R20, R2, 0x1, P4 ;  /* 0x0000000214167211 */ /* 0x002fc600020f0eff */
[----:B------:R3:W-:Y:S01]  /*cd90*/  STL [R1+0x12c8], R21 ;  /* 0x0012c81501007387 */ /* 0x0007e20000100800 */
[----:B------:R-:W-:-:S03]  /*cda0*/  LEA.HI.X.SX32 R20, R0, R2, 0x1, P3 ;  /* 0x0000000200147211 */ /* 0x000fc600018f0eff */
[----:B------:R0:W-:Y:S04]  /*cdb0*/  STL [R1+0x129c], R22 ;  /* 0x00129c1601007387 */ /* 0x0001e80000100800 */
[----:B------:R-:W4:Y:S01]  /*cdc0*/  LDL.LU R0, [R1+0x100] ;  /* 0x0001000001007983 */ /* 0x000f220000300800 */
[----:B---3--:R-:W-:-:S05]  /*cdd0*/  LEA R21, P4, R15, R17, 0x1 ;  /* 0x000000110f157211 */ /* 0x008fca00078808ff */
[----:B------:R-:W-:Y:S04]  /*cde0*/  STL [R1+0x12d0], R21 ;  /* 0x0012d01501007387 */ /* 0x000fe80000100800 */
[----:B------:R1:W-:Y:S01]  /*cdf0*/  STL [R1+0x12a4], R20 ;  /* 0x0012a41401007387 */ /* 0x0003e20000100800 */
[----:B0-----:R-:W-:Y:S02]  /*ce00*/  LEA R22, P3, R14, R17, 0x1 ;  /* 0x000000110e167211 */ /* 0x001fe400078608ff */
[----:B-1----:R-:W-:-:S03]  /*ce10*/  LEA.HI.X.SX32 R20, R4, R2, 0x1, P2 ;  /* 0x0000000204147211 */ /* 0x002fc600010f0eff */
[----:B------:R-:W-:Y:S04]  /*ce20*/  STL [R1+0x12d8], R22 ;  /* 0x0012d81601007387 */ /* 0x000fe80000100800 */
[----:B------:R-:W3:Y:S04]  /*ce30*/  LDL.LU R4, [R1+0xfc] ;  /* 0x0000fc0001047983 */ /* 0x000ee80000300800 */
[----:B------:R0:W-:Y:S01]  /*ce40*/  STL [R1+0x12ac], R20 ;  /* 0x0012ac1401007387 */ /* 0x0001e20000100800 */
[----:B------:R-:W-:Y:S02]  /*ce50*/  LEA R21, P2, R13, R17, 0x1 ;  /* 0x000000110d157211 */ /* 0x000fe400078408ff */
[----:B0-----:R-:W-:-:S03]  /*ce60*/  LEA.HI.X.SX32 R20, R19, R2, 0x1, P1 ;  /* 0x0000000213147211 */ /* 0x001fc600008f0eff */
[----:B------:R-:W-:Y:S01]  /*ce70*/  STL [R1+0x12e0], R21 ;  /* 0x0012e01501007387 */ /* 0x000fe20000100800 */
[----:B------:R-:W-:-:S03]  /*ce80*/  LEA.HI.X.SX32 R18, R18, R2, 0x1, P6 ;  /* 0x0000000212127211 */ /* 0x000fc600030f0eff */
[----:B------:R-:W-:Y:S01]  /*ce90*/  STL [R1+0x12b4], R20 ;  /* 0x0012b41401007387 */ /* 0x000fe20000100800 */
[----:B------:R-:W-:-:S03]  /*cea0*/  LEA R19, P1, R12, R17, 0x1 ;  /* 0x000000110c137211 */ /* 0x000fc600078208ff */
[----:B------:R-:W3:Y:S01]  /*ceb0*/  LDL.LU R23, [R1+0xf8] ;  /* 0x0000f80001177983 */ /* 0x000ee20000300800 */
[----:B------:R-:W-:-:S03]  /*cec0*/  LEA.HI.X.SX32 R16, R16, R2, 0x1, P5 ;  /* 0x0000000210107211 */ /* 0x000fc600028f0eff */
[----:B------:R0:W-:Y:S04]  /*ced0*/  STL [R1+0x12e8], R19 ;  /* 0x0012e81301007387 */ /* 0x0001e80000100800 */
[----:B------:R-:W-:Y:S01]  /*cee0*/  STL [R1+0x12bc], R18 ;  /* 0x0012bc1201007387 */ /* 0x000fe20000100800 */
[----:B0-----:R-:W-:-:S05]  /*cef0*/  LEA R19, P6, R11, R17, 0x1 ;  /* 0x000000110b137211 */ /* 0x001fca00078c08ff */
[----:B------:R-:W-:Y:S04]  /*cf00*/  STL [R1+0x12f0], R19 ;  /* 0x0012f01301007387 */ /* 0x000fe80000100800 */
[----:B------:R-:W3:Y:S04]  /*cf10*/  LDL.LU R22, [R1+0xf4] ;  /* 0x0000f40001167983 */ /* 0x000ee80000300800 */
[----:B------:R0:W-:Y:S01]  /*cf20*/  STL [R1+0x12c4], R16 ;  /* 0x0012c41001007387 */ /* 0x0001e20000100800 */
[-C--:B------:R-:W-:Y:S02]  /*cf30*/  LEA.HI.X.SX32 R14, R14, R2.reuse, 0x1, P3 ;  /* 0x000000020e0e7211 */ /* 0x080fe400018f0eff */
[----:B0-----:R-:W-:-:S02]  /*cf40*/  LEA.HI.X.SX32 R16, R15, R2, 0x1, P4 ;  /* 0x000000020f107211 */ /* 0x001fc400020f0eff */
[----:B------:R-:W-:-:S05]  /*cf50*/  LEA R18, P5, R10, R17, 0x1 ;  /* 0x000000110a127211 */ /* 0x000fca00078a08ff */
[----:B------:R-:W-:Y:S04]  /*cf60*/  STL [R1+0x12f8], R18 ;  /* 0x0012f81201007387 */ /* 0x000fe80000100800 */
[----:B------:R-:W-:Y:S04]  /*cf70*/  STL [R1+0x12cc], R16 ;  /* 0x0012cc1001007387 */ /* 0x000fe80000100800 */
[----:B------:R-:W3:Y:S01]  /*cf80*/  LDL.LU R21, [R1+0xf0] ;  /* 0x0000f00001157983 */ /* 0x000ee20000300800 */
[----:B------:R-:W-:Y:S02]  /*cf90*/  LEA R15, P4, R9, R17, 0x1 ;  /* 0x00000011090f7211 */ /* 0x000fe400078808ff */
[----:B------:R-:W-:-:S03]  /*cfa0*/  LEA.HI.X.SX32 R13, R13, R2, 0x1, P2 ;  /* 0x000000020d0d7211 */ /* 0x000fc600010f0eff */
[----:B------:R0:W-:Y:S04]  /*cfb0*/  STL [R1+0x1300], R15 ;  /* 0x0013000f01007387 */ /* 0x0001e80000100800 */
[----:B------:R-:W-:Y:S01]  /*cfc0*/  STL [R1+0x12d4], R14 ;  /* 0x0012d40e01007387 */ /* 0x000fe20000100800 */
[----:B0-----:R-:W-:-:S05]  /*cfd0*/  LEA R15, P3, R8, R17, 0x1 ;  /* 0x00000011080f7211 */ /* 0x001fca00078608ff */
[----:B------:R-:W-:Y:S04]  /*cfe0*/  STL [R1+0x1308], R15 ;  /* 0x0013080f01007387 */ /* 0x000fe80000100800 */
[----:B------:R-:W3:Y:S04]  /*cff0*/  LDL.LU R20, [R1+0xec] ;  /* 0x0000ec0001147983 */ /* 0x000ee80000300800 */
[----:B------:R0:W-:Y:S02]  /*d000*/  STL [R1+0x12dc], R13 ;  /* 0x0012dc0d01007387 */ /* 0x0001e40000100800 */
[----:B0-----:R-:W-:-:S02]  /*d010*/  LEA.HI.X.SX32 R13, R12, R2, 0x1, P1 ;  /* 0x000000020c0d7211 */ /* 0x001fc400008f0eff */
[----:B--2---:R-:W-:-:S05]  /*d020*/  LEA R14, P2, R7, R17, 0x1 ;  /* 0x00000011070e7211 */ /* 0x004fca00078408ff */
[----:B------:R-:W-:Y:S04]  /*d030*/  STL [R1+0x1310], R14 ;  /* 0x0013100e01007387 */ /* 0x000fe80000100800 */
[----:B------:R-:W-:Y:S04]  /*d040*/  STL [R1+0x12e4], R13 ;  /* 0x0012e40d01007387 */ /* 0x000fe80000100800 */
[----:B------:R-:W2:Y:S01]  /*d050*/  LDL.LU R19, [R1+0xe8] ;  /* 0x0000e80001137983 */ /* 0x000ea20000300800 */
[----:B------:R-:W-:Y:S02]  /*d060*/  LEA R12, P1, R6, R17, 0x1 ;  /* 0x00000011060c7211 */ /* 0x000fe400078208ff */
[----:B------:R-:W-:-:S03]  /*d070*/  LEA.HI.X.SX32 R11, R11, R2, 0x1, P6 ;  /* 0x000000020b0b7211 */ /* 0x000fc600030f0eff */
[----:B------:R4:W-:Y:S01]  /*d080*/  STL [R1+0x1318], R12 ;  /* 0x0013180c01007387 */ /* 0x0009e20000100800 */
[----:B------:R-:W-:-:S03]  /*d090*/  LEA.HI.X.SX32 R10, R10, R2, 0x1, P5 ;  /* 0x000000020a0a7211 */ /* 0x000fc600028f0eff */
[----:B------:R0:W-:Y:S01]  /*d0a0*/  STL [R1+0x12ec], R11 ;  /* 0x0012ec0b01007387 */ /* 0x0001e20000100800 */
[-C--:B------:R-:W-:Y:S02]  /*d0b0*/  LEA.HI.X.SX32 R8, R8, R2.reuse, 0x1, P3 ;  /* 0x0000000208087211 */ /* 0x080fe400018f0eff */
[----:B------:R-:W-:Y:S02]  /*d0c0*/  LEA.HI.X.SX32 R6, R6, R2, 0x1, P1 ;  /* 0x0000000206067211 */ /* 0x000fe400008f0eff */
[----:B----4-:R-:W-:-:S05]  /*d0d0*/  LEA R12, P6, R5, R17, 0x1 ;  /* 0x00000011050c7211 */ /* 0x010fca00078c08ff */
[----:B------:R-:W-:Y:S04]  /*d0e0*/  STL [R1+0x1320], R12 ;  /* 0x0013200c01007387 */ /* 0x000fe80000100800 */
[----:B------:R-:W4:Y:S01]  /*d0f0*/  LDL.LU R18, [R1+0xe4] ;  /* 0x0000e40001127983 */ /* 0x000f220000300800 */
[----:B0-----:R-:W-:-:S03]  /*d100*/  LEA R11, P5, R29, R17, 0x1 ;  /* 0x000000111d0b7211 */ /* 0x001fc600078a08ff */
[----:B------:R0:W-:Y:S04]  /*d110*/  STL [R1+0x12f4], R10 ;  /* 0x0012f40a01007387 */ /* 0x0001e80000100800 */
[----:B------:R-:W-:Y:S04]  /*d120*/  STL [R1+0x1328], R11 ;  /* 0x0013280b01007387 */ /* 0x000fe80000100800 */
[----:B------:R-:W4:Y:S01]  /*d130*/  LDL.LU R16, [R1+0xdc] ;  /* 0x0000dc0001107983 */ /* 0x000f220000300800 */
[----:B0-----:R-:W-:Y:S02]  /*d140*/  LEA.HI.X.SX32 R10, R9, R2, 0x1, P4 ;  /* 0x00000002090a7211 */ /* 0x001fe400020f0eff */
[----:B------:R-:W-:-:S03]  /*d150*/  LEA R9, P4, R0, R17, 0x1 ;  /* 0x0000001100097211 */ /* 0x000fc600078808ff */
[----:B------:R-:W-:Y:S04]  /*d160*/  STL [R1+0x12fc], R10 ;  /* 0x0012fc0a01007387 */ /* 0x000fe80000100800 */
[----:B------:R-:W4:Y:S04]  /*d170*/  LDL.LU R15, [R1+0xd4] ;  /* 0x0000d400010f7983 */ /* 0x000f280000300800 */
[----:B------:R3:W-:Y:S04]  /*d180*/  STL [R1+0x1330], R9 ;  /* 0x0013300901007387 */ /* 0x0007e80000100800 */
[----:B------:R-:W4:Y:S04]  /*d190*/  LDL.LU R14, [R1+0xcc] ;  /* 0x0000cc00010e7983 */ /* 0x000f280000300800 */
[----:B------:R0:W-:Y:S04]  /*d1a0*/  STL [R1+0x1304], R8 ;  /* 0x0013040801007387 */ /* 0x0001e80000100800 */
[----:B------:R-:W4:Y:S01]  /*d1b0*/  LDL.LU R13, [R1+0xc4] ;  /* 0x0000c400010d7983 */ /* 0x000f220000300800 */
[----:B---3--:R-:W-:-:S02]  /*d1c0*/  LEA R9, P3, R4, R17, 0x1 ;  /* 0x0000001104097211 */ /* 0x008fc400078608ff */
[----:B0-----:R-:W-:-:S03]  /*d1d0*/  LEA.HI.X.SX32 R8, R7, R2, 0x1, P2 ;  /* 0x0000000207087211 */ /* 0x001fc600010f0eff */
[----:B------:R0:W-:Y:S04]  /*d1e0*/  STL [R1+0x1338], R9 ;  /* 0x0013380901007387 */ /* 0x0001e80000100800 */
[----:B------:R-:W3:Y:S04]  /*d1f0*/  LDL.LU R12, [R1+0xbc] ;  /* 0x0000bc00010c7983 */ /* 0x000ee80000300800 */
[----:B------:R-:W-:Y:S04]  /*d200*/  STL [R1+0x130c], R8 ;  /* 0x00130c0801007387 */ /* 0x000fe80000100800 */
[----:B------:R-:W3:Y:S01]  /*d210*/  LDL.LU R11, [R1+0xb4] ;  /* 0x0000b400010b7983 */ /* 0x000ee20000300800 */
[----:B------:R-:W-:-:S05]  /*d220*/  LEA R7, P2, R23, R17, 0x1 ;  /* 0x0000001117077211 */ /* 0x000fca00078408ff */
[----:B------:R1:W-:Y:S04]  /*d230*/  STL [R1+0x1340], R7 ;  /* 0x0013400701007387 */ /* 0x0003e80000100800 */
[----:B------:R-:W3:Y:S04]  /*d240*/  LDL.LU R10, [R1+0xb0] ;  /* 0x0000b000010a7983 */ /* 0x000ee80000300800 */
[----:B------:R1:W-:Y:S04]  /*d250*/  STL [R1+0x1314], R6 ;  /* 0x0013140601007387 */ /* 0x0003e80000100800 */
[----:B0-----:R-:W3:Y:S01]  /*d260*/  LDL.LU R9, [R1+0xa8] ;  /* 0x0000a80001097983 */ /* 0x001ee20000300800 */
[----:B-1----:R-:W-:-:S02]  /*d270*/  LEA R7, P1, R22, R17, 0x1 ;  /* 0x0000001116077211 */ /* 0x002fc400078208ff */
[----:B------:R-:W-:-:S03]  /*d280*/  LEA.HI.X.SX32 R6, R5, R2, 0x1, P6 ;  /* 0x0000000205067211 */ /* 0x000fc600030f0eff */
[----:B------:R0:W-:Y:S04]  /*d290*/  STL [R1+0x1348], R7 ;  /* 0x0013480701007387 */ /* 0x0001e80000100800 */
[----:B------:R-:W3:Y:S04]  /*d2a0*/  LDL.LU R8, [R1+0xa0] ;  /* 0x0000a00001087983 */ /* 0x000ee80000300800 */
[----:B------:R1:W-:Y:S04]  /*d2b0*/  STL [R1+0x131c], R6 ;  /* 0x00131c0601007387 */ /* 0x0003e80000100800 */
[----:B0-----:R-:W3:Y:S01]  /*d2c0*/  LDL.LU R7, [R1+0x9c] ;  /* 0x00009c0001077983 */ /* 0x001ee20000300800 */
[----:B-1----:R-:W-:-:S02]  /*d2d0*/  LEA.HI.X.SX32 R6, R29, R2, 0x1, P5 ;  /* 0x000000021d067211 */ /* 0x002fc400028f0eff */
[----:B------:R-:W-:-:S05]  /*d2e0*/  LEA R5, P6, R21, R17, 0x1 ;  /* 0x0000001115057211 */ /* 0x000fca00078c08ff */
[----:B------:R-:W-:Y:S04]  /*d2f0*/  STL [R1+0x1350], R5 ;  /* 0x0013500501007387 */ /* 0x000fe80000100800 */
[----:B------:R-:W3:Y:S01]  /*d300*/  LDL.LU R29, [R1+0x98] ;  /* 0x00009800011d7983 */ /* 0x000ee20000300800 */
[----:B------:R-:W-:-:S03]  /*d310*/  LEA.HI.X.SX32 R0, R0, R2, 0x1, P4 ;  /* 0x0000000200007211 */ /* 0x000fc600020f0eff */
[----:B------:R0:W-:Y:S01]  /*d320*/  STL [R1+0x1324], R6 ;  /* 0x0013240601007387 */ /* 0x0001e20000100800 */
[----:B------:R-:W-:-:S03]  /*d330*/  LEA.HI.X.SX32 R24, R4, R2, 0x1, P3 ;  /* 0x0000000204187211 */ /* 0x000fc600018f0eff */
[----:B0-----:R-:W3:Y:S01]  /*d340*/  LDL.LU R6, [R1+0x94] ;  /* 0x0000940001067983 */ /* 0x001ee20000300800 */
[----:B------:R-:W-:-:S05]  /*d350*/  LEA R5, P5, R20, R17, 0x1 ;  /* 0x0000001114057211 */ /* 0x000fca00078a08ff */
[----:B------:R0:W-:Y:S04]  /*d360*/  STL [R1+0x1358], R5 ;  /* 0x0013580501007387 */ /* 0x0001e80000100800 */
[----:B0-----:R-:W3:Y:S04]  /*d370*/  LDL.LU R5, [R1+0x90] ;  /* 0x0000900001057983 */ /* 0x001ee80000300800 */
[----:B------:R0:W-:Y:S04]  /*d380*/  STL [R1+0x132c], R0 ;  /* 0x00132c0001007387 */ /* 0x0001e80000100800 */
[----:B0-----:R-:W3:Y:S01]  /*d390*/  LDL.LU R0, [R1+0x88] ;  /* 0x0000880001007983 */ /* 0x001ee20000300800 */
[----:B--2---:R-:W-:-:S05]  /*d3a0*/  LEA R25, P4, R19, R17, 0x1 ;  /* 0x0000001113197211 */ /* 0x004fca00078808ff */
[----:B------:R4:W-:Y:S04]  /*d3b0*/  STL [R1+0x1360], R25 ;  /* 0x0013601901007387 */ /* 0x0009e80000100800 */
[----:B------:R-:W2:Y:S01]  /*d3c0*/  LDL.LU R4, [R1+0x80] ;  /* 0x0000800001047983 */ /* 0x000ea20000300800 */
[----:B------:R-:W-:-:S03]  /*d3d0*/  LEA.HI.X.SX32 R23, R23, R2, 0x1, P2 ;  /* 0x0000000217177211 */ /* 0x000fc600010f0eff */
[----:B------:R0:W-:Y:S01]  /*d3e0*/  STL [R1+0x1334], R24 ;  /* 0x0013341801007387 */ /* 0x0001e20000100800 */
[-C--:B------:R-:W-:Y:S02]  /*d3f0*/  LEA.HI.X.SX32 R22, R22, R2.reuse, 0x1, P1 ;  /* 0x0000000216167211 */ /* 0x080fe400008f0eff */
[-C--:B------:R-:W-:Y:S02]  /*d400*/  LEA.HI.X.SX32 R21, R21, R2.reuse, 0x1, P6 ;  /* 0x0000000215157211 */ /* 0x080fe400030f0eff */
[-C--:B------:R-:W-:Y:S02]  /*d410*/  LEA.HI.X.SX32 R20, R20, R2.reuse, 0x1, P5 ;  /* 0x0000000214147211 */ /* 0x080fe400028f0eff */
[----:B------:R-:W-:Y:S02]  /*d420*/  LEA.HI.X.SX32 R19, R19, R2, 0x1, P4 ;  /* 0x0000000213137211 */ /* 0x000fe400020f0eff */
[----:B------:R-:W-:Y:S02]  /*d430*/  LEA.HI.X.SX32 R28, R28, UR13, 0x1, P0 ;  /* 0x0000000d1c1c7c11 */ /* 0x000fe400080f0eff */
[----:B----4-:R-:W-:-:S05]  /*d440*/  LEA R25, P3, R18, R17, 0x1 ;  /* 0x0000001112197211 */ /* 0x010fca00078608ff */
[----:B------:R-:W-:Y:S01]  /*d450*/  STL [R1+0x1368], R25 ;  /* 0x0013681901007387 */ /* 0x000fe20000100800 */
[----:B0-----:R-:W-:-:S03]  /*d460*/  LEA R24, P2, R16, R17, 0x1 ;  /* 0x0000001110187211 */ /* 0x001fc600078408ff */
[----:B------:R0:W-:Y:S04]  /*d470*/  STL [R1+0x133c], R23 ;  /* 0x00133c1701007387 */ /* 0x0001e80000100800 */
[----:B------:R-:W-:Y:S04]  /*d480*/  STL [R1+0x1370], R24 ;  /* 0x0013701801007387 */ /* 0x000fe80000100800 */
[----:B------:R1:W-:Y:S01]  /*d490*/  STL [R1+0x1344], R22 ;  /* 0x0013441601007387 */ /* 0x0003e20000100800 */
[----:B0-----:R-:W-:-:S05]  /*d4a0*/  LEA R23, P1, R15, R17, 0x1 ;  /* 0x000000110f177211 */ /* 0x001fca00078208ff */
[----:B------:R-:W-:Y:S01]  /*d4b0*/  STL [R1+0x1378], R23 ;  /* 0x0013781701007387 */ /* 0x000fe20000100800 */
[----:B-1----:R-:W-:-:S03]  /*d4c0*/  LEA R22, P6, R14, R17, 0x1 ;  /* 0x000000110e167211 */ /* 0x002fc600078c08ff */
[----:B------:R0:W-:Y:S01]  /*d4d0*/  STL [R1+0x134c], R21 ;  /* 0x00134c1501007387 */ /* 0x0001e20000100800 */
[----:B------:R-:W-:-:S03]  /*d4e0*/  LEA.HI.X.SX32 R18, R18, R2, 0x1, P3 ;  /* 0x0000000212127211 */ /* 0x000fc600018f0eff */
[----:B------:R-:W-:Y:S04]  /*d4f0*/  STL [R1+0x1380], R22 ;  /* 0x0013801601007387 */ /* 0x000fe80000100800 */
[----:B------:R3:W-:Y:S01]  /*d500*/  STL [R1+0x1354], R20 ;  /* 0x0013541401007387 */ /* 0x0007e20000100800 */
[----:B0-----:R-:W-:Y:S02]  /*d510*/  LEA R21, P5, R13, R17, 0x1 ;  /* 0x000000110d157211 */ /* 0x001fe400078a08ff */
[----:B------:R-:W-:-:S03]  /*d520*/  LEA.HI.X.SX32 R16, R16, R2, 0x1, P2 ;  /* 0x0000000210107211 */ /* 0x000fc600010f0eff */
[----:B------:R-:W-:Y:S04]  /*d530*/  STL [R1+0x1388], R21 ;  /* 0x0013881501007387 */ /* 0x000fe80000100800 */
[----:B------:R0:W-:Y:S01]  /*d540*/  STL [R1+0x135c], R19 ;  /* 0x00135c1301007387 */ /* 0x0001e20000100800 */
[----:B---3--:R-:W-:Y:S02]  /*d550*/  LEA R20, P4, R12, R17, 0x1 ;  /* 0x000000110c147211 */ /* 0x008fe400078808ff */
[----:B------:R-:W-:-:S03]  /*d560*/  LEA.HI.X.SX32 R15, R15, R2, 0x1, P1 ;  /* 0x000000020f0f7211 */ /* 0x000fc600008f0eff */
[----:B------:R-:W-:Y:S01]  /*d570*/  STL [R1+0x1390], R20 ;  /* 0x0013901401007387 */ /* 0x000fe20000100800 */
[----:B0-----:R-:W-:-:S03]  /*d580*/  LEA R19, P3, R11, R17, 0x1 ;  /* 0x000000110b137211 */ /* 0x001fc600078608ff */
[----:B------:R0:W-:Y:S01]  /*d590*/  STL [R1+0x1364], R18 ;  /* 0x0013641201007387 */ /* 0x0001e20000100800 */
[----:B------:R-:W-:-:S03]  /*d5a0*/  LEA.HI.X.SX32 R14, R14, R2, 0x1, P6 ;  /* 0x000000020e0e7211 */ /* 0x000fc600030f0eff */
[----:B------:R-:W-:Y:S04]  /*d5b0*/  STL [R1+0x1398], R19 ;  /* 0x0013981301007387 */ /* 0x000fe80000100800 */
[----:B------:R1:W-:Y:S01]  /*d5c0*/  STL [R1+0x136c], R16 ;  /* 0x00136c1001007387 */ /* 0x0003e20000100800 */
[----:B0-----:R-:W-:Y:S02]  /*d5d0*/  LEA R18, P2, R10, R17, 0x1 ;  /* 0x000000110a127211 */ /* 0x001fe400078408ff */
[----:B------:R-:W-:-:S03]  /*d5e0*/  LEA.HI.X.SX32 R13, R13, R2, 0x1, P5 ;  /* 0x000000020d0d7211 */ /* 0x000fc600028f0eff */
        /* <DEDUP_REMOVED lines=14> */
[----:B------:R-:W-:Y:S02]  /*d6d0*/  LEA.HI.X.SX32 R9, R9, R2, 0x1, P1 ;  /* 0x0000000209097211 */ /* 0x000fe400008f0eff */
[----:B0-----:R-:W-:-:S05]  /*d6e0*/  LEA R13, P4, R29, R17, 0x1 ;  /* 0x000000111d0d7211 */ /* 0x001fca00078808ff */
[----:B------:R-:W-:Y:S04]  /*d6f0*/  STL [R1+0x13b8], R13 ;  /* 0x0013b80d01007387 */ /* 0x000fe80000100800 */
[----:B------:R0:W-:Y:S01]  /*d700*/  STL [R1+0x1394], R11 ;  /* 0x0013940b01007387 */ /* 0x0001e20000100800 */
[----:B-1----:R-:W-:Y:S02]  /*d710*/  LEA R12, P3, R6, R17, 0x1 ;  /* 0x00000011060c7211 */ /* 0x002fe400078608ff */
[----:B------:R-:W-:-:S03]  /*d720*/  LEA.HI.X.SX32 R8, R8, R2, 0x1, P6 ;  /* 0x0000000208087211 */ /* 0x000fc600030f0eff */
[----:B------:R-:W-:Y:S04]  /*d730*/  STL [R1+0x13bc], R12 ;  /* 0x0013bc0c01007387 */ /* 0x000fe80000100800 */
[----:B------:R1:W-:Y:S01]  /*d740*/  STL [R1+0x139c], R10 ;  /* 0x00139c0a01007387 */ /* 0x0003e20000100800 */
[----:B------:R-:W-:Y:S02]  /*d750*/  LEA.HI.X.SX32 R7, R7, R2, 0x1, P5 ;  /* 0x0000000207077211 */ /* 0x000fe400028f0eff */
[----:B0-----:R-:W-:-:S05]  /*d760*/  LEA R11, P2, R5, R17, 0x1 ;  /* 0x00000011050b7211 */ /* 0x001fca00078408ff */
[----:B------:R-:W-:Y:S04]  /*d770*/  STL [R1+0x13c0], R11 ;  /* 0x0013c00b01007387 */ /* 0x000fe80000100800 */
[----:B------:R-:W-:Y:S01]  /*d780*/  STL [R1+0x13a4], R9 ;  /* 0x0013a40901007387 */ /* 0x000fe20000100800 */
[----:B-1----:R-:W-:-:S05]  /*d790*/  LEA R10, P1, R0, R17, 0x1 ;  /* 0x00000011000a7211 */ /* 0x002fca00078208ff */
[----:B------:R-:W-:Y:S04]  /*d7a0*/  STL [R1+0x13c4], R10 ;  /* 0x0013c40a01007387 */ /* 0x000fe80000100800 */
[----:B------:R0:W-:Y:S02]  /*d7b0*/  STL [R1+0x13ac], R8 ;  /* 0x0013ac0801007387 */ /* 0x0001e40000100800 */
[----:B0-----:R-:W-:Y:S02]  /*d7c0*/  LEA.HI.X.SX32 R8, R29, R2, 0x1, P4 ;  /* 0x000000021d087211 */ /* 0x001fe400020f0eff */
[----:B--2---:R-:W-:-:S05]  /*d7d0*/  LEA R9, P6, R4, R17, 0x1 ;  /* 0x0000001104097211 */ /* 0x004fca00078c08ff */
[----:B------:R-:W-:Y:S04]  /*d7e0*/  STL [R1+0x1198], R9 ;  /* 0x0011980901007387 */ /* 0x000fe80000100800 */
[----:B------:R0:W-:Y:S04]  /*d7f0*/  STL [R1+0x1184], R7 ;  /* 0x0011840701007387 */ /* 0x0001e80000100800 */
[----:B------:R-:W-:Y:S01]  /*d800*/  STL [R1+0x1188], R8 ;  /* 0x0011880801007387 */ /* 0x000fe20000100800 */
[-C--:B0-----:R-:W-:Y:S02]  /*d810*/  LEA.HI.X.SX32 R7, R6, R2.reuse, 0x1, P3 ;  /* 0x0000000206077211 */ /* 0x081fe400018f0eff */
[----:B------:R-:W-:-:S02]  /*d820*/  LEA.HI.X.SX32 R6, R5, R2, 0x1, P2 ;  /* 0x0000000205067211 */ /* 0x000fc400010f0eff */
[-C--:B------:R-:W-:Y:S02]  /*d830*/  LEA.HI.X.SX32 R5, R0, R2.reuse, 0x1, P1 ;  /* 0x0000000200057211 */ /* 0x080fe400008f0eff */
[----:B------:R-:W-:Y:S01]  /*d840*/  LEA.HI.X.SX32 R2, R4, R2, 0x1, P6 ;  /* 0x0000000204027211 */ /* 0x000fe200030f0eff */
[----:B------:R-:W-:Y:S01]  /*d850*/  STL [R1+0x118c], R7 ;  /* 0x00118c0701007387 */ /* 0x000fe20000100800 */
[----:B------:R-:W-:Y:S02]  /*d860*/  CS2R R24, SRZ ;  /* 0x0000000000187805 */ /* 0x000fe4000001ff00 */
[----:B------:R-:W-:Y:S01]  /*d870*/  CS2R R26, SRZ ;  /* 0x00000000001a7805 */ /* 0x000fe2000001ff00 */
[----:B------:R-:W0:Y:S01]  /*d880*/  LDC R4, c[0x0][0x3a8] ;  /* 0x0000ea00ff047b82 */ /* 0x000e220000000800 */
[----:B------:R-:W-:Y:S04]  /*d890*/  STL [R1+0x1190], R6 ;  /* 0x0011900601007387 */ /* 0x000fe80000100800 */
[----:B------:R-:W-:Y:S04]  /*d8a0*/  STL [R1+0x1194], R5 ;  /* 0x0011940501007387 */ /* 0x000fe80000100800 */
[----:B------:R1:W-:Y:S04]  /*d8b0*/  STL [R1+0xd88], R2 ;  /* 0x000d880201007387 */ /* 0x0003e80000100800 */
[----:B------:R-:W-:Y:S04]  /*d8c0*/  STL [R1+0xd7c], R28 ;  /* 0x000d7c1c01007387 */ /* 0x000fe80000100800 */
[----:B------:R-:W-:Y:S04]  /*d8d0*/  STL [R1+0xd84], RZ ;  /* 0x000d84ff01007387 */ /* 0x000fe80000100800 */
        /* <DEDUP_REMOVED lines=380> */
[----:B------:R-:W-:Y:S04]  /*f0a0*/  STL [R1+0x15b0], R24 ;  /* 0x0015b01801007387 */ /* 0x000fe80000100800 */
[----:B------:R-:W-:Y:S04]  /*f0b0*/  STL [R1+0x15b4], R25 ;  /* 0x0015b41901007387 */ /* 0x000fe80000100800 */
[----:B------:R-:W-:Y:S04]  /*f0c0*/  STL [R1+0x15b8], R26 ;  /* 0x0015b81a01007387 */ /* 0x000fe80000100800 */
[----:B------:R0:W-:Y:S04]  /*f0d0*/  STL [R1+0x15bc], R27 ;  /* 0x0015bc1b01007387 */ /* 0x0001e80000100800 */
        /* <DEDUP_REMOVED lines=30> */
[----:B------:R-:W-:Y:S01]  /*f2c0*/  STL [R1+0x248], RZ ;  /* 0x000248ff01007387 */ /* 0x000fe20000100800 */
[----:B------:R-:W2:Y:S03]  /*f2d0*/  S2R R29, SR_TID.X ;  /* 0x00000000001d7919 */ /* 0x000ea60000002100 */
        /* <DEDUP_REMOVED lines=29> */
[----:B--2---:R-:W-:-:S03]  /*f4b0*/  LOP3.LUT R0, R29, 0x1ff, RZ, 0xc0, !PT ;  /* 0x000001ff1d007812 */ /* 0x004fc600078ec0ff */
[----:B------:R-:W-:Y:S04]  /*f4c0*/  STL [R1+0x1b0], RZ ;  /* 0x0001b0ff01007387 */ /* 0x000fe80000100800 */
[----:B------:R-:W-:Y:S01]  /*f4d0*/  STL [R1+0x1b4], RZ ;  /* 0x0001b4ff01007387 */ /* 0x000fe20000100800 */
[----:B------:R-:W-:-:S03]  /*f4e0*/  LOP3.LUT R29, R29, 0x180, RZ, 0xc0, !PT ;  /* 0x000001801d1d7812 */ /* 0x000fc600078ec0ff */
[----:B------:R-:W-:Y:S04]  /*f4f0*/  STL [R1+0x1b8], RZ ;  /* 0x0001b8ff01007387 */ /* 0x000fe80000100800 */
[----:B------:R-:W-:Y:S04]  /*f500*/  STL [R1+0x1bc], RZ ;  /* 0x0001bcff01007387 */ /* 0x000fe80000100800 */
[----:B------:R-:W-:Y:S01]  /*f510*/  STL [R1+0x8e0], RZ ;  /* 0x0008e0ff01007387 */ /* 0x000fe20000100800 */
[----:B------:R-:W-:-:S03]  /*f520*/  IMAD.SHL.U32 R0, R0, 0x2, RZ ;  /* 0x0000000200007824 */ /* 0x000fc600078e00ff */
[----:B------:R-:W-:Y:S01]  /*f530*/  STL [R1+0x8e4], RZ ;  /* 0x0008e4ff01007387 */ /* 0x000fe20000100800 */
[----:B-1----:R-:W-:-:S03]  /*f540*/  SHF.R.U32.HI R2, RZ, 0x3, R29 ;  /* 0x00000003ff027819 */ /* 0x002fc6000001161d */
[----:B------:R-:W-:Y:S04]  /*f550*/  STL [R1+0x8e8], RZ ;  /* 0x0008e8ff01007387 */ /* 0x000fe80000100800 */
[----:B------:R-:W-:Y:S04]  /*f560*/  STL [R1+0x8ec], RZ ;  /* 0x0008ecff01007387 */ /* 0x000fe80000100800 */
[----:B------:R-:W-:Y:S04]  /*f570*/  STL [R1+0x8d0], RZ ;  /* 0x0008d0ff01007387 */ /* 0x000fe80000100800 */
[----:B------:R-:W-:Y:S01]  /*f580*/  STL [R1+0x8d4], RZ ;  /* 0x0008d4ff01007387 */ /* 0x000fe20000100800 */
[----:B------:R-:W-:-:S03]  /*f590*/  LOP3.LUT R2, R0, R2, RZ, 0x3c, !PT ;  /* 0x0000000200027212 */ /* 0x000fc600078e3cff */
[----:B------:R-:W-:Y:S01]  /*f5a0*/  STL [R1+0x8d8], RZ ;  /* 0x0008d8ff01007387 */ /* 0x000fe20000100800 */
[----:B0-----:R-:W-:-:S03]  /*f5b0*/  IMAD R27, R4, 0x63, RZ ;  /* 0x00000063041b7824 */ /* 0x001fc600078e02ff */
[----:B------:R-:W-:Y:S01]  /*f5c0*/  STL [R1+0x8dc], RZ ;  /* 0x0008dcff01007387 */ /* 0x000fe20000100800 */
[----:B------:R-:W-:-:S03]  /*f5d0*/  IMAD R25, R4, 0x5f, RZ ;  /* 0x0000005f04197824 */ /* 0x000fc600078e02ff */
        /* <DEDUP_REMOVED lines=8> */
[----:B------:R0:W-:Y:S01]  /*f660*/  STL [R1+0x15c8], R25 ;  /* 0x0015c81901007387 */ /* 0x0001e20000100800 */
[----:B------:R-:W-:-:S02]  /*f670*/  IMAD.SHL.U32 R5, R4, 0x80, RZ ;  /* 0x0000008004057824 */ /* 0x000fc400078e00ff */
[C---:B0-----:R-:W-:Y:S02]  /*f680*/  IMAD R25, R4.reuse, 0xb6, RZ ;  /* 0x000000b604197824 */ /* 0x041fe400078e02ff */
[----:B------:R-:W-:-:S03]  /*f690*/  IMAD R27, R4, 0xfa, RZ ;  /* 0x000000fa041b7824 */ /* 0x000fc600078e02ff */
[----:B------:R0:W-:Y:S01]  /*f6a0*/  STL [R1+0x15cc], R25 ;  /* 0x0015cc1901007387 */ /* 0x0001e20000100800 */
[----:B------:R-:W-:Y:S02]  /*f6b0*/  SHF.R.S32.HI R0, RZ, 0x1f, R5 ;  /* 0x0000001fff007819 */ /* 0x000fe40000011405 */
[----:B------:R-:W-:Y:S01]  /*f6c0*/  IADD3 R27, P4, PT, R27, R3, RZ ;  /* 0x000000031b1b7210 */ /* 0x000fe20007f9e0ff */
[----:B0-----:R-:W-:-:S05]  /*f6d0*/  IMAD R25, R4, 0xfe, RZ ;  /* 0x000000fe04197824 */ /* 0x001fca00078e02ff */
[----:B------:R-:W-:Y:S01]  /*f6e0*/  IADD3 R25, P2, PT, R25, R3, RZ ;  /* 0x0000000319197210 */ /* 0x000fe20007f5e0ff */
[C---:B------:R-:W-:Y:S01]  /*f6f0*/  IMAD R22, R4.reuse, 0x57, RZ ;  /* 0x0000005704167824 */ /* 0x040fe200078e02ff */
[----:B------:R-:W-:Y:S01]  /*f700*/  SHF.L.U64.HI R0, R5, 0x1, R0 ;  /* 0x0000000105007819 */ /* 0x000fe20000010200 */
[C---:B------:R-:W-:Y:S02]  /*f710*/  IMAD R2, R4.reuse, 0xae, RZ ;  /* 0x000000ae04027824 */ /* 0x040fe400078e02ff */
[----:B------:R0:W-:Y:S01]  /*f720*/  STL [R1+0xd90], R25 ;  /* 0x000d901901007387 */ /* 0x0001e20000100800 */
[C---:B------:R-:W-:Y:S02]  /*f730*/  IMAD R19, R4.reuse, 0x53, RZ ;  /* 0x0000005304137824 */ /* 0x040fe400078e02ff */
[C---:B------:R-:W-:Y:S01]  /*f740*/  IMAD R26, R4.reuse, 0xa6, RZ ;  /* 0x000000a6041a7824 */ /* 0x040fe200078e02ff */
[----:B------:R1:W-:Y:S01]  /*f750*/  STL [R1+0xda0], R27 ;  /* 0x000da01b01007387 */ /* 0x0003e20000100800 */
[----:B------:R-:W-:-:S02]  /*f760*/  IMAD R16, R4, 0x4f, RZ ;  /* 0x0000004f04107824 */ /* 0x000fc400078e02ff */
[C---:B------:R-:W-:Y:S02]  /*f770*/  IMAD R24, R4.reuse, 0x9e, RZ ;  /* 0x0000009e04187824 */ /* 0x040fe400078e02ff */
[C---:B------:R-:W-:Y:S02]  /*f780*/  IMAD R29, R4.reuse, 0x9a, RZ ;  /* 0x0000009a041d7824 */ /* 0x040fe400078e02ff */
[C---:B------:R-:W-:Y:S02]  /*f790*/  IMAD R13, R4.reuse, 0x4b, RZ ;  /* 0x0000004b040d7824 */ /* 0x040fe400078e02ff */
[C---:B------:R-:W-:Y:S02]  /*f7a0*/  IMAD R23, R4.reuse, 0x96, RZ ;  /* 0x0000009604177824 */ /* 0x040fe400078e02ff */
[C---:B------:R-:W-:Y:S02]  /*f7b0*/  IMAD R21, R4.reuse, 0x92, RZ ;  /* 0x0000009204157824 */ /* 0x040fe400078e02ff */
        /* <DEDUP_REMOVED lines=13> */
[C---:B0-----:R-:W-:Y:S02]  /*f890*/  IMAD R25, R4.reuse, 0xee, RZ ;  /* 0x000000ee04197824 */ /* 0x041fe400078e02ff */
[----:B-1----:R-:W-:Y:S02]  /*f8a0*/  IMAD R27, R4, 0xea, RZ ;  /* 0x000000ea041b7824 */ /* 0x002fe400078e02ff */
[----:B------:R-:W0:Y:S02]  /*f8b0*/  LDC R4, c[0x0][0x3a8] ;  /* 0x0000ea00ff047b82 */ /* 0x000e240000000800 */
[----:B0-----:R-:W-:-:S05]  /*f8c0*/  IMAD R4, R4, 0xf6, RZ ;  /* 0x000000f604047824 */ /* 0x001fca00078e02ff */
[----:B------:R-:W-:-:S05]  /*f8d0*/  IADD3 R4, P5, PT, R4, R3, RZ ;  /* 0x0000000304047210 */ /* 0x000fca0007fbe0ff */
[----:B------:R0:W-:Y:S02]  /*f8e0*/  STL [R1+0xdb0], R4 ;  /* 0x000db00401007387 */ /* 0x0001e40000100800 */
[----:B0-----:R-:W0:Y:S01]  /*f8f0*/  LDC R4, c[0x0][0x3a8] ;  /* 0x0000ea00ff047b82 */ /* 0x001e220000000800 */
[-C--:B------:R-:W-:Y:S02]  /*f900*/  IADD3 R5, P6, PT, R5, R3.reuse, RZ ;  /* 0x0000000305057210 */ /* 0x080fe40007fde0ff */
[-C--:B------:R-:W-:Y:S02]  /*f910*/  IADD3 R25, P0, PT, R25, R3.reuse, RZ ;  /* 0x0000000319197210 */ /* 0x080fe40007f1e0ff */
[----:B------:R-:W-:Y:S01]  /*f920*/  IADD3 R27, P3, PT, R27, R3, RZ ;  /* 0x000000031b1b7210 */ /* 0x000fe20007f7e0ff */
[----:B------:R0:W-:Y:S04]  /*f930*/  STL [R1+0xdc0], R5 ;  /* 0x000dc00501007387 */ /* 0x0001e80000100800 */
[----:B------:R1:W-:Y:S04]  /*f940*/  STL [R1+0xdd0], R25 ;  /* 0x000dd01901007387 */ /* 0x0003e80000100800 */
[----:B------:R2:W-:Y:S01]  /*f950*/  STL [R1+0xde0], R27 ;  /* 0x000de01b01007387 */ /* 0x0005e20000100800 */
[----:B0-----:R-:W-:-:S02]  /*f960*/  IMAD R5, R4, 0x7f, RZ ;  /* 0x0000007f04057824 */ /* 0x001fc400078e02ff */
[C---:B-1----:R-:W-:Y:S02]  /*f970*/  IMAD R25, R4.reuse, 0xe2, RZ ;  /* 0x000000e204197824 */ /* 0x042fe400078e02ff */
[----:B--2---:R-:W-:Y:S02]  /*f980*/  IMAD R27, R4, 0x7d, RZ ;  /* 0x0000007d041b7824 */ /* 0x004fe400078e02ff */
[----:B------:R-:W0:Y:S02]  /*f990*/  LDC R4, c[0x0][0x3a8] ;  /* 0x0000ea00ff047b82 */ /* 0x000e240000000800 */
[----:B0-----:R-:W-:-:S05]  /*f9a0*/  IMAD R4, R4, 0xe6, RZ ;  /* 0x000000e604047824 */ /* 0x001fca00078e02ff */
[----:B------:R-:W-:-:S05]  /*f9b0*/  IADD3 R4, P1, PT, R4, R3, RZ ;  /* 0x0000000304047210 */ /* 0x000fca0007f3e0ff */
[----:B------:R0:W-:Y:S02]  /*f9c0*/  STL [R1+0xdf0], R4 ;  /* 0x000df00401007387 */ /* 0x0001e40000100800 */
[----:B0-----:R-:W0:Y:S01]  /*f9d0*/  LDC R4, c[0x0][0x3a8] ;  /* 0x0000ea00ff047b82 */ /* 0x001e220000000800 */
[-C--:B------:R-:W-:Y:S02]  /*f9e0*/  LEA.HI.X.SX32 R5, R5, R28.reuse, 0x1, P2 ;  /* 0x0000001c05057211 */ /* 0x080fe400010f0eff */
[----:B------:R-:W-:Y:S02]  /*f9f0*/  IADD3 R25, P2, PT, R25, R3, RZ ;  /* 0x0000000319197210 */ /* 0x000fe40007f5e0ff */
[----:B------:R-:W-:Y:S01]  /*fa00*/  LEA.HI.X.SX32 R27, R27, R28, 0x1, P4 ;  /* 0x0000001c1b1b7211 */ /* 0x000fe200020f0eff */
        /* <DEDUP_REMOVED lines=53> */
[----:B------:R-:W-:Y:S02]  /*fd60*/  LEA.HI.X.SX32 R5, R5, R28, 0x1, P4 ;  /* 0x0000001c05057211 */ /* 0x000fe400020f0eff */
[----:B------:R-:W-:-:S03]  /*fd70*/  IADD3 R25, P4, PT, R25, R3, RZ ;  /* 0x0000000319197210 */ /* 0x000fc60007f9e0ff */
[----:B------:R-:W-:Y:S04]  /*fd80*/  STL [R1+0xe0c], R5 ;  /* 0x000e0c0501007387 */ /* 0x000fe80000100800 */
[----:B------:R0:W-:Y:S01]  /*fd90*/  STL [R1+0xe80], R25 ;  /* 0x000e801901007387 */ /* 0x0001e20000100800 */
[----:B------:R-:W-:Y:S01]  /*fda0*/  LEA.HI.X.SX32 R27, R27, R28, 0x1, P5 ;  /* 0x0000001c1b1b7211 */ /* 0x000fe200028f0eff */
[----:B0-----:R-:W-:-:S04]  /*fdb0*/  IMAD R25, R4, 0xbe, RZ ;  /* 0x000000be04197824 */ /* 0x001fc800078e02ff */
[----:B------:R-:W-:Y:S01]  /*fdc0*/  STL [R1+0xe1c], R27 ;  /* 0x000e1c1b01007387 */ /* 0x000fe20000100800 */
[----:B------:R-:W-:-:S05]  /*fdd0*/  IADD3 R25, P5, PT, R25, R3, RZ ;  /* 0x0000000319197210 */ /* 0x000fca0007fbe0ff */
[----:B------:R0:W-:Y:S04]  /*fde0*/  STL [R1+0xe90], R25 ;  /* 0x000e901901007387 */ /* 0x0001e80000100800 */
[----:B0-----:R-:W2:Y:S01]  /*fdf0*/  LDL.LU R25, [R1+0x15cc] ;  /* 0x0015cc0001197983 */ /* 0x001ea20000300800 */
[C---:B------:R-:W-:Y:S02]  /*fe00*/  IMAD R5, R4.reuse, 0xba, RZ ;  /* 0x000000ba04057824 */ /* 0x040fe400078e02ff */
[----:B------:R-:W-:Y:S02]  /*fe10*/  IMAD R27, R4, 0x69, RZ ;  /* 0x00000069041b7824 */ /* 0x000fe400078e02ff */
[----:B------:R-:W0:Y:S03]  /*fe20*/  LDC R4, c[0x0][0x3a8] ;  /* 0x0000ea00ff047b82 */ /* 0x000e260000000800 */
[----:B------:R-:W-:Y:S01]  /*fe30*/  LEA.HI.X.SX32 R27, R27, R28, 0x1, P0 ;  /* 0x0000001c1b1b7211 */ /* 0x000fe200000f0eff */
[----:B0-----:R-:W-:-:S05]  /*fe40*/  IMAD R4, R4, 0x6b, RZ ;  /* 0x0000006b04047824 */ /* 0x001fca00078e02ff */
[----:B------:R-:W-:Y:S02]  /*fe50*/  LEA.HI.X.SX32 R4, R4, R28, 0x1, P6 ;  /* 0x0000001c04047211 */ /* 0x000fe400030f0eff */
[----:B------:R-:W-:-:S03]  /*fe60*/  IADD3 R5, P6, PT, R5, R3, RZ ;  /* 0x0000000305057210 */ /* 0x000fc60007fde0ff */
[----:B------:R0:W-:Y:S04]  /*fe70*/  STL [R1+0xe2c], R4 ;  /* 0x000e2c0401007387 */ /* 0x0001e80000100800 */
[----:B------:R-:W-:Y:S04]  /*fe80*/  STL [R1+0xea0], R5 ;  /* 0x000ea00501007387 */ /* 0x000fe80000100800 */
[----:B------:R1:W-:Y:S01]  /*fe90*/  STL [R1+0xe3c], R27 ;  /* 0x000e3c1b01007387 */ /* 0x0003e20000100800 */
[----:B0-----:R-:W0:Y:S08]  /*fea0*/  LDC R4, c[0x0][0x3a8] ;  /* 0x0000ea00ff047b82 */ /* 0x001e300000000800 */
[----:B-1----:R-:W1:Y:S02]  /*feb0*/  LDC R27, c[0x0][0x3a8] ;  /* 0x0000ea00ff1b7b82 */ /* 0x002e640000000800 */
[----:B-1----:R-:W-:-:S05]  /*fec0*/  IMAD R27, R27, 0x67, RZ ;  /* 0x000000671b1b7824 */ /* 0x002fca00078e02ff */
[----:B------:R-:W-:Y:S02]  /*fed0*/  LEA.HI.X.SX32 R27, R27, R28, 0x1, P3 ;  /* 0x0000001c1b1b7211 */ /* 0x000fe400018f0eff */
[----:B--2---:R-:W-:-:S05]  /*fee0*/  IADD3 R25, P0, PT, R25, R3, RZ ;  /* 0x0000000319197210 */ /* 0x004fca0007f1e0ff */
[----:B------:R1:W-:Y:S04]  /*fef0*/  STL [R1+0xeb0], R25 ;  /* 0x000eb01901007387 */ /* 0x0003e80000100800 */
[----:B-1----:R-:W2:Y:S04]  /*ff00*/  LDL.LU R25, [R1+0x15c8] ;  /* 0x0015c80001197983 */ /* 0x002ea80000300800 */
[----:B------:R1:W-:Y:S04]  /*ff10*/  STL [R1+0xe4c], R27 ;  /* 0x000e4c1b01007387 */ /* 0x0003e80000100800 */
[----:B-1----:R-:W3:Y:S01]  /*ff20*/  LDL.LU R27, [R1+0x15c4] ;  /* 0x0015c400011b7983 */ /* 0x002ee20000300800 */
[----:B0-----:R-:W-:-:S02]  /*ff30*/  IMAD R5, R4, 0x65, RZ ;  /* 0x0000006504057824 */ /* 0x001fc400078e02ff */
[----:B------:R-:W0:Y:S02]  /*ff40*/  LDC R4, c[0x0][0x3a8] ;  /* 0x0000ea00ff047b82 */ /* 0x000e240000000800 */
[----:B0-----:R-:W-:-:S05]  /*ff50*/  IMAD R4, R4, 0xb2, RZ ;  /* 0x000000b204047824 */ /* 0x001fca00078e02ff */
[----:B------:R-:W-:-:S05]  /*ff60*/  IADD3 R4, P3, PT, R4, R3, RZ ;  /* 0x0000000304047210 */ /* 0x000fca0007f7e0ff */
[----:B------:R0:W-:Y:S02]  /*ff70*/  STL [R1+0xec0], R4 ;  /* 0x000ec00401007387 */ /* 0x0001e40000100800 */
[----:B0-----:R-:W0:Y:S01]  /*ff80*/  LDC R4, c[0x0][0x3a8] ;  /* 0x0000ea00ff047b82 */ /* 0x001e220000000800 */
[----:B------:R-:W-:-:S05]  /*ff90*/  LEA.HI.X.SX32 R5, R5, R28, 0x1, P1 ;  /* 0x0000001c05057211 */ /* 0x000fca00008f0eff */
[----:B------:R0:W-:Y:S02]  /*ffa0*/  STL [R1+0xe5c], R5 ;  /* 0x000e5c0501007387 */ /* 0x0001e40000100800 */
[----:B0-----:R-:W-:Y:S02]  /*ffb0*/  IMAD R5, R4, 0x61, RZ ;  /* 0x0000006104057824 */ /* 0x001fe400078e02ff */
[----:B------:R-:W0:Y:S01]  /*ffc0*/  LDC R4, c[0x0][0x3a8] ;  /* 0x0000ea00ff047b82 */ /* 0x000e220000000800 */
[----:B------:R-:W-:-:S05]  /*ffd0*/  IADD3 R2, P1, PT, R2, R3, RZ ;  /* 0x0000000302027210 */ /* 0x000fca0007f3e0ff */
[----:B------:R1:W-:Y:S04]  /*ffe0*/  STL [R1+0xed0], R2 ;  /* 0x000ed00201007387 */ /* 0x0003e80000100800 */
[----:B-1----:R-:W4:Y:S01]  /*fff0*/  LDL.LU R2, [R1+0x15c0] ;  /* 0x0015c00001027983 */ /* 0x002f220000300800 */
[----:B0-----:R-:W-:Y:S01]  /*10000*/  IMAD R4, R4, 0xaa, RZ ;  /* 0x000000aa04047824 */ /* 0x001fe200078e02ff */
[-C--:B------:R-:W-:Y:S02]  /*10010*/  LEA.HI.X.SX32 R5, R5, R28.reuse, 0x1, P4 ;  /* 0x0000001c05057211 */ /* 0x080fe400020f0eff */
[----:B------:R-:W-:Y:S02]  /*10020*/  IADD3 R26, P4, PT, R26, R3, RZ ;  /* 0x000000031a1a7210 */ /* 0x000fe40007f9e0ff */
[----:B------:R-:W-:-:S02]  /*10030*/  LEA.HI.X.SX32 R22, R22, R28, 0x1, P1 ;  /* 0x0000001c16167211 */ /* 0x000fc400008f0eff */
[-C--:B------:R-:W-:Y:S02]  /*10040*/  IADD3 R21, P1, PT, R21, R3.reuse, RZ ;  /* 0x0000000315157210 */ /* 0x080fe40007f3e0ff */
[-C--:B------:R-:W-:Y:S02]  /*10050*/  LEA.HI.X.SX32 R19, R19, R28.reuse, 0x1, P4 ;  /* 0x0000001c13137211 */ /* 0x080fe400020f0eff */
[-C--:B------:R-:W-:Y:S02]  /*10060*/  IADD3 R18, P4, PT, R18, R3.reuse, RZ ;  /* 0x0000000312127210 */ /* 0x080fe40007f9e0ff */
[----:B---3--:R-:W-:Y:S02]  /*10070*/  LEA.HI.X.SX32 R27, R27, R28, 0x1, P2 ;  /* 0x0000001c1b1b7211 */ /* 0x008fe400010f0eff */
[----:B------:R-:W-:-:S03]  /*10080*/  IADD3 R4, P2, PT, R4, R3, RZ ;  /* 0x0000000304047210 */ /* 0x000fc60007f5e0ff */
[----:B------:R0:W-:Y:S04]  /*10090*/  STL [R1+0xe6c], R27 ;  /* 0x000e6c1b01007387 */ /* 0x0001e80000100800 */
[----:B0-----:R0:W5:Y:S04]  /*100a0*/  LDL.LU R27, [R1+0x15bc] ;  /* 0x0015bc00011b7983 */ /* 0x0011680000300800 */
[----:B------:R1:W-:Y:S02]  /*100b0*/  STL [R1+0xee0], R4 ;  /* 0x000ee00401007387 */ /* 0x0003e40000100800 */
[----:B-1----:R-:W1:Y:S02]  /*100c0*/  LDC R4, c[0x0][0x3a8] ;  /* 0x0000ea00ff047b82 */ /* 0x002e640000000800 */
[----:B------:R1:W-:Y:S02]  /*100d0*/  STL [R1+0xe7c], R5 ;  /* 0x000e7c0501007387 */ /* 0x0003e40000100800 */
[----:B-1----:R-:W-:-:S04]  /*100e0*/  IMAD R5, R4, 0x5d, RZ ;  /* 0x0000005d04057824 */ /* 0x002fc800078e02ff */
[----:B------:R-:W1:Y:S01]  /*100f0*/  LDC R4, c[0x0][0x3a8] ;  /* 0x0000ea00ff047b82 */ /* 0x000e620000000800 */
[----:B--2---:R-:W-:Y:S01]  /*10100*/  LEA.HI.X.SX32 R25, R25, R28, 0x1, P5 ;  /* 0x0000001c19197211 */ /* 0x004fe200028f0eff */
[----:B------:R2:W-:Y:S04]  /*10110*/  STL [R1+0xef0], R26 ;  /* 0x000ef01a01007387 */ /* 0x0005e80000100800 */
[----:B--2---:R0:W5:Y:S04]  /*10120*/  LDL.LU R26, [R1+0x15b8] ;  /* 0x0015b800011a7983 */ /* 0x0041680000300800 */
[----:B------:R2:W-:Y:S01]  /*10130*/  STL [R1+0xe8c], R25 ;  /* 0x000e8c1901007387 */ /* 0x0005e20000100800 */
[----:B-1----:R-:W-:-:S03]  /*10140*/  IMAD R4, R4, 0xa2, RZ ;  /* 0x000000a204047824 */ /* 0x002fc600078e02ff */
[----:B--2---:R0:W5:Y:S02]  /*10150*/  LDL.LU R25, [R1+0x15b4] ;  /* 0x0015b40001197983 */ /* 0x0041640000300800 */
[----:B------:R-:W-:-:S05]  /*10160*/  IADD3 R4, P5, PT, R4, R3, RZ ;  /* 0x0000000304047210 */ /* 0x000fca0007fbe0ff */
[----:B------:R1:W-:Y:S02]  /*10170*/  STL [R1+0xf00], R4 ;  /* 0x000f000401007387 */ /* 0x0003e40000100800 */
[----:B-1----:R-:W1:Y:S01]  /*10180*/  LDC R4, c[0x0][0x3a8] ;  /* 0x0000ea00ff047b82 */ /* 0x002e620000000800 */
[----:B------:R-:W-:-:S05]  /*10190*/  LEA.HI.X.SX32 R5, R5, R28, 0x1, P6 ;  /* 0x0000001c05057211 */ /* 0x000fca00030f0eff */
[----:B------:R1:W-:Y:S02]  /*101a0*/  STL [R1+0xe9c], R5 ;  /* 0x000e9c0501007387 */ /* 0x0003e40000100800 */
[----:B-1----:R-:W-:Y:S02]  /*101b0*/  IMAD R5, R4, 0x59, RZ ;  /* 0x0000005904057824 */ /* 0x002fe400078e02ff */
[----:B------:R-:W1:Y:S01]  /*101c0*/  LDC R4, c[0x0][0x3a8] ;  /* 0x0000ea00ff047b82 */ /* 0x000e620000000800 */
[----:B------:R-:W-:-:S05]  /*101d0*/  IADD3 R24, P6, PT, R24, R3, RZ ;  /* 0x0000000318187210 */ /* 0x000fca0007fde0ff */
[----:B------:R2:W-:Y:S04]  /*101e0*/  STL [R1+0xf10], R24 ;  /* 0x000f101801007387 */ /* 0x0005e80000100800 */
[----:B--2---:R0:W5:Y:S01]  /*101f0*/  LDL.LU R24, [R1+0x15b0] ;  /* 0x0015b00001187983 */ /* 0x0041620000300800 */
[----:B-1----:R-:W-:-:S05]  /*10200*/  IMAD R4, R4, 0x5b, RZ ;  /* 0x0000005b04047824 */ /* 0x002fca00078e02ff */
[----:B------:R-:W-:-:S05]  /*10210*/  LEA.HI.X.SX32 R4, R4, R28, 0x1, P0 ;  /* 0x0000001c04047211 */ /* 0x000fca00000f0eff */
[----:B------:R1:W-:Y:S02]  /*10220*/  STL [R1+0xeac], R4 ;  /* 0x000eac0401007387 */ /* 0x0003e40000100800 */
[----:B-1----:R-:W1:Y:S01]  /*10230*/  LDC R4, c[0x0][0x3a8] ;  /* 0x0000ea00ff047b82 */ /* 0x002e620000000800 */
[----:B------:R-:W-:Y:S02]  /*10240*/  IADD3 R29, P0, PT, R29, R3, RZ ;  /* 0x000000031d1d7210 */ /* 0x000fe40007f1e0ff */
[----:B------:R-:W-:-:S03]  /*10250*/  LEA.HI.X.SX32 R5, R5, R28, 0x1, P3 ;  /* 0x0000001c05057211 */ /* 0x000fc600018f0eff */
[----:B------:R-:W-:Y:S01]  /*10260*/  STL [R1+0xf20], R29 ;  /* 0x000f201d01007387 */ /* 0x000fe20000100800 */
[----:B------:R-:W-:-:S03]  /*10270*/  IADD3 R23, P3, PT, R23, R3, RZ ;  /* 0x0000000317177210 */ /* 0x000fc60007f7e0ff */
[----:B------:R1:W-:Y:S04]  /*10280*/  STL [R1+0xebc], R5 ;  /* 0x000ebc0501007387 */ /* 0x0003e80000100800 */
[----:B------:R-:W-:Y:S01]  /*10290*/  STL [R1+0xf30], R23 ;  /* 0x000f301701007387 */ /* 0x000fe20000100800 */
[----:B-1----:R-:W-:-:S03]  /*102a0*/  IMAD R5, R4, 0x55, RZ ;  /* 0x0000005504057824 */ /* 0x002fc600078e02ff */
[----:B------:R-:W-:Y:S02]  /*102b0*/  STL [R1+0xecc], R22 ;  /* 0x000ecc1601007387 */ /* 0x000fe40000100800 */
[----:B------:R-:W-:Y:S02]  /*102c0*/  LEA.HI.X.SX32 R5, R5, R28, 0x1, P2 ;  /* 0x0000001c05057211 */ /* 0x000fe400010f0eff */
[----:B------:R-:W-:Y:S01]  /*102d0*/  STL [R1+0xf40], R21 ;  /* 0x000f401501007387 */ /* 0x000fe20000100800 */
[----:B------:R-:W-:-:S03]  /*102e0*/  IADD3 R20, P2, PT, R20, R3, RZ ;  /* 0x0000000314147210 */ /* 0x000fc60007f5e0ff */
[----:B------:R1:W-:Y:S02]  /*102f0*/  STL [R1+0xedc], R5 ;  /* 0x000edc0501007387 */ /* 0x0003e40000100800 */
[----:B-1----:R-:W-:Y:S02]  /*10300*/  IMAD R5, R4, 0x51, RZ ;  /* 0x0000005104057824 */ /* 0x002fe400078e02ff */
[----:B------:R-:W-:Y:S03]  /*10310*/  STL [R1+0xf50], R20 ;  /* 0x000f501401007387 */ /* 0x000fe60000100800 */
[----:B------:R-:W-:Y:S01]  /*10320*/  LEA.HI.X.SX32 R5, R5, R28, 0x1, P5 ;  /* 0x0000001c05057211 */ /* 0x000fe200028f0eff */
[----:B------:R-:W-:Y:S04]  /*10330*/  STL [R1+0xeec], R19 ;  /* 0x000eec1301007387 */ /* 0x000fe80000100800 */
[----:B------:R-:W-:Y:S01]  /*10340*/  STL [R1+0xf60], R18 ;  /* 0x000f601201007387 */ /* 0x000fe20000100800 */
[----:B------:R-:W-:-:S03]  /*10350*/  IADD3 R17, P5, PT, R17, R3, RZ ;  /* 0x0000000311117210 */ /* 0x000fc60007fbe0ff */
[----:B------:R1:W-:Y:S01]  /*10360*/  STL [R1+0xefc], R5 ;  /* 0x000efc0501007387 */ /* 0x0003e20000100800 */
[-C--:B------:R-:W-:Y:S02]  /*10370*/  LEA.HI.X.SX32 R16, R16, R28.reuse, 0x1, P6 ;  /* 0x0000001c10107211 */ /* 0x080fe400030f0eff */
[-C--:B------:R-:W-:Y:S01]  /*10380*/  IADD3 R15, P6, PT, R15, R3.reuse, RZ ;  /* 0x000000030f0f7210 */ /* 0x080fe20007fde0ff */
[----:B-1----:R-:W-:Y:S01]  /*10390*/  IMAD R5, R4, 0x4d, RZ ;  /* 0x0000004d04057824 */ /* 0x002fe200078e02ff */
[----:B------:R-:W-:Y:S04]  /*103a0*/  STL [R1+0xf70], R17 ;  /* 0x000f701101007387 */ /* 0x000fe80000100800 */
        /* <DEDUP_REMOVED lines=18> */
[-C--:B------:R-:W-:Y:S02]  /*104d0*/  LEA.HI.X.SX32 R5, R5, R28.reuse, 0x1, P4 ;  /* 0x0000001c05057211 */ /* 0x080fe400020f0eff */
[----:B------:R-:W-:Y:S01]  /*104e0*/  IADD3 R6, P4, PT, R6, R3, RZ ;  /* 0x0000000306067210 */ /* 0x000fe20007f9e0ff */
[----:B------:R-:W-:Y:S01]  /*104f0*/  STL [R1+0xf4c], R10 ;  /* 0x000f4c0a01007387 */ /* 0x000fe20000100800 */
[----:B------:R-:W-:-:S03]  /*10500*/  LEA.HI.X.SX32 R7, R7, R28, 0x1, P5 ;  /* 0x0000001c07077211 */ /* 0x000fc600028f0eff */
[----:B------:R-:W-:Y:S04]  /*10510*/  STL [R1+0xdf8], R9 ;  /* 0x000df80901007387 */ /* 0x000fe80000100800 */
[----:B------:R1:W-:Y:S04]  /*10520*/  STL [R1+0xf5c], R5 ;  /* 0x000f5c0501007387 */ /* 0x0003e80000100800 */
[----:B------:R2:W-:Y:S01]  /*10530*/  STL [R1+0xe18], R6 ;  /* 0x000e180601007387 */ /* 0x0005e20000100800 */
[C---:B-1----:R-:W-:Y:S02]  /*10540*/  IMAD R5, R4.reuse, 0x41, RZ ;  /* 0x0000004104057824 */ /* 0x042fe400078e02ff */
[----:B--2---:R-:W-:Y:S01]  /*10550*/  IMAD R6, R4, 0x7e, RZ ;  /* 0x0000007e04067824 */ /* 0x004fe200078e02ff */
[----:B------:R1:W-:Y:S02]  /*10560*/  STL [R1+0xf6c], R7 ;  /* 0x000f6c0701007387 */ /* 0x0003e40000100800 */
[----:B------:R-:W-:-:S02]  /*10570*/  LEA.HI.X.SX32 R5, R5, R28, 0x1, P6 ;  /* 0x0000001c05057211 */ /* 0x000fc400030f0eff */
[-C--:B------:R-:W-:Y:S02]  /*10580*/  IADD3 R8, P6, PT, R8, R3.reuse, RZ ;  /* 0x0000000308087210 */ /* 0x080fe40007fde0ff */
[----:B-1----:R-:W-:-:S05]  /*10590*/  IADD3 R7, P5, PT, R6, R3, RZ ;  /* 0x0000000306077210 */ /* 0x002fca0007fbe0ff */
[----:B------:R1:W-:Y:S04]  /*105a0*/  STL [R1+0xf90], R7 ;  /* 0x000f900701007387 */ /* 0x0003e80000100800 */
[----:B------:R-:W-:Y:S04]  /*105b0*/  STL [R1+0xf7c], R5 ;  /* 0x000f7c0501007387 */ /* 0x000fe80000100800 */
[----:B------:R2:W-:Y:S01]  /*105c0*/  STL [R1+0xe38], R8 ;  /* 0x000e380801007387 */ /* 0x0005e20000100800 */
[----:B-1----:R-:W-:Y:S01]  /*105d0*/  IMAD R7, R4, 0x7a, RZ ;  /* 0x0000007a04077824 */ /* 0x002fe200078e02ff */
[----:B--2---:R-:W-:Y:S01]  /*105e0*/  LEA.HI.X.SX32 R8, R6, R28, 0x1, P0 ;  /* 0x0000001c06087211 */ /* 0x004fe200000f0eff */
[----:B------:R-:W-:-:S02]  /*105f0*/  IMAD R6, R4, 0x3f, RZ ;  /* 0x0000003f04067824 */ /* 0x000fc400078e02ff */
[----:B------:R-:W-:Y:S02]  /*10600*/  IMAD R5, R4, 0xcc, RZ ;  /* 0x000000cc04057824 */ /* 0x000fe400078e02ff */
[----:B------:R1:W-:Y:S01]  /*10610*/  STL [R1+0xd94], R8 ;  /* 0x000d940801007387 */ /* 0x0003e20000100800 */
[-C--:B------:R-:W-:Y:S02]  /*10620*/  LEA.HI.X.SX32 R6, R6, R28.reuse, 0x1, P5 ;  /* 0x0000001c06067211 */ /* 0x080fe400028f0eff */
[-C--:B------:R-:W-:Y:S02]  /*10630*/  IADD3 R5, P5, PT, R5, R3.reuse, RZ ;  /* 0x0000000305057210 */ /* 0x080fe40007fbe0ff */
[C---:B-1----:R-:W-:Y:S02]  /*10640*/  IADD3 R8, P0, PT, R7.reuse, R3, RZ ;  /* 0x0000000307087210 */ /* 0x042fe40007f1e0ff */
[----:B------:R-:W-:-:S03]  /*10650*/  LEA.HI.X.SX32 R7, R7, R28, 0x1, P3 ;  /* 0x0000001c07077211 */ /* 0x000fc600018f0eff */
[----:B------:R1:W-:Y:S04]  /*10660*/  STL [R1+0xfa0], R8 ;  /* 0x000fa00801007387 */ /* 0x0003e80000100800 */
[----:B------:R2:W-:Y:S01]  /*10670*/  STL [R1+0xf8c], R6 ;  /* 0x000f8c0601007387 */ /* 0x0005e20000100800 */
[----:B-1----:R-:W-:-:S03]  /*10680*/  IMAD R8, R4, 0x76, RZ ;  /* 0x0000007604087824 */ /* 0x002fc600078e02ff */
[----:B------:R1:W-:Y:S01]  /*10690*/  STL [R1+0xe58], R5 ;  /* 0x000e580501007387 */ /* 0x0003e20000100800 */
[----:B--2---:R-:W-:-:S03]  /*106a0*/  IMAD R6, R4, 0x3d, RZ ;  /* 0x0000003d04067824 */ /* 0x004fc600078e02ff */
[----:B------:R2:W-:Y:S01]  /*106b0*/  STL [R1+0xdb4], R7 ;  /* 0x000db40701007387 */ /* 0x0005e20000100800 */
[----:B-1----:R-:W-:Y:S01]  /*106c0*/  IMAD R5, R4, 0xc4, RZ ;  /* 0x000000c404057824 */ /* 0x002fe200078e02ff */
[----:B--2---:R-:W-:Y:S02]  /*106d0*/  IADD3 R7, P3, PT, R8, R3, RZ ;  /* 0x0000000308077210 */ /* 0x004fe40007f7e0ff */
[-C--:B------:R-:W-:Y:S01]  /*106e0*/  LEA.HI.X.SX32 R6, R6, R28.reuse, 0x1, P0 ;  /* 0x0000001c06067211 */ /* 0x080fe200000f0eff */
[----:B------:R-:W-:Y:S02]  /*106f0*/  IMAD R9, R4, 0x72, RZ ;  /* 0x0000007204097824 */ /* 0x000fe400078e02ff */
[----:B------:R1:W-:Y:S01]  /*10700*/  STL [R1+0xfb0], R7 ;  /* 0x000fb00701007387 */ /* 0x0003e20000100800 */
[----:B------:R-:W-:-:S03]  /*10710*/  LEA.HI.X.SX32 R8, R8, R28, 0x1, P1 ;  /* 0x0000001c08087211 */ /* 0x000fc600008f0eff */
[----:B------:R2:W-:Y:S01]  /*10720*/  STL [R1+0xf9c], R6 ;  /* 0x000f9c0601007387 */ /* 0x0005e20000100800 */
[-C--:B-1----:R-:W-:Y:S01]  /*10730*/  IADD3 R7, P0, PT, R5, R3.reuse, RZ ;  /* 0x0000000305077210 */ /* 0x082fe20007f1e0ff */
[C---:B------:R-:W-:Y:S02]  /*10740*/  IMAD R5, R4.reuse, 0xbc, RZ ;  /* 0x000000bc04057824 */ /* 0x040fe400078e02ff */
[----:B--2---:R-:W-:Y:S02]  /*10750*/  IMAD R6, R4, 0x3b, RZ ;  /* 0x0000003b04067824 */ /* 0x004fe400078e02ff */
[----:B------:R1:W-:Y:S04]  /*10760*/  STL [R1+0xe78], R7 ;  /* 0x000e780701007387 */ /* 0x0003e80000100800 */
[----:B------:R2:W-:Y:S01]  /*10770*/  STL [R1+0xdd4], R8 ;  /* 0x000dd40801007387 */ /* 0x0005e20000100800 */
[----:B-1----:R-:W-:-:S02]  /*10780*/  IADD3 R7, P1, PT, R9, R3, RZ ;  /* 0x0000000309077210 */ /* 0x002fc40007f3e0ff */
[----:B--2---:R-:W-:-:S03]  /*10790*/  LEA.HI.X.SX32 R8, R6, R28, 0x1, P3 ;  /* 0x0000001c06087211 */ /* 0x004fc600018f0eff */
[----:B------:R1:W-:Y:S01]  /*107a0*/  STL [R1+0xfc0], R7 ;  /* 0x000fc00701007387 */ /* 0x0003e20000100800 */
[----:B------:R-:W-:-:S03]  /*107b0*/  IMAD R10, R4, 0x6e, RZ ;  /* 0x0000006e040a7824 */ /* 0x000fc600078e02ff */
[----:B------:R2:W-:Y:S01]  /*107c0*/  STL [R1+0xfac], R8 ;  /* 0x000fac0801007387 */ /* 0x0005e20000100800 */
[-C--:B-1----:R-:W-:Y:S01]  /*107d0*/  IADD3 R7, P3, PT, R5, R3.reuse, RZ ;  /* 0x0000000305077210 */ /* 0x082fe20007f7e0ff */
[C---:B------:R-:W-:Y:S02]  /*107e0*/  IMAD R6, R4.reuse, 0x39, RZ ;  /* 0x0000003904067824 */ /* 0x040fe400078e02ff */
[----:B------:R-:W-:Y:S02]  /*107f0*/  IMAD R5, R4, 0xb4, RZ ;  /* 0x000000b404057824 */ /* 0x000fe400078e02ff */
[----:B------:R1:W-:Y:S01]  /*10800*/  STL [R1+0xe98], R7 ;  /* 0x000e980701007387 */ /* 0x0003e20000100800 */
[-C--:B--2---:R-:W-:Y:S02]  /*10810*/  LEA.HI.X.SX32 R8, R6, R28.reuse, 0x1, P1 ;  /* 0x0000001c06087211 */ /* 0x084fe400008f0eff */
[----:B-1----:R-:W-:Y:S02]  /*10820*/  LEA.HI.X.SX32 R7, R9, R28, 0x1, P2 ;  /* 0x0000001c09077211 */ /* 0x002fe400010f0eff */
[----:B------:R-:W-:-:S03]  /*10830*/  IADD3 R9, P2, PT, R10, R3, RZ ;  /* 0x000000030a097210 */ /* 0x000fc60007f5e0ff */
[----:B------:R1:W-:Y:S01]  /*10840*/  STL [R1+0xdf4], R7 ;  /* 0x000df40701007387 */ /* 0x0003e20000100800 */
[----:B------:R-:W-:-:S03]  /*10850*/  IMAD R11, R4, 0x6a, RZ ;  /* 0x0000006a040b7824 */ /* 0x000fc600078e02ff */
[----:B------:R-:W-:Y:S01]  /*10860*/  STL [R1+0xfd0], R9 ;  /* 0x000fd00901007387 */ /* 0x000fe20000100800 */
[----:B-1----:R-:W-:-:S03]  /*10870*/  IADD3 R7, P1, PT, R5, R3, RZ ;  /* 0x0000000305077210 */ /* 0x002fc60007f3e0ff */
[----:B------:R-:W-:Y:S01]  /*10880*/  STL [R1+0xfbc], R8 ;  /* 0x000fbc0801007387 */ /* 0x000fe20000100800 */
[----:B------:R-:W-:-:S03]  /*10890*/  IMAD R6, R4, 0x37, RZ ;  /* 0x0000003704067824 */ /* 0x000fc600078e02ff */
[----:B------:R1:W-:Y:S01]  /*108a0*/  STL [R1+0xeb8], R7 ;  /* 0x000eb80701007387 */ /* 0x0003e20000100800 */
[----:B------:R-:W-:Y:S01]  /*108b0*/  IMAD R5, R4, 0xac, RZ ;  /* 0x000000ac04057824 */ /* 0x000fe200078e02ff */
[-C--:B-1----:R-:W-:Y:S02]  /*108c0*/  LEA.HI.X.SX32 R7, R10, R28.reuse, 0x1, P4 ;  /* 0x0000001c0a077211 */ /* 0x082fe400020f0eff */
[----:B------:R-:W-:Y:S02]  /*108d0*/  IADD3 R9, P4, PT, R11, R3, RZ ;  /* 0x000000030b097210 */ /* 0x000fe40007f9e0ff */
[----:B------:R-:W-:Y:S01]  /*108e0*/  LEA.HI.X.SX32 R8, R6, R28, 0x1, P2 ;  /* 0x0000001c06087211 */ /* 0x000fe200010f0eff */
        /* <DEDUP_REMOVED lines=95> */
[C---:B------:R-:W-:Y:S02]  /*10ee0*/  IMAD R5, R4.reuse, 0xc8, RZ ;  /* 0x000000c804057824 */ /* 0x040fe400078e02ff */
[----:B------:R-:W-:Y:S01]  /*10ef0*/  IMAD R21, R4, 0x42, RZ ;  /* 0x0000004204157824 */ /* 0x000fe200078e02ff */
[-C--:B-1----:R-:W-:Y:S02]  /*10f00*/  LEA.HI.X.SX32 R7, R19, R28.reuse, 0x1, P5 ;  /* 0x0000001c13077211 */ /* 0x082fe400028f0eff */
[----:B------:R-:W-:Y:S02]  /*10f10*/  IADD3 R9, P5, PT, R20, R3, RZ ;  /* 0x0000000314097210 */ /* 0x000fe40007fbe0ff */
[----:B------:R-:W-:Y:S01]  /*10f20*/  LEA.HI.X.SX32 R8, R6, R28, 0x1, P6 ;  /* 0x0000001c06087211 */ /* 0x000fe200030f0eff */
[----:B------:R1:W-:Y:S01]  /*10f30*/  STL [R1+0xf34], R7 ;  /* 0x000f340701007387 */ /* 0x0003e20000100800 */
[----:B------:R-:W-:-:S03]  /*10f40*/  IMAD R6, R4, 0x23, RZ ;  /* 0x0000002304067824 */ /* 0x000fc600078e02ff */
[----:B------:R2:W-:Y:S01]  /*10f50*/  STL [R1+0x1070], R9 ;  /* 0x0010700901007387 */ /* 0x0005e20000100800 */
[----:B-1----:R-:W-:-:S03]  /*10f60*/  IADD3 R7, P6, PT, R5, R3, RZ ;  /* 0x0000000305077210 */ /* 0x002fc60007fde0ff */
[----:B------:R1:W-:Y:S01]  /*10f70*/  STL [R1+0x105c], R8 ;  /* 0x00105c0801007387 */ /* 0x0003e20000100800 */
[----:B------:R-:W-:Y:S01]  /*10f80*/  IMAD R5, R4, 0xb8, RZ ;  /* 0x000000b804057824 */ /* 0x000fe200078e02ff */
[-C--:B--2---:R-:W-:Y:S02]  /*10f90*/  LEA.HI.X.SX32 R9, R20, R28.reuse, 0x1, P0 ;  /* 0x0000001c14097211 */ /* 0x084fe400000f0eff */
[----:B------:R2:W-:Y:S01]  /*10fa0*/  STL [R1+0xe68], R7 ;  /* 0x000e680701007387 */ /* 0x0005e20000100800 */
[----:B------:R-:W-:Y:S01]  /*10fb0*/  IMAD R22, R4, 0x7c, RZ ;  /* 0x0000007c04167824 */ /* 0x000fe200078e02ff */
[----:B-1----:R-:W-:Y:S02]  /*10fc0*/  IADD3 R8, P0, PT, R21, R3, RZ ;  /* 0x0000000315087210 */ /* 0x002fe40007f1e0ff */
[----:B------:R-:W-:Y:S01]  /*10fd0*/  STL [R1+0xf54], R9 ;  /* 0x000f540901007387 */ /* 0x000fe20000100800 */
[----:B--2---:R-:W-:-:S03]  /*10fe0*/  LEA.HI.X.SX32 R7, R6, R28, 0x1, P5 ;  /* 0x0000001c06077211 */ /* 0x004fc600028f0eff */
[----:B------:R1:W-:Y:S01]  /*10ff0*/  STL [R1+0x1080], R8 ;  /* 0x0010800801007387 */ /* 0x0003e20000100800 */
[-C--:B------:R-:W-:Y:S01]  /*11000*/  IADD3 R5, P5, PT, R5, R3.reuse, RZ ;  /* 0x0000000305057210 */ /* 0x080fe20007fbe0ff */
[C---:B------:R-:W-:Y:S02]  /*11010*/  IMAD R6, R4.reuse, 0x21, RZ ;  /* 0x0000002104067824 */ /* 0x040fe400078e02ff */
[----:B------:R2:W-:Y:S01]  /*11020*/  STL [R1+0x106c], R7 ;  /* 0x00106c0701007387 */ /* 0x0005e20000100800 */
[----:B------:R-:W-:Y:S01]  /*11030*/  IMAD R23, R4, 0x3e, RZ ;  /* 0x0000003e04177824 */ /* 0x000fe200078e02ff */
[----:B-1----:R-:W-:Y:S02]  /*11040*/  LEA.HI.X.SX32 R8, R21, R28, 0x1, P3 ;  /* 0x0000001c15087211 */ /* 0x002fe400018f0eff */
[----:B------:R1:W-:Y:S01]  /*11050*/  STL [R1+0xea8], R5 ;  /* 0x000ea80501007387 */ /* 0x0003e20000100800 */
[----:B--2---:R-:W-:-:S03]  /*11060*/  IADD3 R7, P3, PT, R22, R3, RZ ;  /* 0x0000000316077210 */ /* 0x004fc60007f7e0ff */
[----:B------:R2:W-:Y:S01]  /*11070*/  STL [R1+0xf74], R8 ;  /* 0x000f740801007387 */ /* 0x0005e20000100800 */
[----:B------:R-:W-:-:S03]  /*11080*/  LEA.HI.X.SX32 R6, R6, R28, 0x1, P0 ;  /* 0x0000001c06067211 */ /* 0x000fc600000f0eff */
[----:B------:R3:W-:Y:S01]  /*11090*/  STL [R1+0xf98], R7 ;  /* 0x000f980701007387 */ /* 0x0007e20000100800 */
[----:B-1----:R-:W-:Y:S01]  /*110a0*/  IMAD R5, R4, 0xa8, RZ ;  /* 0x000000a804057824 */ /* 0x002fe200078e02ff */
[C---:B--2---:R-:W-:Y:S02]  /*110b0*/  IADD3 R8, P0, PT, R23.reuse, R3, RZ ;  /* 0x0000000317087210 */ /* 0x044fe40007f1e0ff */
[----:B------:R1:W-:Y:S01]  /*110c0*/  STL [R1+0x107c], R6 ;  /* 0x00107c0601007387 */ /* 0x0003e20000100800 */
[-C--:B---3--:R-:W-:Y:S01]  /*110d0*/  LEA.HI.X.SX32 R7, R22, R28.reuse, 0x1, P1 ;  /* 0x0000001c16077211 */ /* 0x088fe200008f0eff */
[----:B------:R-:W-:Y:S02]  /*110e0*/  IMAD R29, R4, 0x74, RZ ;  /* 0x00000074041d7824 */ /* 0x000fe400078e02ff */
[----:B------:R2:W-:Y:S01]  /*110f0*/  STL [R1+0x1090], R8 ;  /* 0x0010900801007387 */ /* 0x0005e20000100800 */
[----:B------:R-:W-:-:S03]  /*11100*/  LEA.HI.X.SX32 R9, R23, R28, 0x1, P3 ;  /* 0x0000001c17097211 */ /* 0x000fc600018f0eff */
[----:B------:R3:W-:Y:S01]  /*11110*/  STL [R1+0xda4], R7 ;  /* 0x000da40701007387 */ /* 0x0007e20000100800 */
[----:B-1----:R-:W-:Y:S01]  /*11120*/  IADD3 R6, P1, PT, R5, R3, RZ ;  /* 0x0000000305067210 */ /* 0x002fe20007f3e0ff */
[----:B------:R-:W-:-:S04]  /*11130*/  IMAD R5, R4, 0x1f, RZ ;  /* 0x0000001f04057824 */ /* 0x000fc800078e02ff */
[----:B------:R1:W-:Y:S01]  /*11140*/  STL [R1+0xee8], R6 ;  /* 0x000ee80601007387 */ /* 0x0003e20000100800 */
[-C--:B--2---:R-:W-:Y:S01]  /*11150*/  IADD3 R8, P3, PT, R29, R3.reuse, RZ ;  /* 0x000000031d087210 */ /* 0x084fe20007f7e0ff */
[C---:B---3--:R-:W-:Y:S02]  /*11160*/  IMAD R7, R4.reuse, 0x3a, RZ ;  /* 0x0000003a04077824 */ /* 0x048fe400078e02ff */
[----:B------:R2:W-:Y:S01]  /*11170*/  STL [R1+0xf94], R9 ;  /* 0x000f940901007387 */ /* 0x0005e20000100800 */
[----:B-1----:R-:W-:Y:S01]  /*11180*/  LEA.HI.X.SX32 R6, R5, R28, 0x1, P0 ;  /* 0x0000001c05067211 */ /* 0x002fe200000f0eff */
[----:B------:R-:W-:Y:S02]  /*11190*/  IMAD R5, R4, 0x98, RZ ;  /* 0x0000009804057824 */ /* 0x000fe400078e02ff */
[----:B------:R1:W-:Y:S01]  /*111a0*/  STL [R1+0xfb8], R8 ;  /* 0x000fb80801007387 */ /* 0x0003e20000100800 */
[----:B--2---:R-:W-:-:S03]  /*111b0*/  IADD3 R9, P0, PT, R7, R3, RZ ;  /* 0x0000000307097210 */ /* 0x004fc60007f1e0ff */
[----:B------:R2:W-:Y:S04]  /*111c0*/  STL [R1+0x108c], R6 ;  /* 0x00108c0601007387 */ /* 0x0005e80000100800 */
[----:B------:R3:W-:Y:S01]  /*111d0*/  STL [R1+0x10a0], R9 ;  /* 0x0010a00901007387 */ /* 0x0007e20000100800 */
[----:B-1----:R-:W-:Y:S01]  /*111e0*/  LEA.HI.X.SX32 R8, R29, R28, 0x1, P2 ;  /* 0x0000001c1d087211 */ /* 0x002fe200010f0eff */
[----:B--2---:R-:W-:Y:S01]  /*111f0*/  IMAD R6, R4, 0x6c, RZ ;  /* 0x0000006c04067824 */ /* 0x004fe200078e02ff */
[----:B---3--:R-:W-:-:S03]  /*11200*/  IADD3 R9, P2, PT, R5, R3, RZ ;  /* 0x0000000305097210 */ /* 0x008fc60007f5e0ff */
[----:B------:R1:W-:Y:S01]  /*11210*/  STL [R1+0xde4], R8 ;  /* 0x000de40801007387 */ /* 0x0003e20000100800 */
[-C--:B------:R-:W-:Y:S01]  /*11220*/  LEA.HI.X.SX32 R10, R7, R28.reuse, 0x1, P3 ;  /* 0x0000001c070a7211 */ /* 0x080fe200018f0eff */
[C---:B------:R-:W-:Y:S02]  /*11230*/  IMAD R5, R4.reuse, 0x1d, RZ ;  /* 0x0000001d04057824 */ /* 0x040fe400078e02ff */
[----:B------:R2:W-:Y:S01]  /*11240*/  STL [R1+0xf28], R9 ;  /* 0x000f280901007387 */ /* 0x0005e20000100800 */
[----:B-1----:R-:W-:Y:S01]  /*11250*/  IMAD R8, R4, 0x36, RZ ;  /* 0x0000003604087824 */ /* 0x002fe200078e02ff */
[----:B--2---:R-:W-:Y:S02]  /*11260*/  IADD3 R9, P3, PT, R6, R3, RZ ;  /* 0x0000000306097210 */ /* 0x004fe40007f7e0ff */
[----:B------:R-:W-:Y:S01]  /*11270*/  STL [R1+0xfb4], R10 ;  /* 0x000fb40a01007387 */ /* 0x000fe20000100800 */
[----:B------:R-:W-:Y:S01]  /*11280*/  LEA.HI.X.SX32 R7, R5, R28, 0x1, P0 ;  /* 0x0000001c05077211 */ /* 0x000fe200000f0eff */
[----:B------:R-:W-:-:S02]  /*11290*/  IMAD R5, R4, 0x88, RZ ;  /* 0x0000008804057824 */ /* 0x000fc400078e02ff */
[----:B------:R1:W-:Y:S04]  /*112a0*/  STL [R1+0xfd8], R9 ;  /* 0x000fd80901007387 */ /* 0x0003e80000100800 */
[----:B------:R2:W-:Y:S01]  /*112b0*/  STL [R1+0x109c], R7 ;  /* 0x00109c0701007387 */ /* 0x0005e20000100800 */
[----:B-1----:R-:W-:Y:S02]  /*112c0*/  IADD3 R9, P0, PT, R8, R3, RZ ;  /* 0x0000000308097210 */ /* 0x002fe40007f1e0ff */
[----:B--2---:R-:W-:-:S03]  /*112d0*/  LEA.HI.X.SX32 R7, R6, R28, 0x1, P4 ;  /* 0x0000001c06077211 */ /* 0x004fc600020f0eff */
[----:B------:R1:W-:Y:S01]  /*112e0*/  STL [R1+0x10b0], R9 ;  /* 0x0010b00901007387 */ /* 0x0003e20000100800 */
[----:B------:R-:W-:Y:S01]  /*112f0*/  IMAD R6, R4, 0x64, RZ ;  /* 0x0000006404067824 */ /* 0x000fe200078e02ff */
[----:B------:R-:W-:Y:S02]  /*11300*/  LEA.HI.X.SX32 R10, R8, R28, 0x1, P3 ;  /* 0x0000001c080a7211 */ /* 0x000fe400018f0eff */
[----:B------:R2:W-:Y:S01]  /*11310*/  STL [R1+0xe24], R7 ;  /* 0x000e240701007387 */ /* 0x0005e20000100800 */
[----:B-1----:R-:W-:Y:S01]  /*11320*/  IADD3 R9, P4, PT, R5, R3, RZ ;  /* 0x0000000305097210 */ /* 0x002fe20007f9e0ff */
[----:B------:R-:W-:-:S04]  /*11330*/  IMAD R5, R4, 0x1b, RZ ;  /* 0x0000001b04057824 */ /* 0x000fc800078e02ff */
[----:B------:R1:W-:Y:S01]  /*11340*/  STL [R1+0xf68], R9 ;  /* 0x000f680901007387 */ /* 0x0003e20000100800 */
[----:B--2---:R-:W-:Y:S01]  /*11350*/  IMAD R7, R4, 0x32, RZ ;  /* 0x0000003204077824 */ /* 0x004fe200078e02ff */
[----:B------:R-:W-:Y:S02]  /*11360*/  LEA.HI.X.SX32 R8, R5, R28, 0x1, P0 ;  /* 0x0000001c05087211 */ /* 0x000fe400000f0eff */
[----:B------:R-:W-:Y:S01]  /*11370*/  STL [R1+0xfd4], R10 ;  /* 0x000fd40a01007387 */ /* 0x000fe20000100800 */
[----:B-1----:R-:W-:Y:S01]  /*11380*/  IADD3 R9, P3, PT, R6, R3, RZ ;  /* 0x0000000306097210 */ /* 0x002fe20007f7e0ff */
[----:B------:R-:W-:-:S04]  /*11390*/  IMAD R5, R4, 0xf0, RZ ;  /* 0x000000f004057824 */ /* 0x000fc800078e02ff */
[----:B------:R1:W-:Y:S04]  /*113a0*/  STL [R1+0xff8], R9 ;  /* 0x000ff80901007387 */ /* 0x0003e80000100800 */
[----:B------:R2:W-:Y:S01]  /*113b0*/  STL [R1+0x10ac], R8 ;  /* 0x0010ac0801007387 */ /* 0x0005e20000100800 */
[----:B-1----:R-:W-:Y:S02]  /*113c0*/  IADD3 R9, P0, PT, R7, R3, RZ ;  /* 0x0000000307097210 */ /* 0x002fe40007f1e0ff */
[----:B--2---:R-:W-:-:S03]  /*113d0*/  LEA.HI.X.SX32 R8, R6, R28, 0x1, P6 ;  /* 0x0000001c06087211 */ /* 0x004fc600030f0eff */
[----:B------:R1:W-:Y:S01]  /*113e0*/  STL [R1+0x10c0], R9 ;  /* 0x0010c00901007387 */ /* 0x0003e20000100800 */
[C---:B------:R-:W-:Y:S01]  /*113f0*/  IMAD R6, R4.reuse, 0x5c, RZ ;  /* 0x0000005c04067824 */ /* 0x040fe200078e02ff */
        /* <DEDUP_REMOVED lines=47> */
[----:B------:R-:W-:-:S03]  /*116f0*/  IMAD R6, R4, 0x44, RZ ;  /* 0x0000004404067824 */ /* 0x000fc600078e02ff */
[----:B------:R2:W-:Y:S01]  /*11700*/  STL [R1+0xf24], R7 ;  /* 0x000f240701007387 */ /* 0x0005e20000100800 */
[----:B------:R-:W-:Y:S02]  /*11710*/  LEA.HI.X.SX32 R10, R8, R28, 0x1, P3 ;  /* 0x0000001c080a7211 */ /* 0x000fe400018f0eff */
[----:B-1----:R-:W-:Y:S01]  /*11720*/  IADD3 R9, P2, PT, R5, R3, RZ ;  /* 0x0000000305097210 */ /* 0x002fe20007f5e0ff */
[----:B--2---:R-:W-:-:S04]  /*11730*/  IMAD R7, R4, 0x13, RZ ;  /* 0x0000001304077824 */ /* 0x004fc800078e02ff */
[----:B------:R1:W-:Y:S01]  /*11740*/  STL [R1+0xf48], R9 ;  /* 0x000f480901007387 */ /* 0x0003e20000100800 */
[C---:B------:R-:W-:Y:S01]  /*11750*/  IMAD R5, R4.reuse, 0x22, RZ ;  /* 0x0000002204057824 */ /* 0x040fe200078e02ff */
[----:B------:R-:W-:Y:S01]  /*11760*/  LEA.HI.X.SX32 R8, R7, R28, 0x1, P0 ;  /* 0x0000001c07087211 */ /* 0x000fe200000f0eff */
[----:B------:R-:W-:Y:S01]  /*11770*/  IMAD R7, R4, 0xe0, RZ ;  /* 0x000000e004077824 */ /* 0x000fe200078e02ff */
[----:B------:R-:W-:Y:S01]  /*11780*/  STL [R1+0x1054], R10 ;  /* 0x0010540a01007387 */ /* 0x000fe20000100800 */
[----:B-1----:R-:W-:-:S05]  /*11790*/  IADD3 R9, P3, PT, R6, R3, RZ ;  /* 0x0000000306097210 */ /* 0x002fca0007f7e0ff */
[----:B------:R1:W-:Y:S04]  /*117a0*/  STL [R1+0x1078], R9 ;  /* 0x0010780901007387 */ /* 0x0003e80000100800 */
[----:B------:R2:W-:Y:S01]  /*117b0*/  STL [R1+0x10ec], R8 ;  /* 0x0010ec0801007387 */ /* 0x0005e20000100800 */
[-C--:B-1----:R-:W-:Y:S02]  /*117c0*/  IADD3 R9, P0, PT, R5, R3.reuse, RZ ;  /* 0x0000000305097210 */ /* 0x082fe40007f1e0ff */
[-C--:B--2---:R-:W-:Y:S01]  /*117d0*/  LEA.HI.X.SX32 R8, R6, R28.reuse, 0x1, P4 ;  /* 0x0000001c06087211 */ /* 0x084fe200020f0eff */
[----:B------:R-:W-:Y:S01]  /*117e0*/  IMAD R6, R4, 0x78, RZ ;  /* 0x0000007804067824 */ /* 0x000fe200078e02ff */
[----:B------:R-:W-:Y:S01]  /*117f0*/  IADD3 R7, P4, PT, R7, R3, RZ ;  /* 0x0000000307077210 */ /* 0x000fe20007f9e0ff */
[----:B------:R1:W-:Y:S01]  /*11800*/  STL [R1+0x1100], R9 ;  /* 0x0011000901007387 */ /* 0x0003e20000100800 */
[----:B------:R-:W-:-:S03]  /*11810*/  LEA.HI.X.SX32 R5, R5, R28, 0x1, P3 ;  /* 0x0000001c05057211 */ /* 0x000fc600018f0eff */
[----:B------:R2:W-:Y:S04]  /*11820*/  STL [R1+0xf64], R8 ;  /* 0x000f640801007387 */ /* 0x0005e80000100800 */
[----:B------:R3:W-:Y:S01]  /*11830*/  STL [R1+0xe08], R7 ;  /* 0x000e080701007387 */ /* 0x0007e20000100800 */
[----:B-1----:R-:W-:Y:S01]  /*11840*/  IADD3 R9, P3, PT, R6, R3, RZ ;  /* 0x0000000306097210 */ /* 0x002fe20007f7e0ff */
[C---:B--2---:R-:W-:Y:S02]  /*11850*/  IMAD R8, R4.reuse, 0x11, RZ ;  /* 0x0000001104087824 */ /* 0x044fe400078e02ff */
[----:B------:R1:W-:Y:S01]  /*11860*/  STL [R1+0x1074], R5 ;  /* 0x0010740501007387 */ /* 0x0003e20000100800 */
[----:B---3--:R-:W-:Y:S02]  /*11870*/  IMAD R7, R4, 0x3c, RZ ;  /* 0x0000003c04077824 */ /* 0x008fe400078e02ff */
[-C--:B------:R-:W-:Y:S01]  /*11880*/  LEA.HI.X.SX32 R10, R8, R28.reuse, 0x1, P0 ;  /* 0x0000001c080a7211 */ /* 0x080fe200000f0eff */
[----:B------:R2:W-:Y:S01]  /*11890*/  STL [R1+0xfa8], R9 ;  /* 0x000fa80901007387 */ /* 0x0005e20000100800 */
[----:B------:R-:W-:Y:S01]  /*118a0*/  LEA.HI.X.SX32 R8, R6, R28, 0x1, P6 ;  /* 0x0000001c06087211 */ /* 0x000fe200030f0eff */
[----:B------:R-:W-:-:S02]  /*118b0*/  IMAD R6, R4, 0xa0, RZ ;  /* 0x000000a004067824 */ /* 0x000fc400078e02ff */
[----:B-1----:R-:W-:Y:S01]  /*118c0*/  IMAD R5, R4, 0x1e, RZ ;  /* 0x0000001e04057824 */ /* 0x002fe200078e02ff */
[----:B------:R-:W-:Y:S01]  /*118d0*/  STL [R1+0x10fc], R10 ;  /* 0x0010fc0a01007387 */ /* 0x000fe20000100800 */
[----:B--2---:R-:W-:-:S05]  /*118e0*/  IADD3 R9, P0, PT, R7, R3, RZ ;  /* 0x0000000307097210 */ /* 0x004fca0007f1e0ff */
        /* <DEDUP_REMOVED lines=10> */
[C---:B-1----:R-:W-:Y:S01]  /*11990*/  IADD3 R9, P0, PT, R7.reuse, R3, RZ ;  /* 0x0000000307097210 */ /* 0x042fe20007f1e0ff */
[C---:B--2---:R-:W-:Y:S02]  /*119a0*/  IMAD R8, R4.reuse, 0xf, RZ ;  /* 0x0000000f04087824 */ /* 0x044fe400078e02ff */
[----:B------:R1:W-:Y:S01]  /*119b0*/  STL [R1+0x1094], R5 ;  /* 0x0010940501007387 */ /* 0x0003e20000100800 */
[----:B---3--:R-:W-:Y:S02]  /*119c0*/  IMAD R6, R4, 0x34, RZ ;  /* 0x0000003404067824 */ /* 0x008fe400078e02ff */
[-C--:B------:R-:W-:Y:S01]  /*119d0*/  LEA.HI.X.SX32 R10, R8, R28.reuse, 0x1, P6 ;  /* 0x0000001c080a7211 */ /* 0x080fe200030f0eff */
[----:B------:R2:W-:Y:S01]  /*119e0*/  STL [R1+0xfe8], R9 ;  /* 0x000fe80901007387 */ /* 0x0005e20000100800 */
[----:B------:R-:W-:Y:S01]  /*119f0*/  LEA.HI.X.SX32 R8, R7, R28, 0x1, P5 ;  /* 0x0000001c07087211 */ /* 0x000fe200028f0eff */
[----:B-1----:R-:W-:-:S02]  /*11a00*/  IMAD R5, R4, 0x1a, RZ ;  /* 0x0000001a04057824 */ /* 0x002fc400078e02ff */
[----:B------:R-:W-:Y:S01]  /*11a10*/  STL [R1+0x110c], R10 ;  /* 0x00110c0a01007387 */ /* 0x000fe20000100800 */
[----:B--2---:R-:W-:Y:S01]  /*11a20*/  IADD3 R9, P6, PT, R6, R3, RZ ;  /* 0x0000000306097210 */ /* 0x004fe20007fde0ff */
        /* <DEDUP_REMOVED lines=8> */
[----:B-1----:R-:W-:Y:S01]  /*11ab0*/  IADD3 R9, P0, PT, R7, R3, RZ ;  /* 0x0000000307097210 */ /* 0x002fe20007f1e0ff */
[----:B------:R-:W-:Y:S01]  /*11ac0*/  IMAD R7, R4, 0xd, RZ ;  /* 0x0000000d04077824 */ /* 0x000fe200078e02ff */
[----:B--2---:R-:W-:-:S03]  /*11ad0*/  LEA.HI.X.SX32 R8, R5, R28, 0x1, P6 ;  /* 0x0000001c05087211 */ /* 0x004fc600030f0eff */
[----:B------:R1:W-:Y:S01]  /*11ae0*/  STL [R1+0xe88], R9 ;  /* 0x000e880901007387 */ /* 0x0003e20000100800 */
[----:B------:R-:W-:Y:S01]  /*11af0*/  IMAD R5, R4, 0x2c, RZ ;  /* 0x0000002c04057824 */ /* 0x000fe200078e02ff */
[----:B------:R-:W-:Y:S02]  /*11b00*/  LEA.HI.X.SX32 R7, R7, R28, 0x1, P5 ;  /* 0x0000001c07077211 */ /* 0x000fe400028f0eff */
[----:B------:R2:W-:Y:S01]  /*11b10*/  STL [R1+0x10b4], R8 ;  /* 0x0010b40801007387 */ /* 0x0005e20000100800 */
[----:B-1----:R-:W-:-:S05]  /*11b20*/  IADD3 R9, P6, PT, R6, R3, RZ ;  /* 0x0000000306097210 */ /* 0x002fca0007fde0ff */
[----:B------:R1:W-:Y:S01]  /*11b30*/  STL [R1+0x1028], R9 ;  /* 0x0010280901007387 */ /* 0x0003e20000100800 */
[----:B--2---:R-:W-:Y:S01]  /*11b40*/  IMAD R8, R4, 0x16, RZ ;  /* 0x0000001604087824 */ /* 0x004fe200078e02ff */
[----:B------:R-:W-:Y:S02]  /*11b50*/  LEA.HI.X.SX32 R6, R6, R28, 0x1, P1 ;  /* 0x0000001c06067211 */ /* 0x000fe400008f0eff */
[----:B------:R2:W-:Y:S01]  /*11b60*/  STL [R1+0x111c], R7 ;  /* 0x00111c0701007387 */ /* 0x0005e20000100800 */
[----:B-1----:R-:W-:Y:S01]  /*11b70*/  IADD3 R9, P5, PT, R5, R3, RZ ;  /* 0x0000000305097210 */ /* 0x002fe20007fbe0ff */
[----:B--2---:R-:W-:-:S04]  /*11b80*/  IMAD R7, R4, 0x48, RZ ;  /* 0x0000004804077824 */ /* 0x004fc800078e02ff */
[----:B------:R1:W-:Y:S01]  /*11b90*/  STL [R1+0x10d8], R9 ;  /* 0x0010d80901007387 */ /* 0x0003e20000100800 */
[----:B------:R-:W-:-:S03]  /*11ba0*/  LEA.HI.X.SX32 R5, R5, R28, 0x1, P6 ;  /* 0x0000001c05057211 */ /* 0x000fc600030f0eff */
[----:B------:R2:W-:Y:S01]  /*11bb0*/  STL [R1+0xec4], R6 ;  /* 0x000ec40601007387 */ /* 0x0005e20000100800 */
[-C--:B------:R-:W-:Y:S02]  /*11bc0*/  IADD3 R10, P6, PT, R7, R3.reuse, RZ ;  /* 0x00000003070a7210 */ /* 0x080fe40007fde0ff */
[----:B-1----:R-:W-:Y:S01]  /*11bd0*/  IADD3 R9, P1, PT, R8, R3, RZ ;  /* 0x0000000308097210 */ /* 0x002fe20007f3e0ff */
[----:B--2---:R-:W-:-:S04]  /*11be0*/  IMAD R6, R4, 0x24, RZ ;  /* 0x0000002404067824 */ /* 0x004fc800078e02ff */
[----:B------:R1:W-:Y:S04]  /*11bf0*/  STL [R1+0x1130], R9 ;  /* 0x0011300901007387 */ /* 0x0003e80000100800 */
[----:B------:R2:W-:Y:S04]  /*11c00*/  STL [R1+0x1024], R5 ;  /* 0x0010240501007387 */ /* 0x0005e80000100800 */
[----:B------:R3:W-:Y:S01]  /*11c10*/  STL [R1+0x1068], R10 ;  /* 0x0010680a01007387 */ /* 0x0007e20000100800 */
[----:B-1----:R-:W-:Y:S01]  /*11c20*/  LEA.HI.X.SX32 R9, R8, R28, 0x1, P5 ;  /* 0x0000001c08097211 */ /* 0x002fe200028f0eff */
[----:B------:R-:W-:-:S02]  /*11c30*/  IMAD R8, R4, 0x12, RZ ;  /* 0x0000001204087824 */ /* 0x000fc400078e02ff */
[----:B--2---:R-:W-:Y:S01]  /*11c40*/  IMAD R5, R4, 0xb, RZ ;  /* 0x0000000b04057824 */ /* 0x004fe200078e02ff */
[-C--:B---3--:R-:W-:Y:S01]  /*11c50*/  IADD3 R10, P5, PT, R6, R3.reuse, RZ ;  /* 0x00000003060a7210 */ /* 0x088fe20007fbe0ff */
[----:B------:R1:W-:Y:S04]  /*11c60*/  STL [R1+0x10d4], R9 ;  /* 0x0010d40901007387 */ /* 0x0003e80000100800 */
[----:B------:R2:W-:Y:S01]  /*11c70*/  STL [R1+0x10f8], R10 ;  /* 0x0010f80a01007387 */ /* 0x0005e20000100800 */
[----:B-1----:R-:W-:Y:S01]  /*11c80*/  LEA.HI.X.SX32 R9, R5, R28, 0x1, P1 ;  /* 0x0000001c05097211 */ /* 0x002fe200008f0eff */
[----:B------:R-:W-:Y:S01]  /*11c90*/  IMAD R5, R4, 0x70, RZ ;  /* 0x0000007004057824 */ /* 0x000fe200078e02ff */
[----:B--2---:R-:W-:-:S03]  /*11ca0*/  IADD3 R10, P1, PT, R8, R3, RZ ;  /* 0x00000003080a7210 */ /* 0x004fc60007f3e0ff */
[----:B------:R1:W-:Y:S01]  /*11cb0*/  STL [R1+0x112c], R9 ;  /* 0x00112c0901007387 */ /* 0x0003e20000100800 */
[----:B------:R-:W-:-:S03]  /*11cc0*/  LEA.HI.X.SX32 R7, R7, R28, 0x1, P2 ;  /* 0x0000001c07077211 */ /* 0x000fc600010f0eff */
[----:B------:R2:W-:Y:S01]  /*11cd0*/  STL [R1+0x1140], R10 ;  /* 0x0011400a01007387 */ /* 0x0005e20000100800 */
[-C--:B------:R-:W-:Y:S01]  /*11ce0*/  LEA.HI.X.SX32 R6, R6, R28.reuse, 0x1, P6 ;  /* 0x0000001c06067211 */ /* 0x080fe200030f0eff */
[C---:B-1----:R-:W-:Y:S01]  /*11cf0*/  IMAD R9, R4.reuse, 0x38, RZ ;  /* 0x0000003804097824 */ /* 0x042fe200078e02ff */
[-C--:B--2---:R-:W-:Y:S01]  /*11d00*/  IADD3 R10, P2, PT, R5, R3.reuse, RZ ;  /* 0x00000003050a7210 */ /* 0x084fe20007f5e0ff */
[----:B------:R1:W-:Y:S03]  /*11d10*/  STL [R1+0xf44], R7 ;  /* 0x000f440701007387 */ /* 0x0003e60000100800 */
[----:B------:R-:W-:Y:S01]  /*11d20*/  IADD3 R11, P6, PT, R9, R3, RZ ;  /* 0x00000003090b7210 */ /* 0x000fe20007fde0ff */
[----:B------:R2:W-:Y:S04]  /*11d30*/  STL [R1+0xfc8], R10 ;  /* 0x000fc80a01007387 */ /* 0x0005e80000100800 */
[----:B------:R3:W-:Y:S01]  /*11d40*/  STL [R1+0x1064], R6 ;  /* 0x0010640601007387 */ /* 0x0007e20000100800 */
[----:B-1----:R-:W-:Y:S01]  /*11d50*/  IMAD R7, R4, 0x1c, RZ ;  /* 0x0000001c04077824 */ /* 0x002fe200078e02ff */
[----:B--2---:R-:W-:-:S02]  /*11d60*/  LEA.HI.X.SX32 R10, R8, R28, 0x1, P5 ;  /* 0x0000001c080a7211 */ /* 0x004fc400028f0eff */
[----:B------:R1:W-:Y:S01]  /*11d70*/  STL [R1+0x10a8], R11 ;  /* 0x0010a80b01007387 */ /* 0x0003e20000100800 */
[----:B---3--:R-:W-:-:S03]  /*11d80*/  IMAD R6, R4, 0x9, RZ ;  /* 0x0000000904067824 */ /* 0x008fc600078e02ff */
[----:B------:R2:W-:Y:S01]  /*11d90*/  STL [R1+0x10f4], R10 ;  /* 0x0010f40a01007387 */ /* 0x0005e20000100800 */
[----:B------:R-:W-:Y:S01]  /*11da0*/  IMAD R8, R4, 0xe, RZ ;  /* 0x0000000e04087824 */ /* 0x000fe200078e02ff */
[----:B-1----:R-:W-:Y:S02]  /*11db0*/  IADD3 R11, P5, PT, R7, R3, RZ ;  /* 0x00000003070b7210 */ /* 0x002fe40007fbe0ff */
[----:B--2---:R-:W-:-:S03]  /*11dc0*/  LEA.HI.X.SX32 R10, R6, R28, 0x1, P1 ;  /* 0x0000001c060a7211 */ /* 0x004fc600008f0eff */
[----:B------:R1:W-:Y:S01]  /*11dd0*/  STL [R1+0x1118], R11 ;  /* 0x0011180b01007387 */ /* 0x0003e20000100800 */
[----:B------:R-:W-:-:S03]  /*11de0*/  IMAD R6, R4, 0x50, RZ ;  /* 0x0000005004067824 */ /* 0x000fc600078e02ff */
[----:B------:R2:W-:Y:S01]  /*11df0*/  STL [R1+0x113c], R10 ;  /* 0x00113c0a01007387 */ /* 0x0005e20000100800 */
[-C--:B-1----:R-:W-:Y:S02]  /*11e00*/  IADD3 R11, P1, PT, R8, R3.reuse, RZ ;  /* 0x00000003080b7210 */ /* 0x082fe40007f3e0ff */
[----:B--2---:R-:W-:Y:S01]  /*11e10*/  LEA.HI.X.SX32 R10, R5, R28, 0x1, P4 ;  /* 0x0000001c050a7211 */ /* 0x004fe200020f0eff */
[----:B------:R-:W-:Y:S02]  /*11e20*/  IMAD R5, R4, 0x28, RZ ;  /* 0x0000002804057824 */ /* 0x000fe400078e02ff */
[----:B------:R1:W-:Y:S01]  /*11e30*/  STL [R1+0x1150], R11 ;  /* 0x0011500b01007387 */ /* 0x0003e20000100800 */
[----:B------:R-:W-:-:S03]  /*11e40*/  IADD3 R12, P4, PT, R6, R3, RZ ;  /* 0x00000003060c7210 */ /* 0x000fc60007f9e0ff */
[----:B------:R2:W-:Y:S01]  /*11e50*/  STL [R1+0xe04], R10 ;  /* 0x000e040a01007387 */ /* 0x0005e20000100800 */
[-C--:B-1----:R-:W-:Y:S02]  /*11e60*/  LEA.HI.X.SX32 R11, R9, R28.reuse, 0x1, P2 ;  /* 0x0000001c090b7211 */ /* 0x082fe400010f0eff */
[----:B------:R-:W-:Y:S01]  /*11e70*/  IADD3 R9, P2, PT, R5, R3, RZ ;  /* 0x0000000305097210 */ /* 0x000fe20007f5e0ff */
[----:B--2---:R-:W-:Y:S01]  /*11e80*/  IMAD R10, R4, 0x14, RZ ;  /* 0x00000014040a7824 */ /* 0x004fe200078e02ff */
[----:B------:R-:W-:Y:S01]  /*11e90*/  STL [R1+0x1048], R12 ;  /* 0x0010480c01007387 */ /* 0x000fe20000100800 */
[----:B------:R-:W-:-:S03]  /*11ea0*/  LEA.HI.X.SX32 R7, R7, R28, 0x1, P6 ;  /* 0x0000001c07077211 */ /* 0x000fc600030f0eff */
[----:B------:R1:W-:Y:S04]  /*11eb0*/  STL [R1+0xfc4], R11 ;  /* 0x000fc40b01007387 */ /* 0x0003e80000100800 */
[----:B------:R2:W-:Y:S01]  /*11ec0*/  STL [R1+0x10e8], R9 ;  /* 0x0010e80901007387 */ /* 0x0005e20000100800 */
[----:B------:R-:W-:Y:S01]  /*11ed0*/  LEA.HI.X.SX32 R8, R8, R28, 0x1, P5 ;  /* 0x0000001c08087211 */ /* 0x000fe200028f0eff */
[----:B-1----:R-:W-:Y:S01]  /*11ee0*/  IMAD R11, R4, 0xa, RZ ;  /* 0x0000000a040b7824 */ /* 0x002fe200078e02ff */
[-C--:B--2---:R-:W-:Y:S01]  /*11ef0*/  IADD3 R9, P6, PT, R10, R3.reuse, RZ ;  /* 0x000000030a097210 */ /* 0x084fe20007fde0ff */
[----:B------:R1:W-:Y:S03]  /*11f00*/  STL [R1+0x10a4], R7 ;  /* 0x0010a40701007387 */ /* 0x0003e60000100800 */
[----:B------:R-:W-:Y:S01]  /*11f10*/  IADD3 R12, P5, PT, R11, R3, RZ ;  /* 0x000000030b0c7210 */ /* 0x000fe20007fbe0ff */
[----:B------:R2:W-:Y:S01]  /*11f20*/  STL [R1+0x1138], R9 ;  /* 0x0011380901007387 */ /* 0x0005e20000100800 */
[----:B-1----:R-:W-:-:S03]  /*11f30*/  IMAD R7, R4, 0x7, RZ ;  /* 0x0000000704077824 */ /* 0x002fc600078e02ff */
[----:B------:R1:W-:Y:S01]  /*11f40*/  STL [R1+0x1114], R8 ;  /* 0x0011140801007387 */ /* 0x0003e20000100800 */
[----:B--2---:R-:W-:Y:S01]  /*11f50*/  IMAD R9, R4, 0x60, RZ ;  /* 0x0000006004097824 */ /* 0x004fe200078e02ff */
[-C--:B------:R-:W-:Y:S02]  /*11f60*/  LEA.HI.X.SX32 R7, R7, R28.reuse, 0x1, P1 ;  /* 0x0000001c07077211 */ /* 0x080fe400008f0eff */
[----:B------:R2:W-:Y:S01]  /*11f70*/  STL [R1+0x1160], R12 ;  /* 0x0011600c01007387 */ /* 0x0005e20000100800 */
[----:B------:R-:W-:Y:S01]  /*11f80*/  LEA.HI.X.SX32 R6, R6, R28, 0x1, P3 ;  /* 0x0000001c06067211 */ /* 0x000fe200018f0eff */
[----:B-1----:R-:W-:Y:S02]  /*11f90*/  IMAD R8, R4, 0x30, RZ ;  /* 0x0000003004087824 */ /* 0x002fe400078e02ff */
[----:B------:R1:W-:Y:S01]  /*11fa0*/  STL [R1+0x114c], R7 ;  /* 0x00114c0701007387 */ /* 0x0003e20000100800 */
[----:B--2---:R-:W-:-:S05]  /*11fb0*/  IADD3 R12, P1, PT, R9, R3, RZ ;  /* 0x00000003090c7210 */ /* 0x004fca0007f3e0ff */
[----:B------:R2:W-:Y:S01]  /*11fc0*/  STL [R1+0x1008], R12 ;  /* 0x0010080c01007387 */ /* 0x0005e20000100800 */
[----:B-1----:R-:W-:-:S03]  /*11fd0*/  IMAD R7, R4, 0x18, RZ ;  /* 0x0000001804077824 */ /* 0x002fc600078e02ff */
[----:B------:R1:W-:Y:S01]  /*11fe0*/  STL [R1+0xf04], R6 ;  /* 0x000f040601007387 */ /* 0x0003e20000100800 */
[----:B--2---:R-:W-:Y:S02]  /*11ff0*/  IADD3 R12, P3, PT, R8, R3, RZ ;  /* 0x00000003080c7210 */ /* 0x004fe40007f7e0ff */
[----:B-1----:R-:W-:-:S03]  /*12000*/  LEA.HI.X.SX32 R6, R5, R28, 0x1, P4 ;  /* 0x0000001c05067211 */ /* 0x002fc600020f0eff */
[----:B------:R1:W-:Y:S01]  /*12010*/  STL [R1+0x10c8], R12 ;  /* 0x0010c80c01007387 */ /* 0x0003e20000100800 */
[----:B------:R-:W-:Y:S01]  /*12020*/  IADD3 R13, P4, PT, R7, R3, RZ ;  /* 0x00000003070d7210 */ /* 0x000fe20007f9e0ff */
[----:B------:R-:W-:Y:S02]  /*12030*/  IMAD R5, R4, 0xc, RZ ;  /* 0x0000000c04057824 */ /* 0x000fe400078e02ff */
[----:B------:R2:W-:Y:S01]  /*12040*/  STL [R1+0x1044], R6 ;  /* 0x0010440601007387 */ /* 0x0005e20000100800 */
[----:B-1----:R-:W-:-:S03]  /*12050*/  LEA.HI.X.SX32 R12, R10, R28, 0x1, P2 ;  /* 0x0000001c0a0c7211 */ /* 0x002fc600010f0eff */
[----:B------:R-:W-:Y:S01]  /*12060*/  STL [R1+0x1128], R13 ;  /* 0x0011280d01007387 */ /* 0x000fe20000100800 */
[----:B------:R-:W-:Y:S01]  /*12070*/  IADD3 R14, P2, PT, R5, R3, RZ ;  /* 0x00000003050e7210 */ /* 0x000fe20007f5e0ff */
[C---:B------:R-:W-:Y:S02]  /*12080*/  IMAD R10, R4.reuse, 0x5, RZ ;  /* 0x00000005040a7824 */ /* 0x040fe400078e02ff */
[----:B--2---:R-:W-:Y:S01]  /*12090*/  IMAD R6, R4, 0x6, RZ ;  /* 0x0000000604067824 */ /* 0x004fe200078e02ff */
[----:B------:R1:W-:Y:S04]  /*120a0*/  STL [R1+0x10e4], R12 ;  /* 0x0010e40c01007387 */ /* 0x0003e80000100800 */
[----:B------:R-:W-:Y:S01]  /*120b0*/  STL [R1+0x1158], R14 ;  /* 0x0011580e01007387 */ /* 0x000fe20000100800 */
[----:B-1----:R-:W-:-:S02]  /*120c0*/  LEA.HI.X.SX32 R12, R11, R28, 0x1, P6 ;  /* 0x0000001c0b0c7211 */ /* 0x002fc400030f0eff */
[----:B------:R-:W-:Y:S02]  /*120d0*/  IADD3 R13, P6, PT, R6, R3, RZ ;  /* 0x00000003060d7210 */ /* 0x000fe40007fde0ff */
[-C--:B------:R-:W-:Y:S01]  /*120e0*/  LEA.HI.X.SX32 R11, R10, R28.reuse, 0x1, P5 ;  /* 0x0000001c0a0b7211 */ /* 0x080fe200028f0eff */
[----:B------:R1:W-:Y:S01]  /*120f0*/  STL [R1+0x1134], R12 ;  /* 0x0011340c01007387 */ /* 0x0003e20000100800 */
[----:B------:R-:W-:-:S03]  /*12100*/  LEA.HI.X.SX32 R10, R9, R28, 0x1, P0 ;  /* 0x0000001c090a7211 */ /* 0x000fc600000f0eff */
[----:B------:R-:W-:Y:S01]  /*12110*/  STL [R1+0x1170], R13 ;  /* 0x0011700d01007387 */ /* 0x000fe20000100800 */
[----:B-1----:R-:W-:-:S03]  /*12120*/  LEA R12, P5, R4, R3, 0x7 ;  /* 0x00000003040c7211 */ /* 0x002fc600078a38ff */
[----:B------:R1:W-:Y:S01]  /*12130*/  STL [R1+0x115c], R11 ;  /* 0x00115c0b01007387 */ /* 0x0003e20000100800 */
[----:B------:R-:W-:-:S03]  /*12140*/  LEA.HI.X.SX32 R9, R8, R28, 0x1, P1 ;  /* 0x0000001c08097211 */ /* 0x000fc600008f0eff */
[----:B------:R-:W-:Y:S01]  /*12150*/  STL [R1+0xf88], R12 ;  /* 0x000f880c01007387 */ /* 0x000fe20000100800 */
[----:B------:R-:W-:-:S03]  /*12160*/  LEA.HI.X.SX32 R8, R7, R28, 0x1, P3 ;  /* 0x0000001c07087211 */ /* 0x000fc600018f0eff */
[----:B------:R2:W-:Y:S01]  /*12170*/  STL [R1+0xe84], R10 ;  /* 0x000e840a01007387 */ /* 0x0005e20000100800 */
[----:B-1----:R-:W-:Y:S02]  /*12180*/  LEA R11, P0, R4, R3, 0x6 ;  /* 0x00000003040b7211 */ /* 0x002fe400078030ff */
[----:B------:R-:W-:-:S03]  /*12190*/  LEA.HI.X.SX32 R7, R5, R28, 0x1, P4 ;  /* 0x0000001c05077211 */ /* 0x000fc600020f0eff */
[----:B------:R-:W-:Y:S01]  /*121a0*/  STL [R1+0x1088], R11 ;  /* 0x0010880b01007387 */ /* 0x000fe20000100800 */
[----:B--2---:R-:W-:-:S03]  /*121b0*/  LEA R10, P1, R4, R3, 0x5 ;  /* 0x00000003040a7211 */ /* 0x004fc600078228ff */
[----:B------:R1:W-:Y:S04]  /*121c0*/  STL [R1+0x1004], R9 ;  /* 0x0010040901007387 */ /* 0x0003e80000100800 */
[----:B------:R-:W-:Y:S04]  /*121d0*/  STL [R1+0x1108], R10 ;  /* 0x0011080a01007387 */ /* 0x000fe80000100800 */
[----:B------:R2:W-:Y:S01]  /*121e0*/  STL [R1+0x10c4], R8 ;  /* 0x0010c40801007387 */ /* 0x0005e20000100800 */
[----:B-1----:R-:W-:-:S05]  /*121f0*/  LEA R9, P3, R4, R3, 0x4 ;  /* 0x0000000304097211 */ /* 0x002fca00078620ff */
[----:B------:R-:W-:Y:S01]  /*12200*/  STL [R1+0x1148], R9 ;  /* 0x0011480901007387 */ /* 0x000fe20000100800 */
[----:B--2---:R-:W-:-:S03]  /*12210*/  LEA R8, P4, R4, R3, 0x3 ;  /* 0x0000000304087211 */ /* 0x004fc600078818ff */
[----:B------:R1:W-:Y:S01]  /*12220*/  STL [R1+0x1124], R7 ;  /* 0x0011240701007387 */ /* 0x0003e20000100800 */
[----:B------:R-:W-:-:S03]  /*12230*/  IMAD.SHL.U32 R5, R4, 0x2, RZ ;  /* 0x0000000204057824 */ /* 0x000fc600078e00ff */
[----:B------:R2:W-:Y:S01]  /*12240*/  STL [R1+0x1168], R8 ;  /* 0x0011680801007387 */ /* 0x0005e20000100800 */
[----:B-1----:R-:W-:Y:S01]  /*12250*/  IMAD R7, R4, 0x3, RZ ;  /* 0x0000000304077824 */ /* 0x002fe200078e02ff */
[----:B--2---:R-:W-:Y:S01]  /*12260*/  LEA.HI.X.SX32 R8, R6, R28, 0x1, P2 ;  /* 0x0000001c06087211 */ /* 0x004fe200010f0eff */
[C---:B------:R-:W-:Y:S01]  /*12270*/  IMAD.SHL.U32 R6, R4.reuse, 0x40, RZ ;  /* 0x0000004004067824 */ /* 0x040fe200078e00ff */
[----:B------:R-:W-:-:S03]  /*12280*/  LEA R9, P2, R4, R3, 0x2 ;  /* 0x0000000304097211 */ /* 0x000fc600078410ff */
[----:B------:R1:W-:Y:S01]  /*12290*/  STL [R1+0x1154], R8 ;  /* 0x0011540801007387 */ /* 0x0003e20000100800 */
[----:B------:R-:W-:-:S03]  /*122a0*/  LEA.HI.X.SX32 R6, R6, R28, 0x1, P5 ;  /* 0x0000001c06067211 */ /* 0x000fc600028f0eff */
[----:B------:R2:W-:Y:S01]  /*122b0*/  STL [R1+0x1178], R9 ;  /* 0x0011780901007387 */ /* 0x0005e20000100800 */
[----:B-1----:R-:W-:Y:S02]  /*122c0*/  LEA.HI.X.SX32 R8, R7, R28, 0x1, P6 ;  /* 0x0000001c07087211 */ /* 0x002fe400030f0eff */
[----:B------:R-:W-:Y:S02]  /*122d0*/  IADD3 R7, P6, PT, R5, R3, RZ ;  /* 0x0000000305077210 */ /* 0x000fe40007fde0ff */
[----:B------:R0:W5:Y:S01]  /*122e0*/  LDL.LU R3, [R1+0x15ac] ;  /* 0x0015ac0001037983 */ /* 0x0001620000300800 */
[----:B--2---:R-:W-:-:S03]  /*122f0*/  IMAD.SHL.U32 R9, R4, 0x20, RZ ;  /* 0x0000002004097824 */ /* 0x004fc600078e00ff */
[----:B------:R1:W-:Y:S04]  /*12300*/  STL [R1+0x116c], R8 ;  /* 0x00116c0801007387 */ /* 0x0003e80000100800 */
[----:B------:R2:W-:Y:S01]  /*12310*/  STL [R1+0x1180], R7 ;  /* 0x0011800701007387 */ /* 0x0005e20000100800 */
[----:B------:R-:W-:-:S03]  /*12320*/  LEA.HI.X.SX32 R9, R9, R28, 0x1, P0 ;  /* 0x0000001c09097211 */ /* 0x000fc600000f0eff */
[----:B------:R3:W-:Y:S01]  /*12330*/  STL [R1+0xf84], R6 ;  /* 0x000f840601007387 */ /* 0x0007e20000100800 */
[C---:B-1----:R-:W-:Y:S02]  /*12340*/  IMAD.SHL.U32 R8, R4.reuse, 0x10, RZ ;  /* 0x0000001004087824 */ /* 0x042fe400078e00ff */
[----:B--2---:R-:W-:-:S03]  /*12350*/  IMAD.SHL.U32 R7, R4, 0x8, RZ ;  /* 0x0000000804077824 */ /* 0x004fc600078e00ff */
[-C--:B------:R-:W-:Y:S01]  /*12360*/  LEA.HI.X.SX32 R8, R8, R28.reuse, 0x1, P1 ;  /* 0x0000001c08087211 */ /* 0x080fe200008f0eff */
[----:B---3--:R-:W-:Y:S01]  /*12370*/  IMAD.SHL.U32 R6, R4, 0x4, RZ ;  /* 0x0000000404067824 */ /* 0x008fe200078e00ff */
[-C--:B------:R-:W-:Y:S01]  /*12380*/  LEA.HI.X.SX32 R7, R7, R28.reuse, 0x1, P3 ;  /* 0x0000001c07077211 */ /* 0x080fe200018f0eff */
[----:B------:R-:W-:Y:S03]  /*12390*/  STL [R1+0x1084], R9 ;  /* 0x0010840901007387 */ /* 0x000fe60000100800 */
[-C--:B------:R-:W-:Y:S01]  /*123a0*/  LEA.HI.X.SX32 R6, R6, R28.reuse, 0x1, P4 ;  /* 0x0000001c06067211 */ /* 0x080fe200020f0eff */
[----:B------:R-:W-:Y:S01]  /*123b0*/  STL [R1+0x1104], R8 ;  /* 0x0011040801007387 */ /* 0x000fe20000100800 */
[-C--:B------:R-:W-:Y:S02]  /*123c0*/  LEA.HI.X.SX32 R5, R5, R28.reuse, 0x1, P2 ;  /* 0x0000001c05057211 */ /* 0x080fe400010f0eff */
[----:B------:R-:W-:Y:S01]  /*123d0*/  LEA.HI.X.SX32 R4, R4, R28, 0x1, P6 ;  /* 0x0000001c04047211 */ /* 0x000fe200030f0eff */
[----:B------:R-:W-:Y:S04]  /*123e0*/  STL [R1+0x1144], R7 ;  /* 0x0011440701007387 */ /* 0x000fe80000100800 */
[----:B------:R-:W-:Y:S04]  /*123f0*/  STL [R1+0x1164], R6 ;  /* 0x0011640601007387 */ /* 0x000fe80000100800 */
[----:B------:R-:W2:Y:S04]  /*12400*/  LDL.LU R28, [R1+0x15a8] ;  /* 0x0015a800011c7983 */ /* 0x000ea80000300800 */
[----:B------:R1:W-:Y:S04]  /*12410*/  STL [R1+0x1174], R5 ;  /* 0x0011740501007387 */ /* 0x0003e80000100800 */
[----:B------:R-:W-:Y:S04]  /*12420*/  STL [R1+0x198], RZ ;  /* 0x000198ff01007387 */ /* 0x000fe80000100800 */
[----:B------:R3:W-:Y:S04]  /*12430*/  STL [R1+0x117c], R4 ;  /* 0x00117c0401007387 */ /* 0x0007e80000100800 */
        /* <DEDUP_REMOVED lines=25> */
[----:B-1----:R-:W1:Y:S03]  /*125d0*/  S2R R5, SR_TID.X ;  /* 0x0000000000057919 */ /* 0x002e660000002100 */
        /* <DEDUP_REMOVED lines=24> */
[----:B-1----:R-:W-:Y:S01]  /*12760*/  LOP3.LUT R5, R5, 0x1ff, RZ, 0xc0, !PT ;  /* 0x000001ff05057812 */ /* 0x002fe200078ec0ff */
[----:B------:R-:W-:-:S02]  /*12770*/  USHF.R.S32.HI UR7, URZ, 0x1f, UR4 ;  /* 0x0000001fff077899 */ /* 0x000fc40008011404 */
[----:B------:R-:W-:Y:S02]  /*12780*/  USHF.L.U32 UR6, UR6, 0x7, URZ ;  /* 0x0000000706067899 */ /* 0x000fe400080006ff */
[----:B------:R-:W-:Y:S01]  /*12790*/  IMAD.SHL.U32 R5, R5, 0x2, RZ ;  /* 0x0000000205057824 */ /* 0x000fe200078e00ff */
[----:B------:R-:W-:Y:S02]  /*127a0*/  ULEA.HI UR7, UR7, UR4, URZ, 0x7 ;  /* 0x0000000407077291 */ /* 0x000fe4000f8f38ff */
[----:B------:R-:W-:Y:S02]  /*127b0*/  USHF.R.S32.HI UR4, URZ, 0x1f, UR6 ;  /* 0x0000001fff047899 */ /* 0x000fe40008011406 */
[C---:B------:R-:W-:Y:S02]  /*127c0*/  LOP3.LUT R7, R5.reuse, 0x10, RZ, 0x3c, !PT ;  /* 0x0000001005077812 */ /* 0x040fe400078e3cff */
[C---:B---3--:R-:W-:Y:S02]  /*127d0*/  LOP3.LUT R4, R5.reuse, 0x20, RZ, 0x3c, !PT ;  /* 0x0000002005047812 */ /* 0x048fe400078e3cff */
[----:B------:R-:W-:-:S02]  /*127e0*/  LOP3.LUT R6, R5, 0x30, RZ, 0x3c, !PT ;  /* 0x0000003005067812 */ /* 0x000fc400078e3cff */
[C---:B------:R-:W-:Y:S02]  /*127f0*/  LOP3.LUT R7, R5.reuse, 0x40, RZ, 0x3c, !PT ;  /* 0x0000004005077812 */ /* 0x040fe400078e3cff */
[C---:B------:R-:W-:Y:S02]  /*12800*/  LOP3.LUT R4, R5.reuse, 0x50, RZ, 0x3c, !PT ;  /* 0x0000005005047812 */ /* 0x040fe400078e3cff */
[C---:B------:R-:W-:Y:S02]  /*12810*/  LOP3.LUT R6, R5.reuse, 0x60, RZ, 0x3c, !PT ;  /* 0x0000006005067812 */ /* 0x040fe400078e3cff */
[----:B------:R-:W-:Y:S02]  /*12820*/  LOP3.LUT R5, R5, 0x70, RZ, 0x3c, !PT ;  /* 0x0000007005057812 */ /* 0x000fe400078e3cff */
[----:B----4-:R-:W-:Y:S01]  /*12830*/  LOP3.LUT R4, R2, 0x40, RZ, 0x3c, !PT ;  /* 0x0000004002047812 */ /* 0x010fe200078e3cff */
[----:B------:R-:W-:Y:S02]  /*12840*/  USHF.R.S32.HI UR7, URZ, 0x7, UR7 ;  /* 0x00000007ff077899 */ /* 0x000fe40008011407 */
[----:B------:R-:W-:-:S02]  /*12850*/  USHF.L.U32 UR10, UR6, 0x1, URZ ;  /* 0x00000001060a7899 */ /* 0x000fc400080006ff */
[----:B------:R-:W-:Y:S01]  /*12860*/  USHF.L.U64.HI UR4, UR6, 0x1, UR4 ;  /* 0x0000000106047899 */ /* 0x000fe20008010204 */
[----:B0-2---:R-:W-:-:S11]  /*12870*/  LOP3.LUT R29, R28, 0x40, RZ, 0x3c, !PT ;  /* 0x000000401c1d7812 */ /* 0x005fd600078e3cff */
.L_x_2:
[----:B-----5:R-:W2:Y:S01]  /*12880*/  LDL R7, [R1+0xd7c] ;  /* 0x000d7c0001077983 */ /* 0x020ea20000100800 */
[----:B0-----:R-:W0:Y:S03]  /*12890*/  LDC R4, c[0x0][0x3a0] ;  /* 0x0000e800ff047b82 */ /* 0x001e260000000800 */
[----:B--2---:R1:W-:Y:S04]  /*128a0*/  STL [R1+0x648c], R7 ;  /* 0x00648c0701007387 */ /* 0x0043e80000100800 */
[----:B------:R-:W2:Y:S04]  /*128b0*/  LDL R6, [R1+0xd80] ;  /* 0x000d800001067983 */ /* 0x000ea80000100800 */
[----:B-1----:R-:W0:Y:S04]  /*128c0*/  LDL R7, [R1+0xd84] ;  /* 0x000d840001077983 */ /* 0x002e280000100800 */
[----:B------:R-:W-:Y:S04]  /*128d0*/  STL [R1+0x63c0], R23 ;  /* 0x0063c01701007387 */ /* 0x000fe80000100800 */
        /* <DEDUP_REMOVED lines=46> */
[----:B------:R1:W-:Y:S04]  /*12bc0*/  STL [R1+0x6488], R20 ;  /* 0x0064881401007387 */ /* 0x0003e80000100800 */
        /* <DEDUP_REMOVED lines=46> */
[----:B-----5:R-:W-:Y:S04]  /*12eb0*/  STL [R1+0x6084], R3 ;  /* 0x0060840301007387 */ /* 0x020fe80000100800 */
        /* <DEDUP_REMOVED lines=36> */
[----:B------:R-:W-:Y:S04]  /*13100*/  STL.64 [R1+0x5ab0], R26 ;  /* 0x005ab01a01007387 */ /* 0x000fe80000100a00 */
        /* <DEDUP_REMOVED lines=14> */
[----:B------:R-:W-:Y:S01]  /*131f0*/  STL [R1+0x6190], R29 ;  /* 0x0061901d01007387 */ /* 0x000fe20000100800 */
[----:B0-----:R-:W-:-:S03]  /*13200*/  IMAD R4, R7, -0x80, R4 ;  /* 0xffffff8007047824 */ /* 0x001fc600078e0204 */
[----:B------:R-:W-:Y:S04]  /*13210*/  STL [R1+0x6248], R29 ;  /* 0x0062481d01007387 */ /* 0x000fe80000100800 */
[----:B------:R-:W-:Y:S04]  /*13220*/  STL [R1+0x624c], R29 ;  /* 0x00624c1d01007387 */ /* 0x000fe80000100800 */
[----:B------:R-:W-:Y:S04]  /*13230*/  STL [R1+0x16e0], R0 ;  /* 0x0016e00001007387 */ /* 0x000fe80000100800 */
[----:B------:R-:W-:Y:S04]  /*13240*/  STL [R1+0x622c], R0 ;  /* 0x00622c0001007387 */ /* 0x000fe80000100800 */
[----:B------:R-:W2:Y:S01]  /*13250*/  LDL.LU R7, [R1+0x648c] ;  /* 0x00648c0001077983 */ /* 0x000ea20000300800 */
[----:B------:R-:W-:-:S02]  /*13260*/  ISETP.GT.AND P0, PT, R4, RZ, PT ;  /* 0x000000ff0400720c */ /* 0x000fc40003f04270 */
[----:B-1----:R-:W-:-:S11]  /*13270*/  PRMT R20, RZ, 0x7610, R20 ;  /* 0x00007610ff147816 */ /* 0x002fd60000000014 */
[----:B--2---:R-:W2:Y:S01]  /*13280*/  @P0 LDG.E.U16 R20, desc[UR8][R6.64] ;  /* 0x0000000806140981 */ /* 0x004ea2000c1e1500 */
[----:B------:R-:W-:-:S03]  /*13290*/  ISETP.GT.AND P1, PT, R4, 0x1, PT ;  /* 0x000000010400780c */ /* 0x000fc60003f24270 */
[----:B--2---:R0:W-:Y:S04]  /*132a0*/  STL [R1+0x34], R20 ;  /* 0x0000341401007387 */ /* 0x0041e80000100800 */
[----:B0-----:R-:W2:Y:S04]  /*132b0*/  LDL.LU R20, [R1+0x6488] ;  /* 0x0064880001147983 */ /* 0x001ea80000300800 */
[----:B------:R-:W3:Y:S04]  /*132c0*/  LDL R6, [R1+0x117c] ;  /* 0x00117c0001067983 */ /* 0x000ee80000100800 */
[----:B------:R-:W3:Y:S01]  /*132d0*/  LDL R7, [R1+0x1180] ;  /* 0x0011800001077983 */ /* 0x000ee20000100800 */
[----:B------:R-:W-:-:S02]  /*132e0*/  PRMT R23, RZ, 0x7610, R23 ;  /* 0x00007610ff177816 */ /* 0x000fc40000000017 */
[----:B---3--:R-:W-:-:S04]  /*132f0*/  @P1 LOP3.LUT R7, R7, R6, RZ, 0x3c, !PT ;  /* 0x0000000607071212 */ /* 0x008fc800078e3cff */
[----:B------:R-:W-:-:S04]  /*13300*/  @P1 LOP3.LUT R6, R7, R6, RZ, 0x3c, !PT ;  /* 0x0000000607061212 */ /* 0x000fc800078e3cff */
[----:B------:R-:W-:-:S05]  /*13310*/  @P1 LOP3.LUT R7, R7, R6, RZ, 0x3c, !PT ;  /* 0x0000000607071212 */ /* 0x000fca00078e3cff */
[----:B------:R-:W3:Y:S01]  /*13320*/  @P1 LDG.E.U16 R23, desc[UR8][R6.64] ;  /* 0x0000000806171981 */ /* 0x000ee2000c1e1500 */
[----:B------:R-:W-:-:S03]  /*13330*/  ISETP.GT.AND P2, PT, R4, 0x2, PT ;  /* 0x000000020400780c */ /* 0x000fc60003f44270 */
[----:B---3--:R0:W-:Y:S04]  /*13340*/  STL [R1+0x44], R23 ;  /* 0x0000441701007387 */ /* 0x0081e80000100800 */
[----:B0-----:R-:W3:Y:S04]  /*13350*/  LDL.LU R23, [R1+0x6484] ;  /* 0x0064840001177983 */ /* 0x001ee80000300800 */
[----:B------:R-:W4:Y:S04]  /*13360*/  LDL R6, [R1+0x1174] ;  /* 0x0011740001067983 */ /* 0x000f280000100800 */
[----:B------:R-:W4:Y:S01]  /*13370*/  LDL R7, [R1+0x1178] ;  /* 0x0011780001077983 */ /* 0x000f220000100800 */
[----:B------:R-:W-:-:S02]  /*13380*/  PRMT R17, RZ, 0x7610, R17 ;  /* 0x00007610ff117816 */ /* 0x000fc40000000011 */
[----:B----4-:R-:W-:-:S04]  /*13390*/  @P2 LOP3.LUT R7, R7, R6, RZ, 0x3c, !PT ;  /* 0x0000000607072212 */ /* 0x010fc800078e3cff */
[----:B------:R-:W-:-:S04]  /*133a0*/  @P2 LOP3.LUT R6, R7, R6, RZ, 0x3c, !PT ;  /* 0x0000000607062212 */ /* 0x000fc800078e3cff */
[----:B------:R-:W-:-:S05]  /*133b0*/  @P2 LOP3.LUT R7, R7, R6, RZ, 0x3c, !PT ;  /* 0x0000000607072212 */ /* 0x000fca00078e3cff */
[----:B------:R-:W4:Y:S01]  /*133c0*/  @P2 LDG.E.U16 R17, desc[UR8][R6.64] ;  /* 0x0000000806112981 */ /* 0x000f22000c1e1500 */
[----:B------:R-:W-:-:S03]  /*133d0*/  ISETP.GT.AND P3, PT, R4, 0x3, PT ;  /* 0x000000030400780c */ /* 0x000fc60003f64270 */
[----:B----4-:R0:W-:Y:S04]  /*133e0*/  STL [R1+0x9c8], R17 ;  /* 0x0009c81101007387 */ /* 0x0101e80000100800 */
[----:B0-----:R-:W4:Y:S04]  /*133f0*/  LDL.LU R17, [R1+0x6480] ;  /* 0x0064800001117983 */ /* 0x001f280000300800 */
[----:B------:R-:W3:Y:S04]  /*13400*/  LDL R6, [R1+0x116c] ;  /* 0x00116c0001067983 */ /* 0x000ee80000100800 */
[----:B------:R-:W3:Y:S01]  /*13410*/  LDL R7, [R1+0x1170] ;  /* 0x0011700001077983 */ /* 0x000ee20000100800 */
[----:B--2---:R-:W-:-:S02]  /*13420*/  PRMT R20, RZ, 0x7610, R20 ;  /* 0x00007610ff147816 */ /* 0x004fc40000000014 */
[----:B---3--:R-:W-:-:S04]  /*13430*/  @P3 LOP3.LUT R7, R7, R6, RZ, 0x3c, !PT ;  /* 0x0000000607073212 */ /* 0x008fc800078e3cff */
[----:B------:R-:W-:-:S04]  /*13440*/  @P3 LOP3.LUT R6, R7, R6, RZ, 0x3c, !PT ;  /* 0x0000000607063212 */ /* 0x000fc800078e3cff */
[----:B------:R-:W-:-:S05]  /*13450*/  @P3 LOP3.LUT R7, R7, R6, RZ, 0x3c, !PT ;  /* 0x0000000607073212 */ /* 0x000fca00078e3cff */
[----:B------:R-:W2:Y:S01]  /*13460*/  @P3 LDG.E.U16 R20, desc[UR8][R6.64] ;  /* 0x0000000806143981 */ /* 0x000ea2000c1e1500 */
        /* <DEDUP_REMOVED lines=33> */
[----:B------:R-:W2:Y:S04]  /*13680*/  LDL R6, [R1+0x114c] ;  /* 0x00114c0001067983 */ /* 0x000ea80000100800 */
[----:B------:R-:W2:Y:S01]  /*13690*/  LDL R7, [R1+0x1150] ;  /* 0x0011500001077983 */ /* 0x000ea20000100800 */
[----:B----4-:R-:W-:-:S02]  /*136a0*/  PRMT R17, RZ, 0x7610, R17 ;  /* 0x00007610ff117816 */ /* 0x010fc40000000011 */
[----:B--2---:R-:W-:-:S04]  /*136b0*/  @P2 LOP3.LUT R7, R7, R6, RZ, 0x3c, !PT ;  /* 0x0000000607072212 */ /* 0x004fc800078e3cff */
[----:B------:R-:W-:-:S04]  /*136c0*/  @P2 LOP3.LUT R6, R7, R6, RZ, 0x3c, !PT ;  /* 0x0000000607062212 */ /* 0x000fc800078e3cff */
[----:B------:R-:W-:-:S05]  /*136d0*/  @P2 LOP3.LUT R7, R7, R6, RZ, 0x3c, !PT ;  /* 0x0000000607072212 */ /* 0x000fca00078e3cff */
[----:B------:R-:W2:Y:S01]  /*136e0*/  @P2 LDG.E.U16 R17, desc[UR8][R6.64] ;  /* 0x0000000806112981 */ /* 0x000ea2000c1e1500 */
[----:B------:R-:W-:-:S03]  /*136f0*/  ISETP.GT.AND P3, PT, R4, 0x8, PT ;  /* 0x000000080400780c */ /* 0x000fc60003f64270 */
[----:B--2---:R0:W-:Y:S04]  /*13700*/  STL [R1+0xa2c], R17 ;  /* 0x000a2c1101007387 */ /* 0x0041e80000100800 */
[----:B0-----:R-:W2:Y:S04]  /*13710*/  LDL.LU R17, [R1+0x646c] ;  /* 0x00646c0001117983 */ /* 0x001ea80000300800 */
        /* <DEDUP_REMOVED lines=10> */
[----:B------:R-:W2:Y:S04]  /*137c0*/  LDL R6, [R1+0x113c] ;  /* 0x00113c0001067983 */ /* 0x000ea80000100800 */
[----:B------:R-:W2:Y:S01]  /*137d0*/  LDL R7, [R1+0x1140] ;  /* 0x0011400001077983 */ /* 0x000ea20000100800 */
[----:B---3--:R-:W-:-:S02]  /*137e0*/  PRMT R23, RZ, 0x7610, R23 ;  /* 0x00007610ff177816 */ /* 0x008fc40000000017 */
[----:B--2---:R-:W-:-:S04]  /*137f0*/  @P4 LOP3.LUT R7, R7, R6, RZ, 0x3c, !PT ;  /* 0x0000000607074212 */ /* 0x004fc800078e3cff */
        /* <DEDUP_REMOVED lines=8> */
[----:B----4-:R-:W-:-:S02]  /*13880*/  PRMT R20, RZ, 0x7610, R20 ;  /* 0x00007610ff147816 */ /* 0x010fc40000000014 */
        /* <DEDUP_REMOVED lines=9> */
[----:B--2---:R-:W-:-:S02]  /*13920*/  PRMT R23, RZ, 0x7610, R23 ;  /* 0x00007610ff177816 */ /* 0x004fc40000000017 */
[----:B----4-:R-:W-:-:S04]  /*13930*/  @P0 LOP3.LUT R7, R7, R6, RZ, 0x3c, !PT ;  /* 0x0000000607070212 */ /* 0x010fc800078e3cff */
        /* <DEDUP_REMOVED lines=208> */
[----:B---3--:R-:W-:-:S02]  /*14640*/  PRMT R20, RZ, 0x7610, R20 ;  /* 0x00007610ff147816 */ /* 0x008fc40000000014 */
[----:B----4-:R-:W-:-:S04]  /*14650*/  @P2 LOP3.LUT R7, R7, R6, RZ, 0x3c, !PT ;  /* 0x0000000607072212 */ /* 0x010fc800078e3cff */
        /* <DEDUP_REMOVED lines=22> */
[----:B------:R0:W4:Y:S04]  /*147c0*/  @P4 LDG.E.U16 R29, desc[UR8][R6.64] ;  /* 0x00000008061d4981 */ /* 0x000128000c1e1500 */
[----:B------:R-:W0:Y:S04]  /*147d0*/  LDL R6, [R1+0x106c] ;  /* 0x00106c0001067983 */ /* 0x000e280000100800 */
[----:B------:R-:W0:Y:S01]  /*147e0*/  LDL R7, [R1+0x1070] ;  /* 0x0010700001077983 */ /* 0x000e220000100800 */
[----:B------:R-:W-:Y:S02]  /*147f0*/  ISETP.GT.AND P1, PT, R4, 0x23, PT ;  /* 0x000000230400780c */ /* 0x000fe40003f24270 */
[----:B---3--:R-:W-:-:S11]  /*14800*/  PRMT R20, RZ, 0x7610, R20 ;  /* 0x00007610ff147816 */ /* 0x008fd60000000014 */
[----:B0-----:R-:W-:-:S04]  /*14810*/  @P1 LOP3.LUT R7, R7, R6, RZ, 0x3c, !PT ;  /* 0x0000000607071212 */ /* 0x001fc800078e3cff */
[----:B------:R-:W-:-:S04]  /*14820*/  @P1 LOP3.LUT R6, R7, R6, RZ, 0x3c, !PT ;  /* 0x0000000607061212 */ /* 0x000fc800078e3cff */
[----:B------:R-:W-:-:S05]  /*14830*/  @P1 LOP3.LUT R7, R7, R6, RZ, 0x3c, !PT ;  /* 0x0000000607071212 */ /* 0x000fca00078e3cff */
[----:B------:R-:W3:Y:S04]  /*14840*/  @P1 LDG.E.U16 R20, desc[UR8][R6.64] ;  /* 0x0000000806141981 */ /* 0x000ee8000c1e1500 */
[----:B----4-:R-:W-:Y:S04]  /*14850*/  STL [R1+0x6250], R29 ;  /* 0x0062501d01007387 */ /* 0x010fe80000100800 */
[----:B------:R-:W-:Y:S04]  /*14860*/  STL [R1+0x6254], R29 ;  /* 0x0062541d01007387 */ /* 0x000fe80000100800 */
[----:B------:R-:W-:Y:S04]  /*14870*/  STL [R1+0x6288], R29 ;  /* 0x0062881d01007387 */ /* 0x000fe80000100800 */
[----:B---3--:R0:W-:Y:S04]  /*14880*/  STL [R1+0x9c4], R20 ;  /* 0x0009c41401007387 */ /* 0x0081e80000100800 */
[----:B0-----:R-:W3:Y:S04]  /*14890*/  LDL.LU R20, [R1+0x6400] ;  /* 0x0064000001147983 */ /* 0x001ee80000300800 */
[----:B------:R-:W4:Y:S04]  /*148a0*/  LDL R6, [R1+0x1064] ;  /* 0x0010640001067983 */ /* 0x000f280000100800 */
[----:B------:R-:W4:Y:S01]  /*148b0*/  LDL R7, [R1+0x1068] ;  /* 0x0010680001077983 */ /* 0x000f220000100800 */
[----:B------:R-:W-:-:S02]  /*148c0*/  ISETP.GT.AND P0, PT, R4, 0x24, PT ;  /* 0x000000240400780c */ /* 0x000fc40003f04270 */
[----:B--2---:R-:W-:-:S11]  /*148d0*/  PRMT R23, RZ, 0x7610, R23 ;  /* 0x00007610ff177816 */ /* 0x004fd60000000017 */
        /* <DEDUP_REMOVED lines=59> */
[----:B------:R-:W-:-:S02]  /*14c90*/  PRMT R25, RZ, 0x7610, R25 ;  /* 0x00007610ff197816 */ /* 0x000fc40000000019 */
[----:B--2---:R-:W-:-:S04]  /*14ca0*/  @P2 LOP3.LUT R7, R7, R6, RZ, 0x3c, !PT ;  /* 0x0000000607072212 */ /* 0x004fc800078e3cff */
[----:B------:R-:W-:-:S04]  /*14cb0*/  @P2 LOP3.LUT R6, R7, R6, RZ, 0x3c, !PT ;  /* 0x0000000607062212 */ /* 0x000fc800078e3cff */
[----:B------:R-:W-:-:S05]  /*14cc0*/  @P2 LOP3.LUT R7, R7, R6, RZ, 0x3c, !PT ;  /* 0x0000000607072212 */ /* 0x000fca00078e3cff */
[----:B------:R0:W2:Y:S04]  /*14cd0*/  @P2 LDG.E.U16 R25, desc[UR8][R6.64] ;  /* 0x0000000806192981 */ /* 0x0000a8000c1e1500 */
[----:B------:R-:W0:Y:S04]  /*14ce0*/  LDL R6, [R1+0x102c] ;  /* 0x00102c0001067983 */ /* 0x000e280000100800 */
[----:B------:R-:W0:Y:S01]  /*14cf0*/  LDL R7, [R1+0x1030] ;  /* 0x0010300001077983 */ /* 0x000e220000100800 */
[----:B------:R-:W-:Y:S02]  /*14d00*/  ISETP.GT.AND P3, PT, R4, 0x2b, PT ;  /* 0x0000002b0400780c */ /* 0x000fe40003f64270 */
[----:B------:R-:W-:-:S11]  /*14d10*/  PRMT R20, RZ, 0x7610, R20 ;  /* 0x00007610ff147816 */ /* 0x000fd60000000014 */
[----:B0-----:R-:W-:-:S04]  /*14d20*/  @P3 LOP3.LUT R7, R7, R6, RZ, 0x3c, !PT ;  /* 0x0000000607073212 */ /* 0x001fc800078e3cff */
[----:B------:R-:W-:-:S04]  /*14d30*/  @P3 LOP3.LUT R6, R7, R6, RZ, 0x3c, !PT ;  /* 0x0000000607063212 */ /* 0x000fc800078e3cff */
[----:B------:R-:W-:-:S05]  /*14d40*/  @P3 LOP3.LUT R7, R7, R6, RZ, 0x3c, !PT ;  /* 0x0000000607073212 */ /* 0x000fca00078e3cff */
[----:B------:R-:W3:Y:S04]  /*14d50*/  @P3 LDG.E.U16 R20, desc[UR8][R6.64] ;  /* 0x0000000806143981 */ /* 0x000ee8000c1e1500 */
[----:B--2---:R-:W-:Y:S04]  /*14d60*/  STL [R1+0x6258], R25 ;  /* 0x0062581901007387 */ /* 0x004fe80000100800 */
[----:B------:R-:W-:Y:S04]  /*14d70*/  STL [R1+0x625c], R25 ;  /* 0x00625c1901007387 */ /* 0x000fe80000100800 */
[----:B------:R-:W-:Y:S04]  /*14d80*/  STL [R1+0x628c], R25 ;  /* 0x00628c1901007387 */ /* 0x000fe80000100800 */
[----:B------:R-:W-:Y:S04]  /*14d90*/  STL [R1+0x6290], R25 ;  /* 0x0062901901007387 */ /* 0x000fe80000100800 */
[----:B---3--:R0:W-:Y:S04]  /*14da0*/  STL [R1+0x9ac], R20 ;  /* 0x0009ac1401007387 */ /* 0x0081e80000100800 */
[----:B0-----:R-:W2:Y:S04]  /*14db0*/  LDL.LU R20, [R1+0x63e4] ;  /* 0x0063e40001147983 */ /* 0x001ea80000300800 */
[----:B------:R-:W3:Y:S04]  /*14dc0*/  LDL R6, [R1+0x1024] ;  /* 0x0010240001067983 */ /* 0x000ee80000100800 */
[----:B------:R-:W3:Y:S01]  /*14dd0*/  LDL R7, [R1+0x1028] ;  /* 0x0010280001077983 */ /* 0x000ee20000100800 */
[----:B------:R-:W-:-:S02]  /*14de0*/  ISETP.GT.AND P4, PT, R4, 0x2c, PT ;  /* 0x0000002c0400780c */ /* 0x000fc40003f84270 */
[----:B------:R-:W-:-:S11]  /*14df0*/  PRMT R23, RZ, 0x7610, R23 ;  /* 0x00007610ff177816 */ /* 0x000fd60000000017 */
        /* <DEDUP_REMOVED lines=42> */
[----:B--2---:R-:W-:Y:S01]  /*150a0*/  STL [R1+0x620c], R2 ;  /* 0x00620c0201007387 */ /* 0x004fe20000100800 */
[----:B------:R-:W-:-:S03]  /*150b0*/  ISETP.GT.AND P4, PT, R4, 0x31, PT ;  /* 0x000000310400780c */ /* 0x000fc60003f84270 */
[----:B---3--:R0:W-:Y:S04]  /*150c0*/  STL [R1+0x4], R20 ;  /* 0x0000041401007387 */ /* 0x0081e80000100800 */
        /* <DEDUP_REMOVED lines=38> */
[----:B----4-:R-:W-:-:S11]  /*15330*/  PRMT R17, RZ, 0x7610, R17 ;  /* 0x00007610ff117816 */ /* 0x010fd60000000011 */
        /* <DEDUP_REMOVED lines=51> */
[----:B------:R-:W4:Y:S04]  /*15670*/  @P2 LDG.E.U16 R17, desc[UR8][R6.64] ;  /* 0x0000000806112981 */ /* 0x000f28000c1e1500 */
[----:B--2---:R-:W-:Y:S04]  /*15680*/  STL [R1+0x62e4], R23 ;  /* 0x0062e41701007387 */ /* 0x004fe80000100800 */
[----:B------:R-:W-:Y:S01]  /*15690*/  STL [R1+0x62e8], R23 ;  /* 0x0062e81701007387 */ /* 0x000fe20000100800 */
[----:B------:R-:W-:-:S03]  /*156a0*/  ISETP.GT.AND P3, PT, R4, 0x3a, PT ;  /* 0x0000003a0400780c */ /* 0x000fc60003f64270 */
[----:B----4-:R0:W-:Y:S04]  /*156b0*/  STL [R1+0x18], R17 ;  /* 0x0000181101007387 */ /* 0x0101e80000100800 */
        /* <DEDUP_REMOVED lines=19> */
[----:B------:R-:W-:Y:S04]  /*157f0*/  STL [R1+0x6298], R26 ;  /* 0x0062981a01007387 */ /* 0x000fe80000100800 */
        /* <DEDUP_REMOVED lines=51> */
[----:B------:R-:W3:Y:S04]  /*15b30*/  @P1 LDG.E.U16 R20, desc[UR8][R6.64] ;  /* 0x0000000806141981 */ /* 0x000ee8000c1e1500 */
[----:B------:R-:W4:Y:S04]  /*15b40*/  LDL R6, [R1+0xf7c] ;  /* 0x000f7c0001067983 */ /* 0x000f280000100800 */
[----:B------:R-:W4:Y:S01]  /*15b50*/  LDL R7, [R1+0xf80] ;  /* 0x000f800001077983 */ /* 0x000f220000100800 */
[----:B------:R-:W-:Y:S02]  /*15b60*/  ISETP.GT.AND P0, PT, R4, 0x41, PT ;  /* 0x000000410400780c */ /* 0x000fe40003f04270 */
[----:B------:R-:W-:Y:S01]  /*15b70*/  PRMT R25, RZ, 0x7610, R25 ;  /* 0x00007610ff197816 */ /* 0x000fe20000000019 */
[----:B---3--:R-:W-:Y:S10]  /*15b80*/  STL [R1+0x62f4], R20 ;  /* 0x0062f41401007387 */ /* 0x008ff40000100800 */
[----:B----4-:R-:W-:-:S04]  /*15b90*/  @P0 LOP3.LUT R7, R7, R6, RZ, 0x3c, !PT ;  /* 0x0000000607070212 */ /* 0x010fc800078e3cff */
[----:B------:R-:W-:-:S04]  /*15ba0*/  @P0 LOP3.LUT R6, R7, R6, RZ, 0x3c, !PT ;  /* 0x0000000607060212 */ /* 0x000fc800078e3cff */
[----:B------:R-:W-:Y:S01]  /*15bb0*/  @P0 LOP3.LUT R7, R7, R6, RZ, 0x3c, !PT ;  /* 0x0000000607070212 */ /* 0x000fe200078e3cff */
[----:B------:R-:W-:Y:S04]  /*15bc0*/  STL [R1+0x62f8], R20 ;  /* 0x0062f81401007387 */ /* 0x000fe80000100800 */
[----:B------:R-:W-:Y:S04]  /*15bd0*/  STL [R1+0x62fc], R20 ;  /* 0x0062fc1401007387 */ /* 0x000fe80000100800 */
[----:B------:R-:W3:Y:S04]  /*15be0*/  @P0 LDG.E.U16 R25, desc[UR8][R6.64] ;  /* 0x0000000806190981 */ /* 0x000ee8000c1e1500 */
[----:B------:R-:W4:Y:S04]  /*15bf0*/  LDL R6, [R1+0xf74] ;  /* 0x000f740001067983 */ /* 0x000f280000100800 */
[----:B------:R-:W4:Y:S01]  /*15c00*/  LDL R7, [R1+0xf78] ;  /* 0x000f780001077983 */ /* 0x000f220000100800 */
[----:B------:R-:W-:-:S02]  /*15c10*/  ISETP.GT.AND P1, PT, R4, 0x42, PT ;  /* 0x000000420400780c */ /* 0x000fc40003f24270 */
[----:B------:R-:W-:Y:S01]  /*15c20*/  PRMT R28, RZ, 0x7610, R28 ;  /* 0x00007610ff1c7816 */ /* 0x000fe2000000001c */
[----:B---3--:R-:W-:Y:S10]  /*15c30*/  STL [R1+0x629c], R25 ;  /* 0x00629c1901007387 */ /* 0x008ff40000100800 */
[----:B----4-:R-:W-:-:S04]  /*15c40*/  @P1 LOP3.LUT R7, R7, R6, RZ, 0x3c, !PT ;  /* 0x0000000607071212 */ /* 0x010fc800078e3cff */
[----:B------:R-:W-:-:S04]  /*15c50*/  @P1 LOP3.LUT R6, R7, R6, RZ, 0x3c, !PT ;  /* 0x0000000607061212 */ /* 0x000fc800078e3cff */
[----:B------:R-:W-:Y:S01]  /*15c60*/  @P1 LOP3.LUT R7, R7, R6, RZ, 0x3c, !PT ;  /* 0x0000000607071212 */ /* 0x000fe200078e3cff */
[----:B------:R-:W-:Y:S04]  /*15c70*/  STL [R1+0x62a0], R25 ;  /* 0x0062a01901007387 */ /* 0x000fe80000100800 */
[----:B------:R-:W-:Y:S04]  /*15c80*/  STL [R1+0x62a4], R25 ;  /* 0x0062a41901007387 */ /* 0x000fe80000100800 */
[----:B------:R0:W3:Y:S04]  /*15c90*/  @P1 LDG.E.U16 R28, desc[UR8][R6.64] ;  /* 0x00000008061c1981 */ /* 0x0000e8000c1e1500 */
[----:B------:R-:W0:Y:S04]  /*15ca0*/  LDL R6, [R1+0xf6c] ;  /* 0x000f6c0001067983 */ /* 0x000e280000100800 */
[----:B------:R-:W0:Y:S01]  /*15cb0*/  LDL R7, [R1+0xf70] ;  /* 0x000f700001077983 */ /* 0x000e220000100800 */
[----:B------:R-:W-:-:S02]  /*15cc0*/  ISETP.GT.AND P0, PT, R4, 0x43, PT ;  /* 0x000000430400780c */ /* 0x000fc40003f04270 */
[----:B--2---:R-:W-:-:S11]  /*15cd0*/  PRMT R17, RZ, 0x7610, R17 ;  /* 0x00007610ff117816 */ /* 0x004fd60000000011 */
[----:B0-----:R-:W-:-:S04]  /*15ce0*/  @P0 LOP3.LUT R7, R7, R6, RZ, 0x3c, !PT ;  /* 0x0000000607070212 */ /* 0x001fc800078e3cff */
[----:B------:R-:W-:-:S04]  /*15cf0*/  @P0 LOP3.LUT R6, R7, R6, RZ, 0x3c, !PT ;  /* 0x0000000607060212 */ /* 0x000fc800078e3cff */
[----:B------:R-:W-:-:S05]  /*15d00*/  @P0 LOP3.LUT R7, R7, R6, RZ, 0x3c, !PT ;  /* 0x0000000607070212 */ /* 0x000fca00078e3cff */
[----:B------:R-:W2:Y:S04]  /*15d10*/  @P0 LDG.E.U16 R17, desc[UR8][R6.64] ;  /* 0x0000000806110981 */ /* 0x000ea8000c1e1500 */
[----:B---3--:R-:W-:Y:S04]  /*15d20*/  STL [R1+0x6270], R28 ;  /* 0x0062701c01007387 */ /* 0x008fe80000100800 */
[----:B------:R-:W-:Y:S01]  /*15d30*/  STL [R1+0x6274], R28 ;  /* 0x0062741c01007387 */ /* 0x000fe20000100800 */
[----:B------:R-:W-:-:S03]  /*15d40*/  ISETP.GT.AND P1, PT, R4, 0x44, PT ;  /* 0x000000440400780c */ /* 0x000fc60003f24270 */
[----:B--2---:R0:W-:Y:S04]  /*15d50*/  STL [R1+0x96c], R17 ;  /* 0x00096c1101007387 */ /* 0x0041e80000100800 */
[----:B0-----:R-:W2:Y:S04]  /*15d60*/  LDL.LU R17, [R1+0x63a0] ;  /* 0x0063a00001117983 */ /* 0x001ea80000300800 */
        /* <DEDUP_REMOVED lines=46> */
[----:B------:R-:W2:Y:S04]  /*16050*/  @P1 LDG.E.U16 R17, desc[UR8][R6.64] ;  /* 0x0000000806111981 */ /* 0x000ea8000c1e1500 */
[----:B------:R-:W3:Y:S04]  /*16060*/  LDL R6, [R1+0xf3c] ;  /* 0x000f3c0001067983 */ /* 0x000ee80000100800 */
[----:B------:R-:W3:Y:S01]  /*16070*/  LDL R7, [R1+0xf40] ;  /* 0x000f400001077983 */ /* 0x000ee20000100800 */
[----:B------:R-:W-:Y:S02]  /*16080*/  ISETP.GT.AND P0, PT, R4, 0x49, PT ;  /* 0x000000490400780c */ /* 0x000fe40003f04270 */
[----:B------:R-:W-:Y:S01]  /*16090*/  PRMT R29, RZ, 0x7610, R29 ;  /* 0x00007610ff1d7816 */ /* 0x000fe2000000001d */
[----:B--2---:R-:W-:Y:S10]  /*160a0*/  STL [R1+0x6300], R17 ;  /* 0x0063001101007387 */ /* 0x004ff40000100800 */
[----:B---3--:R-:W-:-:S04]  /*160b0*/  @P0 LOP3.LUT R7, R7, R6, RZ, 0x3c, !PT ;  /* 0x0000000607070212 */ /* 0x008fc800078e3cff */
[----:B------:R-:W-:-:S04]  /*160c0*/  @P0 LOP3.LUT R6, R7, R6, RZ, 0x3c, !PT ;  /* 0x0000000607060212 */ /* 0x000fc800078e3cff */
[----:B------:R-:W-:Y:S01]  /*160d0*/  @P0 LOP3.LUT R7, R7, R6, RZ, 0x3c, !PT ;  /* 0x0000000607070212 */ /* 0x000fe200078e3cff */
[----:B------:R-:W-:Y:S04]  /*160e0*/  STL [R1+0x6304], R17 ;  /* 0x0063041101007387 */ /* 0x000fe80000100800 */
[----:B------:R-:W2:Y:S04]  /*160f0*/  @P0 LDG.E.U16 R29, desc[UR8][R6.64] ;  /* 0x00000008061d0981 */ /* 0x000ea8000c1e1500 */
[----:B------:R-:W3:Y:S04]  /*16100*/  LDL R6, [R1+0xf34] ;  /* 0x000f340001067983 */ /* 0x000ee80000100800 */
[----:B------:R-:W3:Y:S01]  /*16110*/  LDL R7, [R1+0xf38] ;  /* 0x000f380001077983 */ /* 0x000ee20000100800 */
[----:B------:R-:W-:-:S02]  /*16120*/  ISETP.GT.AND P1, PT, R4, 0x4a, PT ;  /* 0x0000004a0400780c */ /* 0x000fc40003f24270 */
[----:B------:R-:W-:Y:S01]  /*16130*/  PRMT R3, RZ, 0x7610, R3 ;  /* 0x00007610ff037816 */ /* 0x000fe20000000003 */
[----:B--2---:R-:W-:Y:S10]  /*16140*/  STL [R1+0x62a8], R29 ;  /* 0x0062a81d01007387 */ /* 0x004ff40000100800 */
[----:B---3--:R-:W-:-:S04]  /*16150*/  @P1 LOP3.LUT R7, R7, R6, RZ, 0x3c, !PT ;  /* 0x0000000607071212 */ /* 0x008fc800078e3cff */
[----:B------:R-:W-:-:S04]  /*16160*/  @P1 LOP3.LUT R6, R7, R6, RZ, 0x3c, !PT ;  /* 0x0000000607061212 */ /* 0x000fc800078e3cff */
[----:B------:R-:W-:Y:S01]  /*16170*/  @P1 LOP3.LUT R7, R7, R6, RZ, 0x3c, !PT ;  /* 0x0000000607071212 */ /* 0x000fe200078e3cff */
[----:B------:R-:W-:Y:S04]  /*16180*/  STL [R1+0x62ac], R29 ;  /* 0x0062ac1d01007387 */ /* 0x000fe80000100800 */
[----:B------:R-:W-:Y:S04]  /*16190*/  STL [R1+0x6308], R29 ;  /* 0x0063081d01007387 */ /* 0x000fe80000100800 */
[----:B------:R0:W2:Y:S04]  /*161a0*/  @P1 LDG.E.U16 R3, desc[UR8][R6.64] ;  /* 0x0000000806031981 */ /* 0x0000a8000c1e1500 */
[----:B------:R-:W0:Y:S04]  /*161b0*/  LDL R6, [R1+0xf2c] ;  /* 0x000f2c0001067983 */ /* 0x000e280000100800 */
[----:B------:R-:W0:Y:S01]  /*161c0*/  LDL R7, [R1+0xf30] ;  /* 0x000f300001077983 */ /* 0x000e220000100800 */
[----:B------:R-:W-:-:S02]  /*161d0*/  ISETP.GT.AND P0, PT, R4, 0x4b, PT ;  /* 0x0000004b0400780c */ /* 0x000fc40003f04270 */
        /* <DEDUP_REMOVED lines=14> */
[----:B--2---:R-:W-:-:S11]  /*162c0*/  PRMT R16, RZ, 0x7610, R16 ;  /* 0x00007610ff107816 */ /* 0x004fd60000000010 */
        /* <DEDUP_REMOVED lines=51> */
[----:B------:R0:W3:Y:S04]  /*16600*/  @P0 LDG.E.U16 R3, desc[UR8][R6.64] ;  /* 0x0000000806030981 */ /* 0x0000e8000c1e1500 */
        /* <DEDUP_REMOVED lines=8> */
[----:B---3--:R-:W-:Y:S04]  /*16690*/  STL [R1+0x62b0], R3 ;  /* 0x0062b00301007387 */ /* 0x008fe80000100800 */
[----:B------:R-:W-:Y:S01]  /*166a0*/  STL [R1+0x62b4], R3 ;  /* 0x0062b40301007387 */ /* 0x000fe20000100800 */
[----:B------:R-:W-:-:S03]  /*166b0*/  ISETP.GT.AND P0, PT, R4, 0x53, PT ;  /* 0x000000530400780c */ /* 0x000fc60003f04270 */
[----:B----4-:R0:W-:Y:S04]  /*166c0*/  STL [R1+0x5a8], R14 ;  /* 0x0005a80e01007387 */ /* 0x0101e80000100800 */
        /* <DEDUP_REMOVED lines=57> */
[----:B------:R0:W2:Y:S04]  /*16a60*/  @P1 LDG.E.U16 R14, desc[UR8][R6.64] ;  /* 0x00000008060e1981 */ /* 0x0000a8000c1e1500 */
[----:B------:R-:W0:Y:S04]  /*16a70*/  LDL R6, [R1+0xebc] ;  /* 0x000ebc0001067983 */ /* 0x000e280000100800 */
[----:B------:R-:W0:Y:S01]  /*16a80*/  LDL R7, [R1+0xec0] ;  /* 0x000ec00001077983 */ /* 0x000e220000100800 */
[----:B------:R-:W-:Y:S02]  /*16a90*/  ISETP.GT.AND P0, PT, R4, 0x59, PT ;  /* 0x000000590400780c */ /* 0x000fe40003f04270 */
[----:B----4-:R-:W-:-:S11]  /*16aa0*/  PRMT R21, RZ, 0x7610, R21 ;  /* 0x00007610ff157816 */ /* 0x010fd60000000015 */
[----:B0-----:R-:W-:-:S04]  /*16ab0*/  @P0 LOP3.LUT R7, R7, R6, RZ, 0x3c, !PT ;  /* 0x0000000607070212 */ /* 0x001fc800078e3cff */
        /* <DEDUP_REMOVED lines=17> */
[----:B------:R-:W-:-:S11]  /*16bd0*/  PRMT R12, RZ, 0x7610, R12 ;  /* 0x00007610ff0c7816 */ /* 0x000fd6000000000c */
[----:B0-----:R-:W-:-:S04]  /*16be0*/  @P0 LOP3.LUT R7, R7, R6, RZ, 0x3c, !PT ;  /* 0x0000000607070212 */ /* 0x001fc800078e3cff */
[----:B------:R-:W-:-:S04]  /*16bf0*/  @P0 LOP3.LUT R6, R7, R6, RZ, 0x3c, !PT ;  /* 0x0000000607060212 */ /* 0x000fc800078e3cff */
[----:B------:R-:W-:-:S05]  /*16c00*/  @P0 LOP3.LUT R7, R7, R6, RZ, 0x3c, !PT ;  /* 0x0000000607070212 */ /* 0x000fca00078e3cff */
[----:B------:R-:W4:Y:S04]  /*16c10*/  @P0 LDG.E.U16 R12, desc[UR8][R6.64] ;  /* 0x00000008060c0981 */ /* 0x000f28000c1e1500 */
[----:B---3--:R-:W-:Y:S04]  /*16c20*/  STL [R1+0x62c4], R0 ;  /* 0x0062c40001007387 */ /* 0x008fe80000100800 */
[----:B------:R-:W-:Y:S04]  /*16c30*/  STL [R1+0x62c8], R0 ;  /* 0x0062c80001007387 */ /* 0x000fe80000100800 */
[----:B------:R-:W-:Y:S04]  /*16c40*/  STL [R1+0x62cc], R0 ;  /* 0x0062cc0001007387 */ /* 0x000fe80000100800 */
[----:B----4-:R0:W-:Y:S04]  /*16c50*/  STL [R1+0x7bc], R12 ;  /* 0x0007bc0c01007387 */ /* 0x0101e80000100800 */
[----:B0-----:R-:W3:Y:S04]  /*16c60*/  LDL.LU R12, [R1+0x6360] ;  /* 0x00636000010c7983 */ /* 0x001ee80000300800 */
[----:B------:R-:W4:Y:S04]  /*16c70*/  LDL R6, [R1+0xea4] ;  /* 0x000ea40001067983 */ /* 0x000f280000100800 */
[----:B------:R-:W4:Y:S01]  /*16c80*/  LDL R7, [R1+0xea8] ;  /* 0x000ea80001077983 */ /* 0x000f220000100800 */
[----:B------:R-:W-:-:S02]  /*16c90*/  ISETP.GT.AND P1, PT, R4, 0x5c, PT ;  /* 0x0000005c0400780c */ /* 0x000fc40003f24270 */
[----:B---3--:R-:W-:-:S11]  /*16ca0*/  PRMT R12, RZ, 0x7610, R12 ;  /* 0x00007610ff0c7816 */ /* 0x008fd6000000000c */
        /* <DEDUP_REMOVED lines=95> */
[----:B------:R-:W-:-:S02]  /*172a0*/  PRMT R9, RZ, 0x7610, R9 ;  /* 0x00007610ff097816 */ /* 0x000fc40000000009 */
[----:B--2---:R-:W-:-:S04]  /*172b0*/  @P1 LOP3.LUT R7, R7, R6, RZ, 0x3c, !PT ;  /* 0x0000000607071212 */ /* 0x004fc800078e3cff */
[----:B------:R-:W-:-:S04]  /*172c0*/  @P1 LOP3.LUT R6, R7, R6, RZ, 0x3c, !PT ;  /* 0x0000000607061212 */ /* 0x000fc800078e3cff */
[----:B------:R-:W-:-:S05]  /*172d0*/  @P1 LOP3.LUT R7, R7, R6, RZ, 0x3c, !PT ;  /* 0x0000000607071212 */ /* 0x000fca00078e3cff */
[----:B------:R-:W2:Y:S01]  /*172e0*/  @P1 LDG.E.U16 R9, desc[UR8][R6.64] ;  /* 0x0000000806091981 */ /* 0x000ea2000c1e1500 */
[----:B------:R-:W-:-:S03]  /*172f0*/  ISETP.GT.AND P0, PT, R4, 0x67, PT ;  /* 0x000000670400780c */ /* 0x000fc60003f04270 */
[----:B--2---:R0:W-:Y:S04]  /*17300*/  STL [R1+0x72c], R9 ;  /* 0x00072c0901007387 */ /* 0x0041e80000100800 */
[----:B0-----:R-:W2:Y:S04]  /*17310*/  LDL.LU R9, [R1+0x633c] ;  /* 0x00633c0001097983 */ /* 0x001ea80000300800 */
        /* <DEDUP_REMOVED lines=24> */
[----:B------:R0:W4:Y:S04]  /*174a0*/  @P0 LDG.E.U16 R15, desc[UR8][R6.64] ;  /* 0x00000008060f0981 */ /* 0x000128000c1e1500 */
[----:B------:R-:W0:Y:S04]  /*174b0*/  LDL R6, [R1+0xe04] ;  /* 0x000e040001067983 */ /* 0x000e280000100800 */
[----:B------:R-:W0:Y:S01]  /*174c0*/  LDL R7, [R1+0xe08] ;  /* 0x000e080001077983 */ /* 0x000e220000100800 */
[----:B------:R-:W-:Y:S02]  /*174d0*/  ISETP.GT.AND P1, PT, R4, 0x70, PT ;  /* 0x000000700400780c */ /* 0x000fe40003f24270 */
[----:B------:R-:W-:-:S11]  /*174e0*/  PRMT R9, RZ, 0x7610, R9 ;  /* 0x00007610ff097816 */ /* 0x000fd60000000009 */
[----:B0-----:R-:W-:-:S04]  /*174f0*/  @P1 LOP3.LUT R7, R7, R6, RZ, 0x3c, !PT ;  /* 0x0000000607071212 */ /* 0x001fc800078e3cff */
        /* <DEDUP_REMOVED lines=104> */
[----:B------:R-:W2:Y:S04]  /*17b80*/  @P1 LDG.E.U16 R27, desc[UR8][R6.64] ;  /* 0x00000008061b1981 */ /* 0x000ea8000c1e1500 */
[----:B------:R-:W3:Y:S04]  /*17b90*/  LDL R6, [R1+0xddc] ;  /* 0x000ddc0001067983 */ /* 0x000ee80000100800 */
[----:B------:R-:W3:Y:S01]  /*17ba0*/  LDL R7, [R1+0xde0] ;  /* 0x000de00001077983 */ /* 0x000ee20000100800 */
[C---:B------:R-:W-:Y:S02]  /*17bb0*/  ISETP.GT.AND P0, PT, R4.reuse, 0x75, PT ;  /* 0x000000750400780c */ /* 0x040fe40003f04270 */
[----:B------:R-:W-:Y:S01]  /*17bc0*/  PRMT R5, RZ, 0x7610, R5 ;  /* 0x00007610ff057816 */ /* 0x000fe20000000005 */
[----:B--2---:R0:W-:Y:S01]  /*17bd0*/  STL [R1+0x5a4], R27 ;  /* 0x0005a41b01007387 */ /* 0x0041e20000100800 */
[----:B------:R-:W-:-:S02]  /*17be0*/  ISETP.GT.AND P1, PT, R4, 0x76, PT ;  /* 0x000000760400780c */ /* 0x000fc40003f24270 */
[----:B------:R-:W-:Y:S01]  /*17bf0*/  PRMT R2, RZ, 0x7610, R2 ;  /* 0x00007610ff027816 */ /* 0x000fe20000000002 */
[----:B0-----:R-:W2:Y:S06]  /*17c00*/  LDL R27, [R1+0xdc0] ;  /* 0x000dc000011b7983 */ /* 0x001eac0000100800 */
[----:B---3--:R-:W-:-:S04]  /*17c10*/  @P0 LOP3.LUT R7, R7, R6, RZ, 0x3c, !PT ;  /* 0x0000000607070212 */ /* 0x008fc800078e3cff */
[----:B------:R-:W-:-:S04]  /*17c20*/  @P0 LOP3.LUT R6, R7, R6, RZ, 0x3c, !PT ;  /* 0x0000000607060212 */ /* 0x000fc800078e3cff */
[----:B------:R-:W-:-:S05]  /*17c30*/  @P0 LOP3.LUT R7, R7, R6, RZ, 0x3c, !PT ;  /* 0x0000000607070212 */ /* 0x000fca00078e3cff */
[----:B------:R-:W3:Y:S04]  /*17c40*/  @P0 LDG.E.U16 R5, desc[UR8][R6.64] ;  /* 0x0000000806050981 */ /* 0x000ee8000c1e1500 */
[----:B------:R-:W2:Y:S04]  /*17c50*/  LDL R6, [R1+0xdd4] ;  /* 0x000dd40001067983 */ /* 0x000ea80000100800 */
[----:B------:R-:W2:Y:S04]  /*17c60*/  LDL R7, [R1+0xdd8] ;  /* 0x000dd80001077983 */ /* 0x000ea80000100800 */
[----:B---3--:R0:W-:Y:S01]  /*17c70*/  STL [R1+0x59c], R5 ;  /* 0x00059c0501007387 */ /* 0x0081e20000100800 */
[----:B------:R-:W-:-:S02]  /*17c80*/  ISETP.GT.AND P0, PT, R4, 0x77, PT ;  /* 0x000000770400780c */ /* 0x000fc40003f04270 */
[----:B------:R-:W-:Y:S01]  /*17c90*/  PRMT R19, RZ, 0x7610, R19 ;  /* 0x00007610ff137816 */ /* 0x000fe20000000013 */
[----:B0-----:R-:W3:Y:S01]  /*17ca0*/  LDL R5, [R1+0xdb8] ;  /* 0x000db80001057983 */ /* 0x001ee20000100800 */
[----:B--2---:R-:W-:-:S04]  /*17cb0*/  @P1 LOP3.LUT R7, R7, R6, RZ, 0x3c, !PT ;  /* 0x0000000607071212 */ /* 0x004fc800078e3cff */
[----:B------:R-:W-:-:S04]  /*17cc0*/  @P1 LOP3.LUT R6, R7, R6, RZ, 0x3c, !PT ;  /* 0x0000000607061212 */ /* 0x000fc800078e3cff */
[----:B------:R-:W-:-:S05]  /*17cd0*/  @P1 LOP3.LUT R7, R7, R6, RZ, 0x3c, !PT ;  /* 0x0000000607071212 */ /* 0x000fca00078e3cff */
[----:B------:R0:W2:Y:S04]  /*17ce0*/  @P1 LDG.E.U16 R2, desc[UR8][R6.64] ;  /* 0x0000000806021981 */ /* 0x0000a8000c1e1500 */
[----:B------:R-:W0:Y:S04]  /*17cf0*/  LDL R6, [R1+0xdcc] ;  /* 0x000dcc0001067983 */ /* 0x000e280000100800 */
[----:B------:R-:W0:Y:S02]  /*17d00*/  LDL R7, [R1+0xdd0] ;  /* 0x000dd00001077983 */ /* 0x000e240000100800 */
        /* <DEDUP_REMOVED lines=8> */
[----:B------:R-:W3:Y:S01]  /*17d90*/  LDL R7, [R1+0xdbc] ;  /* 0x000dbc0001077983 */ /* 0x000ee20000100800 */
[----:B------:R-:W-:Y:S01]  /*17da0*/  PRMT R11, RZ, 0x7610, R11 ;  /* 0x00007610ff0b7816 */ /* 0x000fe2000000000b */
[----:B------:R-:W-:Y:S01]  /*17db0*/  @P1 IMAD.MOV.U32 R6, RZ, RZ, R27 ;  /* 0x000000ffff061224 */ /* 0x000fe200078e001b */
[----:B------:R-:W-:Y:S01]  /*17dc0*/  ISETP.GT.AND P0, PT, R4, 0x7a, PT ;  /* 0x0000007a0400780c */ /* 0x000fe20003f04270 */
[----:B------:R-:W2:Y:S04]  /*17dd0*/  LDL R27, [R1+0xda0] ;  /* 0x000da000011b7983 */ /* 0x000ea80000100800 */
[----:B---3--:R0:W3:Y:S04]  /*17de0*/  @P1 LDG.E.U16 R11, desc[UR8][R6.64] ;  /* 0x00000008060b1981 */ /* 0x0080e8000c1e1500 */
[----:B------:R-:W3:Y:S01]  /*17df0*/  LDL R7, [R1+0xdb4] ;  /* 0x000db40001077983 */ /* 0x000ee20000100800 */
[----:B--2---:R-:W-:-:S03]  /*17e00*/  PRMT R19, RZ, 0x7610, R19 ;  /* 0x00007610ff137816 */ /* 0x004fc60000000013 */
[----:B0-----:R-:W-:Y:S01]  /*17e10*/  @P0 IMAD.MOV.U32 R6, RZ, RZ, R5 ;  /* 0x000000ffff060224 */ /* 0x001fe200078e0005 */
[----:B------:R-:W-:Y:S01]  /*17e20*/  ISETP.GT.AND P1, PT, R4, 0x7b, PT ;  /* 0x0000007b0400780c */ /* 0x000fe20003f24270 */
[----:B------:R-:W2:Y:S04]  /*17e30*/  LDL R5, [R1+0xd98] ;  /* 0x000d980001057983 */ /* 0x000ea80000100800 */
[----:B---3--:R0:W3:Y:S04]  /*17e40*/  @P0 LDG.E.U16 R19, desc[UR8][R6.64] ;  /* 0x0000000806130981 */ /* 0x0080e8000c1e1500 */
[----:B------:R-:W0:Y:S04]  /*17e50*/  LDL R6, [R1+0xdac] ;  /* 0x000dac0001067983 */ /* 0x000e280000100800 */
[----:B------:R-:W0:Y:S01]  /*17e60*/  LDL R7, [R1+0xdb0] ;  /* 0x000db00001077983 */ /* 0x000e220000100800 */
[----:B------:R-:W-:-:S02]  /*17e70*/  PRMT R28, RZ, 0x7610, R28 ;  /* 0x00007610ff1c7816 */ /* 0x000fc4000000001c */
[----:B0-----:R-:W-:-:S04]  /*17e80*/  @P1 LOP3.LUT R7, R7, R6, RZ, 0x3c, !PT ;  /* 0x0000000607071212 */ /* 0x001fc800078e3cff */
        /* <DEDUP_REMOVED lines=14> */
[----:B------:R0:W3:Y:S04]  /*17f70*/  @P0 LDG.E.U16 R24, desc[UR8][R6.64] ;  /* 0x0000000806180981 */ /* 0x0000e8000c1e1500 */
[----:B------:R-:W2:Y:S01]  /*17f80*/  LDL R7, [R1+0xd9c] ;  /* 0x000d9c0001077983 */ /* 0x000ea20000100800 */
[----:B0-----:R-:W-:-:S05]  /*17f90*/  @P1 IMAD.MOV.U32 R6, RZ, RZ, R27 ;  /* 0x000000ffff061224 */ /* 0x001fca00078e001b */
[----:B--2---:R-:W2:Y:S04]  /*17fa0*/  @P1 LDG.E.U16 R2, desc[UR8][R6.64] ;  /* 0x0000000806021981 */ /* 0x004ea8000c1e1500 */
[----:B---3--:R0:W-:Y:S01]  /*17fb0*/  STL [R1+0x2c8], R24 ;  /* 0x0002c81801007387 */ /* 0x0081e20000100800 */
[----:B------:R-:W-:-:S03]  /*17fc0*/  ISETP.GT.AND P2, PT, R4, 0x7e, PT ;  /* 0x0000007e0400780c */ /* 0x000fc60003f44270 */
[----:B------:R-:W3:Y:S01]  /*17fd0*/  LDL R27, [R1+0x13c4] ;  /* 0x0013c400011b7983 */ /* 0x000ee20000100800 */
[----:B0-----:R-:W0:Y:S01]  /*17fe0*/  S2R R24, SR_TID.X ;  /* 0x0000000000187919 */ /* 0x001e220000002100 */
[----:B------:R-:W-:Y:S02]  /*17ff0*/  ISETP.GT.AND P1, PT, R4, 0x7f, PT ;  /* 0x0000007f0400780c */ /* 0x000fe40003f24270 */
[----:B0-----:R-:W-:-:S04]  /*18000*/  LOP3.LUT R24, R24, 0x7f, RZ, 0xc0, !PT ;  /* 0x0000007f18187812 */ /* 0x001fc800078ec0ff */
[----:B------:R-:W-:Y:S01]  /*18010*/  ISETP.GE.AND P0, PT, R24, R4, PT ;  /* 0x000000041800720c */ /* 0x000fe20003f06270 */
[----:B--2---:R-:W-:Y:S04]  /*18020*/  STL [R1+0x6220], R2 ;  /* 0x0062200201007387 */ /* 0x004fe80000100800 */
[----:B------:R-:W2:Y:S04]  /*18030*/  LDL.LU R24, [R1+0x6314] ;  /* 0x0063140001187983 */ /* 0x000ea80000300800 */
[----:B------:R-:W2:Y:S02]  /*18040*/  LDL R4, [R1+0xd94] ;  /* 0x000d940001047983 */ /* 0x000ea40000100800 */
[----:B--2---:R-:W-:-:S04]  /*18050*/  @P2 LOP3.LUT R5, R5, R4, RZ, 0x3c, !PT ;  /* 0x0000000405052212 */ /* 0x004fc800078e3cff */
[C---:B------:R-:W-:Y:S02]  /*18060*/  @P2 LOP3.LUT R4, R5.reuse, R4, RZ, 0x3c, !PT ;  /* 0x0000000405042212 */ /* 0x040fe400078e3cff */
[----:B------:R-:W-:Y:S02]  /*18070*/  PRMT R24, RZ, 0x7610, R24 ;  /* 0x00007610ff187816 */ /* 0x000fe40000000018 */
[----:B------:R-:W-:-:S05]  /*18080*/  @P2 LOP3.LUT R5, R5, R4, RZ, 0x3c, !PT ;  /* 0x0000000405052212 */ /* 0x000fca00078e3cff */
[----:B------:R-:W2:Y:S01]  /*18090*/  @P2 LDG.E.U16 R24, desc[UR8][R4.64] ;  /* 0x0000000804182981 */ /* 0x000ea2000c1e1500 */
[----:B------:R-:W-:-:S03]  /*180a0*/  PRMT R26, RZ, 0x7610, R26 ;  /* 0x00007610ff1a7816 */ /* 0x000fc6000000001a */
[----:B--2---:R0:W-:Y:S04]  /*180b0*/  STL [R1+0x1cc], R24 ;  /* 0x0001cc1801007387 */ /* 0x0041e80000100800 */
[----:B0-----:R-:W2:Y:S04]  /*180c0*/  LDL.LU R24, [R1+0x6310] ;  /* 0x0063100001187983 */ /* 0x001ea80000300800 */
[----:B------:R-:W2:Y:S01]  /*180d0*/  LDL R5, [R1+0xd8c] ;  /* 0x000d8c0001057983 */ /* 0x000ea20000100800 */
[----:B------:R-:W-:Y:S01]  /*180e0*/  @P1 IMAD.MOV.U32 R4, RZ, RZ, R28 ;  /* 0x000000ffff041224 */ /* 0x000fe200078e001c */
[----:B------:R-:W-:-:S02]  /*180f0*/  PRMT R17, RZ, 0x7610, R17 ;  /* 0x00007610ff117816 */ /* 0x000fc40000000011 */
[----:B------:R-:W3:Y:S04]  /*18100*/  LDL R28, [R1+0x13a4] ;  /* 0x0013a400011c7983 */ /* 0x000ee80000100800 */
[----:B--2---:R-:W2:Y:S04]  /*18110*/  @P1 LDG.E.U16 R26, desc[UR8][R4.64] ;  /* 0x00000008041a1981 */ /* 0x004ea8000c1e1500 */
[----:B------:R-:W3:Y:S04]  /*18120*/  LDL R4, [R1+0x1564] ;  /* 0x0015640001047983 */ /* 0x000ee80000100800 */
[----:B------:R-:W3:Y:S01]  /*18130*/  LDL R5, [R1+0x157c] ;  /* 0x00157c0001057983 */ /* 0x000ee20000100800 */
[----:B------:R-:W-:Y:S06]  /*18140*/  BAR.SYNC.DEFER_BLOCKING 0x0 ;  /* 0x0000000000007b1d */ /* 0x000fec0000010000 */
[----:B--2---:R0:W-:Y:S01]  /*18150*/  STL [R1+0x1c8], R26 ;  /* 0x0001c81a01007387 */ /* 0x0041e20000100800 */
[----:B------:R-:W-:-:S03]  /*18160*/  PRMT R20, RZ, 0x7610, R20 ;  /* 0x00007610ff147816 */ /* 0x000fc60000000014 */
[----:B0-----:R-:W2:Y:S01]  /*18170*/  LDL R26, [R1+0x13a8] ;  /* 0x0013a800011a7983 */ /* 0x001ea20000100800 */
[----:B---3--:R-:W-:-:S04]  /*18180*/  @!P0 LOP3.LUT R5, R5, R4, RZ, 0x3c, !PT ;  /* 0x0000000405058212 */ /* 0x008fc800078e3cff */
[----:B------:R-:W-:-:S04]  /*18190*/  @!P0 LOP3.LUT R4, R5, R4, RZ, 0x3c, !PT ;  /* 0x0000000405048212 */ /* 0x000fc800078e3cff */
[----:B------:R-:W-:-:S05]  /*181a0*/  @!P0 LOP3.LUT R5, R5, R4, RZ, 0x3c, !PT ;  /* 0x0000000405058212 */ /* 0x000fca00078e3cff */
[----:B------:R0:W3:Y:S04]  /*181b0*/  @!P0 LDG.E.U16 R17, desc[UR8][R4.64] ;  /* 0x0000000804118981 */ /* 0x0000e8000c1e1500 */
[----:B------:R-:W2:Y:S01]  /*181c0*/  LDL R5, [R1+0x1194] ;  /* 0x0011940001057983 */ /* 0x000ea20000100800 */
[----:B0-----:R-:W-:-:S03]  /*181d0*/  @!P0 IMAD.MOV.U32 R4, RZ, RZ, R27 ;  /* 0x000000ffff048224 */ /* 0x001fc600078e001b */
[----:B---3--:R0:W-:Y:S04]  /*181e0*/  STL [R1+0x1c4], R17 ;  /* 0x0001c41101007387 */ /* 0x0081e80000100800 */
[----:B0-----:R-:W3:Y:S04]  /*181f0*/  LDL.LU R17, [R1+0x34] ;  /* 0x0000340001117983 */ /* 0x001ee80000300800 */
[----:B--2---:R-:W2:Y:S01]  /*18200*/  @!P0 LDG.E.U16 R20, desc[UR8][R4.64] ;  /* 0x0000000804148981 */ /* 0x004ea2000c1e1500 */
[----:B------:R-:W-:-:S03]  /*18210*/  PRMT R25, RZ, 0x7610, R25 ;  /* 0x00007610ff197816 */ /* 0x000fc60000000019 */
[----:B------:R-:W3:Y:S04]  /*18220*/  LDL R27, [R1+0x1398] ;  /* 0x00139800011b7983 */ /* 0x000ee80000100800 */
[----:B------:R-:W3:Y:S04]  /*18230*/  LDL R4, [R1+0x118c] ;  /* 0x00118c0001047983 */ /* 0x000ee80000100800 */
[----:B------:R-:W3:Y:S04]  /*18240*/  LDL R5, [R1+0x13bc] ;  /* 0x0013bc0001057983 */ /* 0x000ee80000100800 */
[----:B--2---:R0:W-:Y:S04]  /*18250*/  STL [R1+0x1c0], R20 ;  /* 0x0001c01401007387 */ /* 0x0041e80000100800 */
[----:B0-----:R-:W2:Y:S01]  /*18260*/  LDL.LU R20, [R1+0x2c] ;  /* 0x00002c0001147983 */ /* 0x001ea20000300800 */
[----:B---3--:R-:W-:-:S04]  /*18270*/  @!P0 LOP3.LUT R5, R5, R4, RZ, 0x3c, !PT ;  /* 0x0000000405058212 */ /* 0x008fc800078e3cff */
[----:B------:R-:W-:-:S04]  /*18280*/  @!P0 LOP3.LUT R4, R5, R4, RZ, 0x3c, !PT ;  /* 0x0000000405048212 */ /* 0x000fc800078e3cff */
[----:B------:R-:W-:-:S05]  /*18290*/  @!P0 LOP3.LUT R5, R5, R4, RZ, 0x3c, !PT ;  /* 0x0000000405058212 */ /* 0x000fca00078e3cff */
[----:B------:R0:W3:Y:S04]  /*182a0*/  @!P0 LDG.E.U16 R25, desc[UR8][R4.64] ;  /* 0x0000000804198981 */ /* 0x0000e8000c1e1500 */
[----:B------:R-:W0:Y:S04]  /*182b0*/  LDL R4, [R1+0x1184] ;  /* 0x0011840001047983 */ /* 0x000e280000100800 */
[----:B------:R-:W0:Y:S01]  /*182c0*/  LDL R5, [R1+0x13b4] ;  /* 0x0013b40001057983 */ /* 0x000e220000100800 */
[----:B------:R-:W-:Y:S02]  /*182d0*/  PRMT R24, RZ, 0x7610, R24 ;  /* 0x00007610ff187816 */ /* 0x000fe40000000018 */
[----:B0-----:R-:W-:-:S04]  /*182e0*/  @!P0 LOP3.LUT R5, R5, R4, RZ, 0x3c, !PT ;  /* 0x0000000405058212 */ /* 0x001fc800078e3cff */
[----:B------:R-:W-:-:S04]  /*182f0*/  @!P0 LOP3.LUT R4, R5, R4, RZ, 0x3c, !PT ;  /* 0x0000000405048212 */ /* 0x000fc800078e3cff */
[----:B------:R-:W-:-:S05]  /*18300*/  @!P0 LOP3.LUT R5, R5, R4, RZ, 0x3c, !PT ;  /* 0x0000000405058212 */ /* 0x000fca00078e3cff */
[----:B------:R0:W2:Y:S01]  /*18310*/  @!P0 LDG.E.U16 R24, desc[UR8][R4.64] ;  /* 0x0000000804188981 */ /* 0x0000a2000c1e1500 */
[----:B------:R-:W-:-:S03]  /*18320*/  PRMT R23, RZ, 0x7610, R23 ;  /* 0x00007610ff177816 */ /* 0x000fc60000000017 */
[----:B---3--:R1:W-:Y:S01]  /*18330*/  STL [R1+0xcc], R25 ;  /* 0x0000cc1901007387 */ /* 0x0083e20000100800 */
[----:B0-----:R-:W-:Y:S02]  /*18340*/  @!P0 IMAD.MOV.U32 R4, RZ, RZ, R26 ;  /* 0x000000ffff048224 */ /* 0x001fe400078e001a */
[----:B------:R-:W-:Y:S01]  /*18350*/  @!P0 IMAD.MOV.U32 R5, RZ, RZ, R28 ;  /* 0x000000ffff058224 */ /* 0x000fe200078e001c */
[----:B-1----:R-:W3:Y:S04]  /*18360*/  LDL.LU R25, [R1+0x24] ;  /* 0x0000240001197983 */ /* 0x002ee80000300800 */
[----:B------:R0:W3:Y:S04]  /*18370*/  @!P0 LDG.E.U16 R23, desc[UR8][R4.64] ;  /* 0x0000000804178981 */ /* 0x0000e8000c1e1500 */
[----:B--2---:R1:W-:Y:S04]  /*18380*/  STL [R1+0xc8], R24 ;  /* 0x0000c81801007387 */ /* 0x0043e80000100800 */
[----:B-1----:R-:W2:Y:S04]  /*18390*/  LDL.LU R24, [R1+0x630c] ;  /* 0x00630c0001187983 */ /* 0x002ea80000300800 */
[----:B------:R-:W4:Y:S04]  /*183a0*/  LDL.LU R26, [R1+0x1c] ;  /* 0x00001c00011a7983 */ /* 0x000f280000300800 */
[----:B------:R-:W4:Y:S01]  /*183b0*/  LDL R5, [R1+0x1394] ;  /* 0x0013940001057983 */ /* 0x000f220000100800 */
[----:B0-----:R-:W-:-:S03]  /*183c0*/  @!P0 IMAD.MOV.U32 R4, RZ, RZ, R27 ;  /* 0x000000ffff048224 */ /* 0x001fc600078e001b */
[----:B---3--:R0:W-:Y:S04]  /*183d0*/  STL [R1+0xc4], R23 ;  /* 0x0000c41701007387 */ /* 0x0081e80000100800 */
[----:B0-----:R-:W3:Y:S01]  /*183e0*/  LDL.LU R23, [R1+0x14] ;  /* 0x0000140001177983 */ /* 0x001ee20000300800 */
[----:B--2---:R-:W-:-:S06]  /*183f0*/  PRMT R24, RZ, 0x7610, R24 ;  /* 0x00007610ff187816 */ /* 0x004fcc0000000018 */
[----:B----4-:R-:W2:Y:S04]  /*18400*/  @!P0 LDG.E.U16 R24, desc[UR8][R4.64] ;  /* 0x0000000804188981 */ /* 0x010ea8000c1e1500 */
[----:B------:R-:W4:Y:S04]  /*18410*/  LDL R4, [R1+0x1384] ;  /* 0x0013840001047983 */ /* 0x000f280000100800 */
[----:B------:R-:W4:Y:S01]  /*18420*/  LDL R5, [R1+0x1388] ;  /* 0x0013880001057983 */ /* 0x000f220000100800 */
[----:B------:R-:W-:-:S03]  /*18430*/  PRMT R2, RZ, 0x7610, R2 ;  /* 0x00007610ff027816 */ /* 0x000fc60000000002 */
[----:B------:R-:W3:Y:S04]  /*18440*/  LDL.LU R27, [R1+0xc] ;  /* 0x00000c00011b7983 */ /* 0x000ee80000300800 */
[----:B--2---:R0:W-:Y:S01]  /*18450*/  STL [R1+0xc0], R24 ;  /* 0x0000c01801007387 */ /* 0x0041e20000100800 */
[----:B----4-:R-:W-:-:S04]  /*18460*/  @!P0 LOP3.LUT R5, R5, R4, RZ, 0x3c, !PT ;  /* 0x0000000405058212 */ /* 0x010fc800078e3cff */
[----:B------:R-:W-:-:S04]  /*18470*/  @!P0 LOP3.LUT R4, R5, R4, RZ, 0x3c, !PT ;  /* 0x0000000405048212 */ /* 0x000fc800078e3cff */
[----:B------:R-:W-:-:S05]  /*18480*/  @!P0 LOP3.LUT R5, R5, R4, RZ, 0x3c, !PT ;  /* 0x0000000405058212 */ /* 0x000fca00078e3cff */
[----:B------:R1:W2:Y:S04]  /*18490*/  @!P0 LDG.E.U16 R2, desc[UR8][R4.64] ;  /* 0x0000000804028981 */ /* 0x0002a8000c1e1500 */
[----:B------:R-:W1:Y:S04]  /*184a0*/  LDL R4, [R1+0x1374] ;  /* 0x0013740001047983 */ /* 0x000e680000100800 */
[----:B------:R-:W1:Y:S01]  /*184b0*/  LDL R5, [R1+0x1378] ;  /* 0x0013780001057983 */ /* 0x000e620000100800 */
[----:B------:R-:W-:Y:S01]  /*184c0*/  PRMT R29, RZ, 0x7610, R29 ;  /* 0x00007610ff1d7816 */ /* 0x000fe2000000001d */
[----:B------:R-:W0:Y:S01]  /*184d0*/  S2R R28, SR_TID.X ;  /* 0x00000000001c7919 */ /* 0x000e220000002100 */
[----:B-1----:R-:W-:-:S04]  /*184e0*/  @!P0 LOP3.LUT R5, R5, R4, RZ, 0x3c, !PT ;  /* 0x0000000405058212 */ /* 0x002fc800078e3cff */
[----:B------:R-:W-:-:S04]  /*184f0*/  @!P0 LOP3.LUT R4, R5, R4, RZ, 0x3c, !PT ;  /* 0x0000000405048212 */ /* 0x000fc800078e3cff */
[----:B------:R-:W-:-:S05]  /*18500*/  @!P0 LOP3.LUT R5, R5, R4, RZ, 0x3c, !PT ;  /* 0x0000000405058212 */ /* 0x000fca00078e3cff */
[----:B------:R-:W4:Y:S01]  /*18510*/  @!P0 LDG.E.U16 R29, desc[UR8][R4.64] ;  /* 0x00000008041d8981 */ /* 0x000f22000c1e1500 */
[----:B0-----:R-:W-:-:S03]  /*18520*/  LOP3.LUT R24, R28, 0x1ff, RZ, 0xc0, !PT ;  /* 0x000001ff1c187812 */ /* 0x001fc600078ec0ff */
[----:B--2---:R0:W-:Y:S02]  /*18530*/  STL [R1+0xbc], R2 ;  /* 0x0000bc0201007387 */ /* 0x0041e40000100800 */
[----:B0-----:R-:W-:-:S05]  /*18540*/  IMAD.SHL.U32 R2, R24, 0x2, RZ ;  /* 0x0000000218027824 */ /* 0x001fca00078e00ff */
[----:B------:R-:W-:Y:S04]  /*18550*/  STS.U16 [R2+UR5], R17 ;  /* 0x0000001102007988 */ /* 0x000fe80008000405 */
[----:B----4-:R0:W-:Y:S04]  /*18560*/  STL [R1+0xb4], R29 ;  /* 0x0000b41d01007387 */ /* 0x0101e80000100800 */
[----:B0-----:R-:W2:Y:S04]  /*18570*/  LDL.LU R29, [R1+0x6308] ;  /* 0x00630800011d7983 */ /* 0x001ea80000300800 */
[----:B------:R-:W4:Y:S04]  /*18580*/  LDL R4, [R1+0x1364] ;  /* 0x0013640001047983 */ /* 0x000f280000100800 */
[----:B------:R-:W4:Y:S04]  /*18590*/  LDL R5, [R1+0x1368] ;  /* 0x0013680001057983 */ /* 0x000f280000100800 */
[----:B------:R-:W2:Y:S01]  /*185a0*/  LDL.LU R17, [R1+0x6304] ;  /* 0x0063040001117983 */ /* 0x000ea20000300800 */
[----:B----4-:R-:W-:-:S04]  /*185b0*/  @!P0 LOP3.LUT R5, R5, R4, RZ, 0x3c, !PT ;  /* 0x0000000405058212 */ /* 0x010fc800078e3cff */
[C---:B------:R-:W-:Y:S02]  /*185c0*/  @!P0 LOP3.LUT R4, R5.reuse, R4, RZ, 0x3c, !PT ;  /* 0x0000000405048212 */ /* 0x040fe400078e3cff */
[----:B--2---:R-:W-:Y:S02]  /*185d0*/  PRMT R17, RZ, 0x7610, R17 ;  /* 0x00007610ff117816 */ /* 0x004fe40000000011 */
[----:B------:R-:W-:-:S05]  /*185e0*/  @!P0 LOP3.LUT R5, R5, R4, RZ, 0x3c, !PT ;  /* 0x0000000405058212 */ /* 0x000fca00078e3cff */
[----:B------:R-:W2:Y:S04]  /*185f0*/  @!P0 LDG.E.U16 R17, desc[UR8][R4.64] ;  /* 0x0000000804118981 */ /* 0x000ea8000c1e1500 */
[----:B------:R-:W-:Y:S04]  /*18600*/  STS.U16 [R2+UR5+0x2000], R20 ;  /* 0x0020001402007988 */ /* 0x000fe80008000405 */
[----:B--2---:R0:W-:Y:S04]  /*18610*/  STL [R1+0xb0], R17 ;  /* 0x0000b01101007387 */ /* 0x0041e80000100800 */
        /* <DEDUP_REMOVED lines=9> */
[----:B--2---:R0:W-:Y:S04]  /*186b0*/  STL [R1+0xac], R20 ;  /* 0x0000ac1401007387 */ /* 0x0041e80000100800 */
[----:B0-----:R-:W2:Y:S04]  /*186c0*/  LDL.LU R20, [R1+0x62f8] ;  /* 0x0062f80001147983 */ /* 0x001ea80000300800 */
[----:B------:R-:W4:Y:S04]  /*186d0*/  LDL R4, [R1+0x1344] ;  /* 0x0013440001047983 */ /* 0x000f280000100800 */
[----:B------:R-:W4:Y:S01]  /*186e0*/  LDL R5, [R1+0x1348] ;  /* 0x0013480001057983 */ /* 0x000f220000100800 */
[----:B--2---:R-:W-:-:S02]  /*186f0*/  PRMT R20, RZ, 0x7610, R20 ;  /* 0x00007610ff147816 */ /* 0x004fc40000000014 */
[----:B----4-:R-:W-:-:S04]  /*18700*/  @!P0 LOP3.LUT R5, R5, R4, RZ, 0x3c, !PT ;  /* 0x0000000405058212 */ /* 0x010fc800078e3cff */
[----:B------:R-:W-:-:S04]  /*18710*/  @!P0 LOP3.LUT R4, R5, R4, RZ, 0x3c, !PT ;  /* 0x0000000405048212 */ /* 0x000fc800078e3cff */
[----:B------:R-:W-:-:S05]  /*18720*/  @!P0 LOP3.LUT R5, R5, R4, RZ, 0x3c, !PT ;  /* 0x0000000405058212 */ /* 0x000fca00078e3cff */
[----:B------:R-:W2:Y:S04]  /*18730*/  @!P0 LDG.E.U16 R20, desc[UR8][R4.64] ;  /* 0x0000000804148981 */ /* 0x000ea8000c1e1500 */
[----:B------:R0:W-:Y:S04]  /*18740*/  STS.U16 [R2+UR5+0x4000], R25 ;  /* 0x0040001902007988 */ /* 0x0001e80008000405 */
[----:B0-----:R-:W4:Y:S04]  /*18750*/  LDL R25, [R1+0x1308] ;  /* 0x0013080001197983 */ /* 0x001f280000100800 */
[----:B------:R-:W-:Y:S04]  /*18760*/  STS.U16 [R2+UR5+0x6000], R26 ;  /* 0x0060001a02007988 */ /* 0x000fe80008000405 */
[----:B--2---:R0:W-:Y:S04]  /*18770*/  STL [R1+0xa8], R20 ;  /* 0x0000a81401007387 */ /* 0x0041e80000100800 */
[----:B0-----:R-:W2:Y:S04]  /*18780*/  LDL.LU R20, [R1+0x62f4] ;  /* 0x0062f40001147983 */ /* 0x001ea80000300800 */
[----:B------:R-:W2:Y:S04]  /*18790*/  LDL R4, [R1+0x1334] ;  /* 0x0013340001047983 */ /* 0x000ea80000100800 */
[----:B------:R-:W2:Y:S04]  /*187a0*/  LDL R5, [R1+0x1338] ;  /* 0x0013380001057983 */ /* 0x000ea80000100800 */
[----:B------:R-:W3:Y:S01]  /*187b0*/  LDL.LU R26, [R1+0x62f0] ;  /* 0x0062f000011a7983 */ /* 0x000ee20000300800 */
[----:B--2---:R-:W-:-:S04]  /*187c0*/  @!P0 LOP3.LUT R5, R5, R4, RZ, 0x3c, !PT ;  /* 0x0000000405058212 */ /* 0x004fc800078e3cff */
[C---:B------:R-:W-:Y:S02]  /*187d0*/  @!P0 LOP3.LUT R4, R5.reuse, R4, RZ, 0x3c, !PT ;  /* 0x0000000405048212 */ /* 0x040fe400078e3cff */
[----:B---3--:R-:W-:Y:S02]  /*187e0*/  PRMT R26, RZ, 0x7610, R26 ;  /* 0x00007610ff1a7816 */ /* 0x008fe4000000001a */
[----:B------:R-:W-:-:S05]  /*187f0*/  @!P0 LOP3.LUT R5, R5, R4, RZ, 0x3c, !PT ;  /* 0x0000000405058212 */ /* 0x000fca00078e3cff */
[----:B------:R-:W2:Y:S04]  /*18800*/  @!P0 LDG.E.U16 R26, desc[UR8][R4.64] ;  /* 0x00000008041a8981 */ /* 0x000ea8000c1e1500 */
[----:B------:R-:W-:Y:S04]  /*18810*/  STS.U16 [R2+UR5+0x8000], R23 ;  /* 0x0080001702007988 */ /* 0x000fe80008000405 */
[----:B--2---:R0:W-:Y:S04]  /*18820*/  STL [R1+0xa4], R26 ;  /* 0x0000a41a01007387 */ /* 0x0041e80000100800 */
[----:B0-----:R-:W2:Y:S04]  /*18830*/  LDL.LU R26, [R1+0x62ec] ;  /* 0x0062ec00011a7983 */ /* 0x001ea80000300800 */
[----:B------:R-:W3:Y:S04]  /*18840*/  LDL R4, [R1+0x1324] ;  /* 0x0013240001047983 */ /* 0x000ee80000100800 */
[----:B------:R-:W3:Y:S04]  /*18850*/  LDL R5, [R1+0x1328] ;  /* 0x0013280001057983 */ /* 0x000ee80000100800 */
[----:B------:R-:W2:Y:S01]  /*18860*/  LDL.LU R23, [R1+0x62e8] ;  /* 0x0062e80001177983 */ /* 0x000ea20000300800 */
[----:B---3--:R-:W-:-:S04]  /*18870*/  @!P0 LOP3.LUT R5, R5, R4, RZ, 0x3c, !PT ;  /* 0x0000000405058212 */ /* 0x008fc800078e3cff */
[C---:B------:R-:W-:Y:S02]  /*18880*/  @!P0 LOP3.LUT R4, R5.reuse, R4, RZ, 0x3c, !PT ;  /* 0x0000000405048212 */ /* 0x040fe400078e3cff */
[----:B--2---:R-:W-:Y:S02]  /*18890*/  PRMT R23, RZ, 0x7610, R23 ;  /* 0x00007610ff177816 */ /* 0x004fe40000000017 */
        /* <DEDUP_REMOVED lines=13> */
[----:B--2---:R0:W-:Y:S04]  /*18970*/  STL [R1+0x9c], R27 ;  /* 0x00009c1b01007387 */ /* 0x0041e80000100800 */
[----:B0-----:R-:W2:Y:S04]  /*18980*/  LDL.LU R27, [R1+0x62dc] ;  /* 0x0062dc00011b7983 */ /* 0x001ea80000300800 */
[----:B------:R-:W3:Y:S04]  /*18990*/  LDL.LU R4, [R1+0x4] ;  /* 0x0000040001047983 */ /* 0x000ee80000300800 */
[----:B------:R-:W4:Y:S01]  /*189a0*/  LDL R5, [R1+0x1304] ;  /* 0x0013040001057983 */ /* 0x000f220000100800 */
[----:B--2---:R-:W-:-:S03]  /*189b0*/  PRMT R27, RZ, 0x7610, R27 ;  /* 0x00007610ff1b7816 */ /* 0x004fc6000000001b */
[----:B---3--:R4:W-:Y:S02]  /*189c0*/  STS.U16 [R2+UR5+0xc000], R4 ;  /* 0x00c0000402007988 */ /* 0x0089e40008000405 */
[----:B----4-:R-:W-:Y:S02]  /*189d0*/  @!P0 IMAD.MOV.U32 R4, RZ, RZ, R25 ;  /* 0x000000ffff048224 */ /* 0x010fe400078e0019 */
[----:B------:R-:W2:Y:S04]  /*189e0*/  LDL R25, [R1+0x12c8] ;  /* 0x0012c80001197983 */ /* 0x000ea80000100800 */
[----:B------:R-:W3:Y:S04]  /*189f0*/  @!P0 LDG.E.U16 R27, desc[UR8][R4.64] ;  /* 0x00000008041b8981 */ /* 0x000ee8000c1e1500 */
[----:B---3--:R0:W-:Y:S04]  /*18a00*/  STL [R1+0x98], R27 ;  /* 0x0000981b01007387 */ /* 0x0081e80000100800 */
[----:B0-----:R-:W3:Y:S04]  /*18a10*/  LDL.LU R27, [R1+0x62d8] ;  /* 0x0062d800011b7983 */ /* 0x001ee80000300800 */
[----:B------:R-:W4:Y:S04]  /*18a20*/  LDL R4, [R1+0x12f4] ;  /* 0x0012f40001047983 */ /* 0x000f280000100800 */
[----:B------:R-:W4:Y:S01]  /*18a30*/  LDL R5, [R1+0x12f8] ;  /* 0x0012f80001057983 */ /* 0x000f220000100800 */
[----:B---3--:R-:W-:-:S02]  /*18a40*/  PRMT R27, RZ, 0x7610, R27 ;  /* 0x00007610ff1b7816 */ /* 0x008fc4000000001b */
[----:B----4-:R-:W-:-:S04]  /*18a50*/  @!P0 LOP3.LUT R5, R5, R4, RZ, 0x3c, !PT ;  /* 0x0000000405058212 */ /* 0x010fc800078e3cff */
[----:B------:R-:W-:-:S04]  /*18a60*/  @!P0 LOP3.LUT R4, R5, R4, RZ, 0x3c, !PT ;  /* 0x0000000405048212 */ /* 0x000fc800078e3cff */
[----:B------:R-:W-:-:S05]  /*18a70*/  @!P0 LOP3.LUT R5, R5, R4, RZ, 0x3c, !PT ;  /* 0x0000000405058212 */ /* 0x000fca00078e3cff */
        /* <DEDUP_REMOVED lines=14> */
[----:B------:R-:W-:-:S02]  /*18b60*/  PRMT R26, RZ, 0x7610, R26 ;  /* 0x00007610ff1a7816 */ /* 0x000fc4000000001a */
[----:B----4-:R-:W-:-:S04]  /*18b70*/  @!P0 LOP3.LUT R5, R5, R4, RZ, 0x3c, !PT ;  /* 0x0000000405058212 */ /* 0x010fc800078e3cff */
[----:B------:R-:W-:-:S04]  /*18b80*/  @!P0 LOP3.LUT R4, R5, R4, RZ, 0x3c, !PT ;  /* 0x0000000405048212 */ /* 0x000fc800078e3cff */
[----:B------:R-:W-:-:S05]  /*18b90*/  @!P0 LOP3.LUT R5, R5, R4, RZ, 0x3c, !PT ;  /* 0x0000000405058212 */ /* 0x000fca00078e3cff */
[----:B------:R2:W4:Y:S04]  /*18ba0*/  @!P0 LDG.E.U16 R26, desc[UR8][R4.64] ;  /* 0x00000008041a8981 */ /* 0x000528000c1e1500 */
[----:B------:R-:W3:Y:S01]  /*18bb0*/  LDL R5, [R1+0x12c4] ;  /* 0x0012c40001057983 */ /* 0x000ee20000100800 */
[----:B------:R-:W-:Y:S01]  /*18bc0*/  PRMT R21, RZ, 0x7610, R21 ;  /* 0x00007610ff157816 */ /* 0x000fe20000000015 */
[----:B--2---:R-:W-:Y:S02]  /*18bd0*/  @!P0 IMAD.MOV.U32 R4, RZ, RZ, R25 ;  /* 0x000000ffff048224 */ /* 0x004fe400078e0019 */
[----:B----4-:R0:W-:Y:S04]  /*18be0*/  STL [R1+0x8c], R26 ;  /* 0x00008c1a01007387 */ /* 0x0101e80000100800 */
[----:B0-----:R-:W2:Y:S04]  /*18bf0*/  LDL.LU R26, [R1+0x44] ;  /* 0x00004400011a7983 */ /* 0x001ea80000300800 */
[----:B---3--:R-:W3:Y:S01]  /*18c00*/  @!P0 LDG.E.U16 R21, desc[UR8][R4.64] ;  /* 0x0000000804158981 */ /* 0x008ee2000c1e1500 */
[----:B------:R-:W-:-:S03]  /*18c10*/  PRMT R27, RZ, 0x7610, R27 ;  /* 0x00007610ff1b7816 */ /* 0x000fc6000000001b */
[----:B------:R-:W4:Y:S04]  /*18c20*/  LDL R25, [R1+0x1288] ;  /* 0x0012880001197983 */ /* 0x000f280000100800 */
[----:B------:R-:W2:Y:S04]  /*18c30*/  LDL R4, [R1+0x12b4] ;  /* 0x0012b40001047983 */ /* 0x000ea80000100800 */
[----:B------:R-:W2:Y:S04]  /*18c40*/  LDL R5, [R1+0x12b8] ;  /* 0x0012b80001057983 */ /* 0x000ea80000100800 */
[----:B---3--:R0:W-:Y:S04]  /*18c50*/  STL [R1+0x88], R21 ;  /* 0x0000881501007387 */ /* 0x0081e80000100800 */
[----:B0-----:R-:W3:Y:S01]  /*18c60*/  LDL.LU R21, [R1+0x40] ;  /* 0x0000400001157983 */ /* 0x001ee20000300800 */
[----:B--2---:R-:W-:-:S04]  /*18c70*/  @!P0 LOP3.LUT R5, R5, R4, RZ, 0x3c, !PT ;  /* 0x0000000405058212 */ /* 0x004fc800078e3cff */
[----:B------:R-:W-:-:S04]  /*18c80*/  @!P0 LOP3.LUT R4, R5, R4, RZ, 0x3c, !PT ;  /* 0x0000000405048212 */ /* 0x000fc800078e3cff */
[----:B------:R-:W-:-:S05]  /*18c90*/  @!P0 LOP3.LUT R5, R5, R4, RZ, 0x3c, !PT ;  /* 0x0000000405058212 */ /* 0x000fca00078e3cff */
[----:B------:R-:W2:Y:S04]  /*18ca0*/  @!P0 LDG.E.U16 R27, desc[UR8][R4.64] ;  /* 0x00000008041b8981 */ /* 0x000ea8000c1e1500 */
[----:B------:R-:W3:Y:S04]  /*18cb0*/  LDL R4, [R1+0x12a4] ;  /* 0x0012a40001047983 */ /* 0x000ee80000100800 */
[----:B------:R-:W3:Y:S01]  /*18cc0*/  LDL R5, [R1+0x12a8] ;  /* 0x0012a80001057983 */ /* 0x000ee20000100800 */
[----:B------:R-:W-:-:S03]  /*18cd0*/  PRMT R3, RZ, 0x7610, R3 ;  /* 0x00007610ff037816 */ /* 0x000fc60000000003 */
[----:B--2---:R0:W-:Y:S04]  /*18ce0*/  STL [R1+0x84], R27 ;  /* 0x0000841b01007387 */ /* 0x0041e80000100800 */
[----:B0-----:R-:W2:Y:S01]  /*18cf0*/  LDL.LU R27, [R1+0x3c] ;  /* 0x00003c00011b7983 */ /* 0x001ea20000300800 */
[----:B---3--:R-:W-:-:S04]  /*18d00*/  @!P0 LOP3.LUT R5, R5, R4, RZ, 0x3c, !PT ;  /* 0x0000000405058212 */ /* 0x008fc800078e3cff */
[----:B------:R-:W-:-:S04]  /*18d10*/  @!P0 LOP3.LUT R4, R5, R4, RZ, 0x3c, !PT ;  /* 0x0000000405048212 */ /* 0x000fc800078e3cff */
[----:B------:R-:W-:-:S05]  /*18d20*/  @!P0 LOP3.LUT R5, R5, R4, RZ, 0x3c, !PT ;  /* 0x0000000405058212 */ /* 0x000fca00078e3cff */
[----:B------:R-:W3:Y:S04]  /*18d30*/  @!P0 LDG.E.U16 R3, desc[UR8][R4.64] ;  /* 0x0000000804038981 */ /* 0x000ee8000c1e1500 */
[----:B------:R-:W2:Y:S04]  /*18d40*/  LDL R4, [R1+0x1294] ;  /* 0x0012940001047983 */ /* 0x000ea80000100800 */
[----:B------:R-:W2:Y:S01]  /*18d50*/  LDL R5, [R1+0x1298] ;  /* 0x0012980001057983 */ /* 0x000ea20000100800 */
[----:B------:R-:W-:-:S03]  /*18d60*/  PRMT R29, RZ, 0x7610, R29 ;  /* 0x00007610ff1d7816 */ /* 0x000fc6000000001d */
[----:B---3--:R0:W-:Y:S04]  /*18d70*/  STL [R1+0x80], R3 ;  /* 0x0000800301007387 */ /* 0x0081e80000100800 */
[----:B0-----:R-:W3:Y:S01]  /*18d80*/  LDL.LU R3, [R1+0x38] ;  /* 0x0000380001037983 */ /* 0x001ee20000300800 */
[----:B--2---:R-:W-:-:S04]  /*18d90*/  @!P0 LOP3.LUT R5, R5, R4, RZ, 0x3c, !PT ;  /* 0x0000000405058212 */ /* 0x004fc800078e3cff */
[----:B------:R-:W-:-:S04]  /*18da0*/  @!P0 LOP3.LUT R4, R5, R4, RZ, 0x3c, !PT ;  /* 0x0000000405048212 */ /* 0x000fc800078e3cff */
[----:B------:R-:W-:-:S05]  /*18db0*/  @!P0 LOP3.LUT R5, R5, R4, RZ, 0x3c, !PT ;  /* 0x0000000405058212 */ /* 0x000fca00078e3cff */
[----:B------:R4:W2:Y:S04]  /*18dc0*/  @!P0 LDG.E.U16 R29, desc[UR8][R4.64] ;  /* 0x00000008041d8981 */ /* 0x0008a8000c1e1500 */
[----:B------:R-:W2:Y:S01]  /*18dd0*/  LDL R5, [R1+0x1284] ;  /* 0x0012840001057983 */ /* 0x000ea20000100800 */
[----:B------:R-:W-:Y:S01]  /*18de0*/  PRMT R0, RZ, 0x7610, R0 ;  /* 0x00007610ff007816 */ /* 0x000fe20000000000 */
[----:B----4-:R-:W-:-:S05]  /*18df0*/  @!P0 IMAD.MOV.U32 R4, RZ, RZ, R25 ;  /* 0x000000ffff048224 */ /* 0x010fca00078e0019 */
[----:B--2---:R-:W2:Y:S04]  /*18e00*/  @!P0 LDG.E.U16 R0, desc[UR8][R4.64] ;  /* 0x0000000804008981 */ /* 0x004ea8000c1e1500 */
[----:B------:R0:W-:Y:S04]  /*18e10*/  STL [R1+0x7c], R29 ;  /* 0x00007c1d01007387 */ /* 0x0001e80000100800 */
[----:B0-----:R-:W4:Y:S04]  /*18e20*/  LDL.LU R29, [R1+0x30] ;  /* 0x00003000011d7983 */ /* 0x001f280000300800 */
[----:B------:R-:W3:Y:S04]  /*18e30*/  LDL.LU R25, [R1+0x28] ;  /* 0x0000280001197983 */ /* 0x000ee80000300800 */
[----:B--2---:R0:W-:Y:S04]  /*18e40*/  STL [R1+0x78], R0 ;  /* 0x0000780001007387 */ /* 0x0041e80000100800 */
[----:B0-----:R-:W2:Y:S04]  /*18e50*/  LDL.LU R0, [R1+0x62cc] ;  /* 0x0062cc0001007983 */ /* 0x001ea80000300800 */
[----:B------:R-:W3:Y:S04]  /*18e60*/  LDL R4, [R1+0x1274] ;  /* 0x0012740001047983 */ /* 0x000ee80000100800 */
[----:B------:R-:W3:Y:S01]  /*18e70*/  LDL R5, [R1+0x1278] ;  /* 0x0012780001057983 */ /* 0x000ee20000100800 */
[----:B--2---:R-:W-:-:S02]  /*18e80*/  PRMT R0, RZ, 0x7610, R0 ;  /* 0x00007610ff007816 */ /* 0x004fc40000000000 */
[----:B---3--:R-:W-:-:S04]  /*18e90*/  @!P0 LOP3.LUT R5, R5, R4, RZ, 0x3c, !PT ;  /* 0x0000000405058212 */ /* 0x008fc800078e3cff */
[----:B------:R-:W-:-:S04]  /*18ea0*/  @!P0 LOP3.LUT R4, R5, R4, RZ, 0x3c, !PT ;  /* 0x0000000405048212 */ /* 0x000fc800078e3cff */
[----:B------:R-:W-:-:S05]  /*18eb0*/  @!P0 LOP3.LUT R5, R5, R4, RZ, 0x3c, !PT ;  /* 0x0000000405058212 */ /* 0x000fca00078e3cff */
[----:B------:R-:W2:Y:S04]  /*18ec0*/  @!P0 LDG.E.U16 R0, desc[UR8][R4.64] ;  /* 0x0000000804008981 */ /* 0x000ea8000c1e1500 */
[----:B--2---:R0:W-:Y:S04]  /*18ed0*/  STL [R1+0x74], R0 ;  /* 0x0000740001007387 */ /* 0x0041e80000100800 */
[----:B0-----:R-:W2:Y:S04]  /*18ee0*/  LDL.LU R0, [R1+0x62c8] ;  /* 0x0062c80001007983 */ /* 0x001ea80000300800 */
[----:B------:R-:W3:Y:S04]  /*18ef0*/  LDL R4, [R1+0x1264] ;  /* 0x0012640001047983 */ /* 0x000ee80000100800 */
[----:B------:R-:W3:Y:S01]  /*18f00*/  LDL R5, [R1+0x1268] ;  /* 0x0012680001057983 */ /* 0x000ee20000100800 */
[----:B------:R-:W-:-:S02]  /*18f10*/  LOP3.LUT R28, R28, 0x1ff, RZ, 0xc0, !PT ;  /* 0x000001ff1c1c7812 */ /* 0x000fc400078ec0ff */
[----:B--2---:R-:W-:Y:S02]  /*18f20*/  PRMT R0, RZ, 0x7610, R0 ;  /* 0x00007610ff007816 */ /* 0x004fe40000000000 */
[----:B---3--:R-:W-:-:S04]  /*18f30*/  @!P0 LOP3.LUT R5, R5, R4, RZ, 0x3c, !PT ;  /* 0x0000000405058212 */ /* 0x008fc800078e3cff */
[----:B------:R-:W-:-:S04]  /*18f40*/  @!P0 LOP3.LUT R4, R5, R4, RZ, 0x3c, !PT ;  /* 0x0000000405048212 */ /* 0x000fc800078e3cff */
[----:B------:R-:W-:-:S05]  /*18f50*/  @!P0 LOP3.LUT R5, R5, R4, RZ, 0x3c, !PT ;  /* 0x0000000405058212 */ /* 0x000fca00078e3cff */
[----:B------:R-:W2:Y:S01]  /*18f60*/  @!P0 LDG.E.U16 R0, desc[UR8][R4.64] ;  /* 0x0000000804008981 */ /* 0x000ea2000c1e1500 */
[----:B------:R-:W-:-:S03]  /*18f70*/  IMAD.SHL.U32 R28, R28, 0x2, RZ ;  /* 0x000000021c1c7824 */ /* 0x000fc600078e00ff */
[----:B------:R-:W-:Y:S04]  /*18f80*/  STS.U16 [R2+UR5+0xe000], R23 ;  /* 0x00e0001702007988 */ /* 0x000fe80008000405 */
[----:B------:R-:W-:Y:S01]  /*18f90*/  STS.U16 [R2+UR5+0x10000], R20 ;  /* 0x0100001402007988 */ /* 0x000fe20008000405 */
[----:B------:R-:W-:-:S03]  /*18fa0*/  LOP3.LUT R28, R28, 0x10, RZ, 0x3c, !PT ;  /* 0x000000101c1c7812 */ /* 0x000fc600078e3cff */
[----:B------:R-:W-:Y:S04]  /*18fb0*/  STS.U16 [R2+UR5+0x12000], R17 ;  /* 0x0120001102007988 */ /* 0x000fe80008000405 */
[----:B------:R-:W-:Y:S04]  /*18fc0*/  STS.U16 [R2+UR5+0x14000], R16 ;  /* 0x0140001002007988 */ /* 0x000fe80008000405 */
[----:B------:R-:W-:Y:S04]  /*18fd0*/  STS.U16 [R2+UR5+0x16000], R14 ;  /* 0x0160000e02007988 */ /* 0x000fe80008000405 */
[----:B------:R-:W-:Y:S04]  /*18fe0*/  STS.U16 [R2+UR5+0x18000], R12 ;  /* 0x0180000c02007988 */ /* 0x000fe80008000405 */
[----:B------:R-:W-:Y:S04]  /*18ff0*/  STS.U16 [R2+UR5+0x1a000], R10 ;  /* 0x01a0000a02007988 */ /* 0x000fe80008000405 */
[----:B------:R-:W-:Y:S04]  /*19000*/  STS.U16 [R2+UR5+0x1c000], R9 ;  /* 0x01c0000902007988 */ /* 0x000fe80008000405 */
[----:B------:R-:W-:Y:S04]  /*19010*/  STS.U16 [R2+UR5+0x1e000], R8 ;  /* 0x01e0000802007988 */ /* 0x000fe80008000405 */
[----:B------:R0:W-:Y:S04]  /*19020*/  STS.U16 [R28+UR5+0x400], R26 ;  /* 0x0004001a1c007988 */ /* 0x0001e80008000405 */
[----:B0-----:R-:W3:Y:S04]  /*19030*/  LDL.LU R26, [R1+0x18] ;  /* 0x00001800011a7983 */ /* 0x001ee80000300800 */
        /* <DEDUP_REMOVED lines=20> */
[----:B------:R0:W-:Y:S04]  /*19180*/  STS.U16 [R28+UR5+0x4400], R27 ;  /* 0x0044001b1c007988 */ /* 0x0001e80008000405 */
[----:B0-----:R-:W3:Y:S04]  /*19190*/  LDL R27, [R1+0x1208] ;  /* 0x00120800011b7983 */ /* 0x001ee80000100800 */
        /* <DEDUP_REMOVED lines=11> */
[----:B----4-:R-:W-:Y:S04]  /*19250*/  STS.U16 [R28+UR5+0x8400], R29 ;  /* 0x0084001d1c007988 */ /* 0x010fe80008000405 */
[----:B--2---:R0:W-:Y:S04]  /*19260*/  STL [R1+0x64], R3 ;  /* 0x0000640301007387 */ /* 0x0041e80000100800 */
[----:B0-----:R-:W2:Y:S04]  /*19270*/  LDL.LU R3, [R1+0x62b0] ;  /* 0x0062b00001037983 */ /* 0x001ea80000300800 */
[----:B------:R-:W3:Y:S04]  /*19280*/  LDL R4, [R1+0x1224] ;  /* 0x0012240001047983 */ /* 0x000ee80000100800 */
[----:B------:R-:W3:Y:S04]  /*19290*/  LDL R5, [R1+0x1228] ;  /* 0x0012280001057983 */ /* 0x000ee80000100800 */
[----:B------:R-:W4:Y:S01]  /*192a0*/  LDL.LU R29, [R1+0x62ac] ;  /* 0x0062ac00011d7983 */ /* 0x000f220000300800 */
[----:B---3--:R-:W-:-:S04]  /*192b0*/  @!P0 LOP3.LUT R5, R5, R4, RZ, 0x3c, !PT ;  /* 0x0000000405058212 */ /* 0x008fc800078e3cff */
[C---:B------:R-:W-:Y:S02]  /*192c0*/  @!P0 LOP3.LUT R4, R5.reuse, R4, RZ, 0x3c, !PT ;  /* 0x0000000405048212 */ /* 0x040fe400078e3cff */
[----:B----4-:R-:W-:Y:S02]  /*192d0*/  PRMT R29, RZ, 0x7610, R29 ;  /* 0x00007610ff1d7816 */ /* 0x010fe4000000001d */
[----:B------:R-:W-:-:S05]  /*192e0*/  @!P0 LOP3.LUT R5, R5, R4, RZ, 0x3c, !PT ;  /* 0x0000000405058212 */ /* 0x000fca00078e3cff */
[----:B------:R-:W3:Y:S04]  /*192f0*/  @!P0 LDG.E.U16 R29, desc[UR8][R4.64] ;  /* 0x00000008041d8981 */ /* 0x000ee8000c1e1500 */
[----:B------:R-:W-:Y:S04]  /*19300*/  STS.U16 [R28+UR5+0xa400], R25 ;  /* 0x00a400191c007988 */ /* 0x000fe80008000405 */
[----:B---3--:R0:W-:Y:S04]  /*19310*/  STL [R1+0x60], R29 ;  /* 0x0000601d01007387 */ /* 0x0081e80000100800 */
[----:B0-----:R-:W3:Y:S04]  /*19320*/  LDL.LU R29, [R1+0x62a8] ;  /* 0x0062a800011d7983 */ /* 0x001ee80000300800 */
        /* <DEDUP_REMOVED lines=10> */
[----:B------:R-:W4:Y:S04]  /*193d0*/  LDL.LU R4, [R1+0x20] ;  /* 0x0000200001047983 */ /* 0x000f280000300800 */
[----:B------:R-:W3:Y:S01]  /*193e0*/  LDL R5, [R1+0x1204] ;  /* 0x0012040001057983 */ /* 0x000ee20000100800 */
[----:B--2---:R-:W-:-:S03]  /*193f0*/  PRMT R25, RZ, 0x7610, R25 ;  /* 0x00007610ff197816 */ /* 0x004fc60000000019 */
[----:B----4-:R0:W-:Y:S02]  /*19400*/  STS.U16 [R28+UR5+0xc400], R4 ;  /* 0x00c400041c007988 */ /* 0x0101e40008000405 */
[----:B0-----:R-:W-:Y:S02]  /*19410*/  @!P0 IMAD.MOV.U32 R4, RZ, RZ, R27 ;  /* 0x000000ffff048224 */ /* 0x001fe400078e001b */
[----:B------:R-:W2:Y:S04]  /*19420*/  LDL R27, [R1+0x11c8] ;  /* 0x0011c800011b7983 */ /* 0x000ea80000100800 */
[----:B---3--:R-:W3:Y:S04]  /*19430*/  @!P0 LDG.E.U16 R25, desc[UR8][R4.64] ;  /* 0x0000000804198981 */ /* 0x008ee8000c1e1500 */
        /* <DEDUP_REMOVED lines=11> */
[----:B---3--:R-:W-:Y:S04]  /*194f0*/  STS.U16 [R28+UR5+0x10400], R25 ;  /* 0x010400191c007988 */ /* 0x008fe80008000405 */
        /* <DEDUP_REMOVED lines=10> */
[----:B---3--:R0:W-:Y:S04]  /*195a0*/  STL [R1+0x50], R25 ;  /* 0x0000501901007387 */ /* 0x0081e80000100800 */
[----:B0-----:R-:W3:Y:S04]  /*195b0*/  LDL.LU R25, [R1+0x628c] ;  /* 0x00628c0001197983 */ /* 0x001ee80000300800 */
[----:B------:R-:W4:Y:S04]  /*195c0*/  LDL R4, [R1+0x11d4] ;  /* 0x0011d40001047983 */ /* 0x000f280000100800 */
[----:B------:R-:W4:Y:S01]  /*195d0*/  LDL R5, [R1+0x11d8] ;  /* 0x0011d80001057983 */ /* 0x000f220000100800 */
[----:B--2---:R-:W-:-:S03]  /*195e0*/  PRMT R26, RZ, 0x7610, R26 ;  /* 0x00007610ff1a7816 */ /* 0x004fc6000000001a */
[----:B------:R0:W-:Y:S04]  /*195f0*/  STS.U16 [R28+UR5+0x12400], R29 ;  /* 0x0124001d1c007988 */ /* 0x0001e80008000405 */
[----:B0-----:R-:W2:Y:S01]  /*19600*/  LDL.LU R29, [R1+0x6288] ;  /* 0x00628800011d7983 */ /* 0x001ea20000300800 */
[----:B----4-:R-:W-:-:S04]  /*19610*/  @!P0 LOP3.LUT R5, R5, R4, RZ, 0x3c, !PT ;  /* 0x0000000405058212 */ /* 0x010fc800078e3cff */
[----:B------:R-:W-:-:S04]  /*19620*/  @!P0 LOP3.LUT R4, R5, R4, RZ, 0x3c, !PT ;  /* 0x0000000405048212 */ /* 0x000fc800078e3cff */
[----:B------:R-:W-:-:S05]  /*19630*/  @!P0 LOP3.LUT R5, R5, R4, RZ, 0x3c, !PT ;  /* 0x0000000405058212 */ /* 0x000fca00078e3cff */
[----:B------:R0:W4:Y:S04]  /*19640*/  @!P0 LDG.E.U16 R26, desc[UR8][R4.64] ;  /* 0x00000008041a8981 */ /* 0x000128000c1e1500 */
[----:B------:R-:W2:Y:S01]  /*19650*/  LDL R5, [R1+0x11c4] ;  /* 0x0011c40001057983 */ /* 0x000ea20000100800 */
[----:B---3--:R-:W-:Y:S01]  /*19660*/  PRMT R25, RZ, 0x7610, R25 ;  /* 0x00007610ff197816 */ /* 0x008fe20000000019 */
[----:B0-----:R-:W-:Y:S02]  /*19670*/  @!P0 IMAD.MOV.U32 R4, RZ, RZ, R27 ;  /* 0x000000ffff048224 */ /* 0x001fe400078e001b */
[----:B------:R-:W-:Y:S04]  /*19680*/  STS.U16 [R28+UR5+0x14400], R3 ;  /* 0x014400031c007988 */ /* 0x000fe80008000405 */
[----:B----4-:R0:W-:Y:S04]  /*19690*/  STL [R1+0x4c], R26 ;  /* 0x00004c1a01007387 */ /* 0x0101e80000100800 */
[----:B0-----:R-:W3:Y:S04]  /*196a0*/  LDL.LU R26, [R1+0x9c8] ;  /* 0x0009c800011a7983 */ /* 0x001ee80000300800 */
[----:B------:R-:W4:Y:S04]  /*196b0*/  LDL.LU R3, [R1+0x6284] ;  /* 0x0062840001037983 */ /* 0x000f280000300800 */
[----:B------:R-:W3:Y:S04]  /*196c0*/  LDL.LU R27, [R1+0x9b4] ;  /* 0x0009b400011b7983 */ /* 0x000ee80000300800 */
[----:B--2---:R-:W2:Y:S04]  /*196d0*/  @!P0 LDG.E.U16 R25, desc[UR8][R4.64] ;  /* 0x0000000804198981 */ /* 0x004ea8000c1e1500 */
        /* <DEDUP_REMOVED lines=11> */
[----:B----4-:R-:W-:Y:S02]  /*19790*/  PRMT R3, RZ, 0x7610, R3 ;  /* 0x00007610ff037816 */ /* 0x010fe40000000003 */
[----:B0-----:R-:W-:-:S04]  /*197a0*/  @!P0 LOP3.LUT R5, R5, R4, RZ, 0x3c, !PT ;  /* 0x0000000405058212 */ /* 0x001fc800078e3cff */
[----:B------:R-:W-:-:S04]  /*197b0*/  @!P0 LOP3.LUT R4, R5, R4, RZ, 0x3c, !PT ;  /* 0x0000000405048212 */ /* 0x000fc800078e3cff */
[----:B------:R-:W-:-:S05]  /*197c0*/  @!P0 LOP3.LUT R5, R5, R4, RZ, 0x3c, !PT ;  /* 0x0000000405058212 */ /* 0x000fca00078e3cff */
[----:B------:R-:W4:Y:S04]  /*197d0*/  @!P0 LDG.E.U16 R3, desc[UR8][R4.64] ;  /* 0x0000000804038981 */ /* 0x000f28000c1e1500 */
[----:B---3--:R0:W-:Y:S04]  /*197e0*/  STL [R1+0x44], R29 ;  /* 0x0000441d01007387 */ /* 0x0081e80000100800 */
[----:B0-----:R-:W3:Y:S04]  /*197f0*/  LDL.LU R29, [R1+0x990] ;  /* 0x00099000011d7983 */ /* 0x001ee80000300800 */
[----:B----4-:R0:W-:Y:S04]  /*19800*/  STL [R1+0x40], R3 ;  /* 0x0000400301007387 */ /* 0x0101e80000100800 */
[----:B0-----:R-:W4:Y:S04]  /*19810*/  LDL.LU R3, [R1+0x6280] ;  /* 0x0062800001037983 */ /* 0x001f280000300800 */
[----:B------:R-:W2:Y:S04]  /*19820*/  LDL R4, [R1+0x11a4] ;  /* 0x0011a40001047983 */ /* 0x000ea80000100800 */
[----:B------:R-:W2:Y:S01]  /*19830*/  LDL R5, [R1+0x13e4] ;  /* 0x0013e40001057983 */ /* 0x000ea20000100800 */
[----:B----4-:R-:W-:-:S02]  /*19840*/  PRMT R3, RZ, 0x7610, R3 ;  /* 0x00007610ff037816 */ /* 0x010fc40000000003 */
[----:B--2---:R-:W-:-:S04]  /*19850*/  @!P0 LOP3.LUT R5, R5, R4, RZ, 0x3c, !PT ;  /* 0x0000000405058212 */ /* 0x004fc800078e3cff */
[----:B------:R-:W-:-:S04]  /*19860*/  @!P0 LOP3.LUT R4, R5, R4, RZ, 0x3c, !PT ;  /* 0x0000000405048212 */ /* 0x000fc800078e3cff */
        /* <DEDUP_REMOVED lines=11> */
[----:B------:R-:W-:Y:S04]  /*19920*/  STS.U16 [R28+UR5+0x16400], R21 ;  /* 0x016400151c007988 */ /* 0x000fe80008000405 */
[----:B------:R-:W-:Y:S04]  /*19930*/  STS.U16 [R28+UR5+0x18400], R18 ;  /* 0x018400121c007988 */ /* 0x000fe80008000405 */
[----:B------:R-:W-:Y:S04]  /*19940*/  STS.U16 [R28+UR5+0x1a400], R15 ;  /* 0x01a4000f1c007988 */ /* 0x000fe80008000405 */
[----:B------:R-:W-:Y:S04]  /*19950*/  STS.U16 [R28+UR5+0x1c400], R13 ;  /* 0x01c4000d1c007988 */ /* 0x000fe80008000405 */
        /* <DEDUP_REMOVED lines=10> */
[----:B------:R-:W2:Y:S01]  /*19a00*/  @!P0 LDG.E.U16 R28, desc[UR8][R4.64] ;  /* 0x00000008041c8981 */ /* 0x000ea2000c1e1500 */
[----:B------:R-:W-:-:S05]  /*19a10*/  IMAD.SHL.U32 R24, R24, 0x2, RZ ;  /* 0x0000000218187824 */ /* 0x000fca00078e00ff */
[----:B------:R-:W-:-:S05]  /*19a20*/  LOP3.LUT R24, R24, 0x20, RZ, 0x3c, !PT ;  /* 0x0000002018187812 */ /* 0x000fca00078e3cff */
        /* <DEDUP_REMOVED lines=47> */
[----:B------:R-:W4:Y:S04]  /*19d20*/  LDL R5, [R1+0x1454] ;  /* 0x0014540001057983 */ /* 0x000f280000100800 */
[----:B---3--:R0:W-:Y:S04]  /*19d30*/  STS.U16 [R24+UR5+0x8800], R29 ;  /* 0x0088001d18007988 */ /* 0x0081e80008000405 */
[----:B0-----:R-:W3:Y:S01]  /*19d40*/  LDL.LU R29, [R1+0x624c] ;  /* 0x00624c00011d7983 */ /* 0x001ee20000300800 */
[----:B----4-:R-:W-:-:S04]  /*19d50*/  @!P0 LOP3.LUT R5, R5, R4, RZ, 0x3c, !PT ;  /* 0x0000000405058212 */ /* 0x010fc800078e3cff */
[----:B------:R-:W-:-:S04]  /*19d60*/  @!P0 LOP3.LUT R4, R5, R4, RZ, 0x3c, !PT ;  /* 0x0000000405048212 */ /* 0x000fc800078e3cff */
[----:B------:R-:W-:Y:S02]  /*19d70*/  @!P0 LOP3.LUT R5, R5, R4, RZ, 0x3c, !PT ;  /* 0x0000000405058212 */ /* 0x000fe400078e3cff */
[----:B---3--:R-:W-:-:S06]  /*19d80*/  PRMT R29, RZ, 0x7610, R29 ;  /* 0x00007610ff1d7816 */ /* 0x008fcc000000001d */
        /* <DEDUP_REMOVED lines=10> */
[----:B--2---:R0:W-:Y:S04]  /*19e30*/  STS.U16 [R24+UR5+0xa800], R25 ;  /* 0x00a8001918007988 */ /* 0x0041e80008000405 */
[----:B0-----:R-:W2:Y:S04]  /*19e40*/  LDL.LU R25, [R1+0x6244] ;  /* 0x0062440001197983 */ /* 0x001ea80000300800 */
[----:B------:R-:W4:Y:S04]  /*19e50*/  LDL R4, [R1+0x1440] ;  /* 0x0014400001047983 */ /* 0x000f280000100800 */
[----:B------:R-:W4:Y:S04]  /*19e60*/  LDL R5, [R1+0x1474] ;  /* 0x0014740001057983 */ /* 0x000f280000100800 */
[----:B------:R-:W-:Y:S04]  /*19e70*/  STS.U16 [R24+UR5+0xc800], R27 ;  /* 0x00c8001b18007988 */ /* 0x000fe80008000405 */
[----:B---3--:R0:W-:Y:S04]  /*19e80*/  STL [R1+0x6194], R29 ;  /* 0x0061941d01007387 */ /* 0x0081e80000100800 */
[----:B0-----:R-:W3:Y:S04]  /*19e90*/  LDL R29, [R1+0x1494] ;  /* 0x00149400011d7983 */ /* 0x001ee80000100800 */
[----:B------:R-:W2:Y:S04]  /*19ea0*/  LDL.LU R24, [R1+0x6240] ;  /* 0x0062400001187983 */ /* 0x000ea80000300800 */
[----:B------:R-:W3:Y:S01]  /*19eb0*/  LDL.LU R27, [R1+0x623c] ;  /* 0x00623c00011b7983 */ /* 0x000ee20000300800 */
[----:B----4-:R-:W-:-:S04]  /*19ec0*/  @!P0 LOP3.LUT R5, R5, R4, RZ, 0x3c, !PT ;  /* 0x0000000405058212 */ /* 0x010fc800078e3cff */
[----:B------:R-:W-:-:S04]  /*19ed0*/  @!P0 LOP3.LUT R4, R5, R4, RZ, 0x3c, !PT ;  /* 0x0000000405048212 */ /* 0x000fc800078e3cff */
[----:B------:R-:W-:Y:S02]  /*19ee0*/  @!P0 LOP3.LUT R5, R5, R4, RZ, 0x3c, !PT ;  /* 0x0000000405058212 */ /* 0x000fe400078e3cff */
[----:B--2---:R-:W-:-:S06]  /*19ef0*/  PRMT R24, RZ, 0x7610, R24 ;  /* 0x00007610ff187816 */ /* 0x004fcc0000000018 */
[----:B------:R-:W2:Y:S04]  /*19f00*/  @!P0 LDG.E.U16 R24, desc[UR8][R4.64] ;  /* 0x0000000804188981 */ /* 0x000ea8000c1e1500 */
[----:B------:R-:W4:Y:S04]  /*19f10*/  LDL R4, [R1+0x1450] ;  /* 0x0014500001047983 */ /* 0x000f280000100800 */
[----:B------:R-:W4:Y:S01]  /*19f20*/  LDL R5, [R1+0x1484] ;  /* 0x0014840001057983 */ /* 0x000f220000100800 */
[----:B------:R-:W-:-:S03]  /*19f30*/  PRMT R25, RZ, 0x7610, R25 ;  /* 0x00007610ff197816 */ /* 0x000fc60000000019 */
[----:B--2---:R0:W-:Y:S02]  /*19f40*/  STL [R1+0x6198], R24 ;  /* 0x0061981801007387 */ /* 0x0041e40000100800 */
[----:B0-----:R-:W0:Y:S01]  /*19f50*/  S2R R24, SR_TID.X ;  /* 0x0000000000187919 */ /* 0x001e220000002100 */
[----:B----4-:R-:W-:-:S04]  /*19f60*/  @!P0 LOP3.LUT R5, R5, R4, RZ, 0x3c, !PT ;  /* 0x0000000405058212 */ /* 0x010fc800078e3cff */
[----:B------:R-:W-:-:S04]  /*19f70*/  @!P0 LOP3.LUT R4, R5, R4, RZ, 0x3c, !PT ;  /* 0x0000000405048212 */ /* 0x000fc800078e3cff */
[----:B------:R-:W-:-:S05]  /*19f80*/  @!P0 LOP3.LUT R5, R5, R4, RZ, 0x3c, !PT ;  /* 0x0000000405058212 */ /* 0x000fca00078e3cff */
[----:B------:R1:W2:Y:S01]  /*19f90*/  @!P0 LDG.E.U16 R25, desc[UR8][R4.64] ;  /* 0x0000000804198981 */ /* 0x0002a2000c1e1500 */
[----:B0-----:R-:W-:-:S05]  /*19fa0*/  LOP3.LUT R24, R24, 0x1ff, RZ, 0xc0, !PT ;  /* 0x000001ff18187812 */ /* 0x001fca00078ec0ff */
[----:B------:R-:W-:-:S05]  /*19fb0*/  IMAD.SHL.U32 R24, R24, 0x2, RZ ;  /* 0x0000000218187824 */ /* 0x000fca00078e00ff */
[----:B------:R-:W-:-:S05]  /*19fc0*/  LOP3.LUT R24, R24, 0x20, RZ, 0x3c, !PT ;  /* 0x0000002018187812 */ /* 0x000fca00078e3cff */
[----:B------:R0:W-:Y:S04]  /*19fd0*/  STS.U16 [R24+UR5+0xe800], R26 ;  /* 0x00e8001a18007988 */ /* 0x0001e80008000405 */
[----:B0-----:R-:W4:Y:S04]  /*19fe0*/  LDL.LU R26, [R1+0x6238] ;  /* 0x00623800011a7983 */ /* 0x001f280000300800 */
[----:B------:R-:W4:Y:S01]  /*19ff0*/  LDL R5, [R1+0x1460] ;  /* 0x0014600001057983 */ /* 0x000f220000100800 */
[----:B---3--:R-:W-:Y:S01]  /*1a000*/  PRMT R27, RZ, 0x7610, R27 ;  /* 0x00007610ff1b7816 */ /* 0x008fe2000000001b */
[----:B-1----:R-:W-:-:S02]  /*1a010*/  @!P0 IMAD.MOV.U32 R4, RZ, RZ, R29 ;  /* 0x000000ffff048224 */ /* 0x002fc400078e001d */
[----:B------:R0:W-:Y:S04]  /*1a020*/  STS.U16 [R24+UR5+0x10800], R28 ;  /* 0x0108001c18007988 */ /* 0x0001e80008000405 */
[----:B--2---:R1:W-:Y:S04]  /*1a030*/  STL [R1+0x619c], R25 ;  /* 0x00619c1901007387 */ /* 0x0043e80000100800 */
[----:B0-----:R-:W2:Y:S04]  /*1a040*/  LDL.LU R28, [R1+0x6234] ;  /* 0x00623400011c7983 */ /* 0x001ea80000300800 */
[----:B------:R-:W3:Y:S04]  /*1a050*/  LDL R29, [R1+0x1490] ;  /* 0x00149000011d7983 */ /* 0x000ee80000100800 */
[----:B-1----:R-:W2:Y:S04]  /*1a060*/  LDL R25, [R1+0x14c4] ;  /* 0x0014c40001197983 */ /* 0x002ea80000100800 */
[----:B----4-:R-:W4:Y:S04]  /*1a070*/  @!P0 LDG.E.U16 R27, desc[UR8][R4.64] ;  /* 0x00000008041b8981 */ /* 0x010f28000c1e1500 */
[----:B------:R-:W2:Y:S04]  /*1a080*/  LDL R4, [R1+0x1470] ;  /* 0x0014700001047983 */ /* 0x000ea80000100800 */
[----:B------:R-:W2:Y:S01]  /*1a090*/  LDL R5, [R1+0x14a4] ;  /* 0x0014a40001057983 */ /* 0x000ea20000100800 */
[----:B------:R-:W-:-:S03]  /*1a0a0*/  PRMT R26, RZ, 0x7610, R26 ;  /* 0x00007610ff1a7816 */ /* 0x000fc6000000001a */
[----:B------:R-:W-:Y:S04]  /*1a0b0*/  STS.U16 [R24+UR5+0x12800], R3 ;  /* 0x0128000318007988 */ /* 0x000fe80008000405 */
[----:B----4-:R0:W-:Y:S04]  /*1a0c0*/  STL [R1+0x61a0], R27 ;  /* 0x0061a01b01007387 */ /* 0x0101e80000100800 */
[----:B0-----:R-:W4:Y:S01]  /*1a0d0*/  LDL R27, [R1+0x14b4] ;  /* 0x0014b400011b7983 */ /* 0x001f220000100800 */
[----:B--2---:R-:W-:-:S03]  /*1a0e0*/  @!P0 LOP3.LUT R5, R5, R4, RZ, 0x3c, !PT ;  /* 0x0000000405058212 */ /* 0x004fc600078e3cff */
[----:B------:R-:W2:Y:S01]  /*1a0f0*/  LDL.LU R3, [R1+0x6230] ;  /* 0x0062300001037983 */ /* 0x000ea20000300800 */
[----:B------:R-:W-:-:S04]  /*1a100*/  @!P0 LOP3.LUT R4, R5, R4, RZ, 0x3c, !PT ;  /* 0x0000000405048212 */ /* 0x000fc800078e3cff */
[----:B------:R-:W-:-:S05]  /*1a110*/  @!P0 LOP3.LUT R5, R5, R4, RZ, 0x3c, !PT ;  /* 0x0000000405058212 */ /* 0x000fca00078e3cff */
[----:B------:R4:W2:Y:S04]  /*1a120*/  @!P0 LDG.E.U16 R26, desc[UR8][R4.64] ;  /* 0x00000008041a8981 */ /* 0x0008a8000c1e1500 */
[----:B------:R-:W2:Y:S04]  /*1a130*/  LDL.LU R4, [R1+0x5a8] ;  /* 0x0005a80001047983 */ /* 0x000ea80000300800 */
[----:B------:R-:W3:Y:S01]  /*1a140*/  LDL R5, [R1+0x1480] ;  /* 0x0014800001057983 */ /* 0x000ee20000100800 */
[----:B------:R-:W-:-:S03]  /*1a150*/  PRMT R28, RZ, 0x7610, R28 ;  /* 0x00007610ff1c7816 */ /* 0x000fc6000000001c */
[----:B--2---:R4:W-:Y:S02]  /*1a160*/  STS.U16 [R24+UR5+0x14800], R4 ;  /* 0x0148000418007988 */ /* 0x0049e40008000405 */
[----:B----4-:R-:W-:-:S05]  /*1a170*/  @!P0 IMAD.MOV.U32 R4, RZ, RZ, R27 ;  /* 0x000000ffff048224 */ /* 0x010fca00078e001b */
[----:B---3--:R0:W2:Y:S01]  /*1a180*/  @!P0 LDG.E.U16 R28, desc[UR8][R4.64] ;  /* 0x00000008041c8981 */ /* 0x0080a2000c1e1500 */
[----:B------:R-:W-:-:S03]  /*1a190*/  PRMT R3, RZ, 0x7610, R3 ;  /* 0x00007610ff037816 */ /* 0x000fc60000000003 */
[----:B------:R1:W-:Y:S04]  /*1a1a0*/  STL [R1+0x61a4], R26 ;  /* 0x0061a41a01007387 */ /* 0x0003e80000100800 */
[----:B------:R-:W3:Y:S01]  /*1a1b0*/  LDL R27, [R1+0x14b0] ;  /* 0x0014b000011b7983 */ /* 0x000ee20000100800 */
[----:B0-----:R-:W-:Y:S02]  /*1a1c0*/  @!P0 IMAD.MOV.U32 R4, RZ, RZ, R25 ;  /* 0x000000ffff048224 */ /* 0x001fe400078e0019 */
[----:B------:R-:W-:Y:S01]  /*1a1d0*/  @!P0 IMAD.MOV.U32 R5, RZ, RZ, R29 ;  /* 0x000000ffff058224 */ /* 0x000fe200078e001d */
[----:B-1----:R-:W4:Y:S04]  /*1a1e0*/  LDL R26, [R1+0x14e4] ;  /* 0x0014e400011a7983 */ /* 0x002f280000100800 */
[----:B------:R-:W-:Y:S04]  /*1a1f0*/  STS.U16 [R24+UR5+0x16800], R0 ;  /* 0x0168000018007988 */ /* 0x000fe80008000405 */
[----:B------:R0:W3:Y:S04]  /*1a200*/  @!P0 LDG.E.U16 R3, desc[UR8][R4.64] ;  /* 0x0000000804038981 */ /* 0x0000e8000c1e1500 */
[----:B--2---:R1:W-:Y:S04]  /*1a210*/  STL [R1+0x61a8], R28 ;  /* 0x0061a81c01007387 */ /* 0x0043e80000100800 */
[----:B-1----:R-:W0:Y:S04]  /*1a220*/  LDL R28, [R1+0x14d4] ;  /* 0x0014d400011c7983 */ /* 0x002e280000100800 */
[----:B------:R-:W2:Y:S04]  /*1a230*/  LDL.LU R0, [R1+0x622c] ;  /* 0x00622c0001007983 */ /* 0x000ea80000300800 */
[----:B------:R-:W3:Y:S04]  /*1a240*/  LDL R25, [R1+0x14f4] ;  /* 0x0014f40001197983 */ /* 0x000ee80000100800 */
[----:B------:R-:W3:Y:S04]  /*1a250*/  LDL.LU R29, [R1+0xa08] ;  /* 0x000a0800011d7983 */ /* 0x000ee80000300800 */
[----:B------:R-:W3:Y:S04]  /*1a260*/  LDL.LU R4, [R1+0x2c0] ;  /* 0x0002c00001047983 */ /* 0x000ee80000300800 */
[----:B------:R-:W4:Y:S01]  /*1a270*/  LDL R5, [R1+0x14a0] ;  /* 0x0014a00001057983 */ /* 0x000f220000100800 */
[----:B--2---:R-:W-:-:S03]  /*1a280*/  PRMT R0, RZ, 0x7610, R0 ;  /* 0x00007610ff007816 */ /* 0x004fc60000000000 */
[----:B---3--:R0:W-:Y:S02]  /*1a290*/  STS.U16 [R24+UR5+0x18800], R4 ;  /* 0x0188000418007988 */ /* 0x0081e40008000405 */
[----:B0-----:R-:W-:-:S05]  /*1a2a0*/  @!P0 IMAD.MOV.U32 R4, RZ, RZ, R28 ;  /* 0x000000ffff048224 */ /* 0x001fca00078e001c */
[----:B----4-:R-:W2:Y:S04]  /*1a2b0*/  @!P0 LDG.E.U16 R0, desc[UR8][R4.64] ;  /* 0x0000000804008981 */ /* 0x010ea8000c1e1500 */
[----:B------:R0:W-:Y:S04]  /*1a2c0*/  STL [R1+0x61ac], R3 ;  /* 0x0061ac0301007387 */ /* 0x0001e80000100800 */
[----:B0-----:R-:W3:Y:S04]  /*1a2d0*/  LDL.LU R3, [R1+0xb8] ;  /* 0x0000b80001037983 */ /* 0x001ee80000300800 */
[----:B------:R-:W4:Y:S04]  /*1a2e0*/  LDL.LU R28, [R1+0x9f4] ;  /* 0x0009f400011c7983 */ /* 0x000f280000300800 */
[----:B--2---:R0:W-:Y:S04]  /*1a2f0*/  STL [R1+0x61b0], R0 ;  /* 0x0061b00001007387 */ /* 0x0041e80000100800 */
[----:B0-----:R-:W2:Y:S01]  /*1a300*/  LDL R0, [R1+0x14c0] ;  /* 0x0014c00001007983 */ /* 0x001ea20000100800 */
[----:B------:R-:W-:Y:S01]  /*1a310*/  PRMT R23, RZ, 0x7610, R23 ;  /* 0x00007610ff177816 */ /* 0x000fe20000000017 */
[----:B------:R-:W-:-:S02]  /*1a320*/  @!P0 IMAD.MOV.U32 R4, RZ, RZ, R26 ;  /* 0x000000ffff048224 */ /* 0x000fc400078e001a */
[----:B------:R-:W-:Y:S01]  /*1a330*/  @!P0 IMAD.MOV.U32 R5, RZ, RZ, R27 ;  /* 0x000000ffff058224 */ /* 0x000fe200078e001b */
[----:B---3--:R-:W-:Y:S04]  /*1a340*/  STS.U16 [R24+UR5+0x1a800], R3 ;  /* 0x01a8000318007988 */ /* 0x008fe80008000405 */
[----:B------:R0:W-:Y:S04]  /*1a350*/  STS.U16 [R24+UR5+0x1c800], R22 ;  /* 0x01c8001618007988 */ /* 0x0001e80008000405 */
[----:B------:R1:W3:Y:S04]  /*1a360*/  @!P0 LDG.E.U16 R23, desc[UR8][R4.64] ;  /* 0x0000000804178981 */ /* 0x0002e8000c1e1500 */
[----:B------:R-:W4:Y:S01]  /*1a370*/  LDL R26, [R1+0x14d0] ;  /* 0x0014d000011a7983 */ /* 0x000f220000100800 */
[----:B0-----:R-:W-:-:S03]  /*1a380*/  PRMT R22, RZ, 0x7610, R22 ;  /* 0x00007610ff167816 */ /* 0x001fc60000000016 */
[----:B------:R-:W4:Y:S01]  /*1a390*/  LDL R3, [R1+0x1504] ;  /* 0x0015040001037983 */ /* 0x000f220000100800 */
[----:B-1----:R-:W-:-:S03]  /*1a3a0*/  @!P0 IMAD.MOV.U32 R4, RZ, RZ, R25 ;  /* 0x000000ffff048224 */ /* 0x002fc600078e0019 */
[----:B------:R-:W4:Y:S01]  /*1a3b0*/  LDL.LU R27, [R1+0x9ec] ;  /* 0x0009ec00011b7983 */ /* 0x000f220000300800 */
[----:B--2---:R-:W-:-:S05]  /*1a3c0*/  @!P0 IMAD.MOV.U32 R5, RZ, RZ, R0 ;  /* 0x000000ffff058224 */ /* 0x004fca00078e0000 */
[----:B------:R4:W2:Y:S01]  /*1a3d0*/  @!P0 LDG.E.U16 R22, desc[UR8][R4.64] ;  /* 0x0000000804168981 */ /* 0x0008a2000c1e1500 */
[----:B------:R-:W-:-:S03]  /*1a3e0*/  PRMT R21, RZ, 0x7610, R21 ;  /* 0x00007610ff157816 */ /* 0x000fc60000000015 */
[----:B---3--:R0:W-:Y:S04]  /*1a3f0*/  STL [R1+0x61b4], R23 ;  /* 0x0061b41701007387 */ /* 0x0081e80000100800 */
[----:B------:R-:W3:Y:S01]  /*1a400*/  LDL.LU R25, [R1+0x9d8] ;  /* 0x0009d80001197983 */ /* 0x000ee20000300800 */
[----:B----4-:R-:W-:Y:S02]  /*1a410*/  @!P0 IMAD.MOV.U32 R5, RZ, RZ, R26 ;  /* 0x000000ffff058224 */ /* 0x010fe400078e001a */
[----:B------:R-:W-:Y:S01]  /*1a420*/  @!P0 IMAD.MOV.U32 R4, RZ, RZ, R3 ;  /* 0x000000ffff048224 */ /* 0x000fe200078e0003 */
[----:B------:R-:W-:Y:S01]  /*1a430*/  STS.U16 [R24+UR5+0x1e800], R19 ;  /* 0x01e8001318007988 */ /* 0x000fe20008000405 */
[----:B0-----:R-:W-:-:S03]  /*1a440*/  LOP3.LUT R23, R2, 0x30, RZ, 0x3c, !PT ;  /* 0x0000003002177812 */ /* 0x001fc600078e3cff */
[----:B------:R0:W4:Y:S04]  /*1a450*/  @!P0 LDG.E.U16 R21, desc[UR8][R4.64] ;  /* 0x0000000804158981 */ /* 0x000128000c1e1500 */
[----:B--2---:R1:W-:Y:S04]  /*1a460*/  STL [R1+0x61b8], R22 ;  /* 0x0061b81601007387 */ /* 0x0043e80000100800 */
[----:B------:R-:W2:Y:S04]  /*1a470*/  LDL R2, [R1+0x14f0] ;  /* 0x0014f00001027983 */ /* 0x000ea80000100800 */
[----:B------:R-:W2:Y:S04]  /*1a480*/  LDL R0, [R1+0x1524] ;  /* 0x0015240001007983 */ /* 0x000ea80000100800 */
[----:B-1----:R-:W0:Y:S04]  /*1a490*/  LDL R22, [R1+0x1514] ;  /* 0x0015140001167983 */ /* 0x002e280000100800 */
[----:B------:R-:W2:Y:S04]  /*1a4a0*/  LDL.LU R24, [R1+0x9c4] ;  /* 0x0009c40001187983 */ /* 0x000ea80000300800 */
[----:B------:R-:W2:Y:S01]  /*1a4b0*/  LDL R5, [R1+0x14e0] ;  /* 0x0014e00001057983 */ /* 0x000ea20000100800 */
[----:B------:R-:W-:Y:S01]  /*1a4c0*/  PRMT R20, RZ, 0x7610, R20 ;  /* 0x00007610ff147816 */ /* 0x000fe20000000014 */
[----:B0-----:R-:W-:-:S05]  /*1a4d0*/  @!P0 IMAD.MOV.U32 R4, RZ, RZ, R22 ;  /* 0x000000ffff048224 */ /* 0x001fca00078e0016 */
[----:B--2---:R-:W2:Y:S04]  /*1a4e0*/  @!P0 LDG.E.U16 R20, desc[UR8][R4.64] ;  /* 0x0000000804148981 */ /* 0x004ea8000c1e1500 */
[----:B----4-:R-:W-:Y:S04]  /*1a4f0*/  STL [R1+0x61bc], R21 ;  /* 0x0061bc1501007387 */ /* 0x010fe80000100800 */
[----:B------:R-:W4:Y:S04]  /*1a500*/  LDL R26, [R1+0x1500] ;  /* 0x00150000011a7983 */ /* 0x000f280000100800 */
[----:B------:R-:W3:Y:S04]  /*1a510*/  LDL R3, [R1+0x1534] ;  /* 0x0015340001037983 */ /* 0x000ee80000100800 */
[----:B------:R0:W-:Y:S04]  /*1a520*/  STS.U16 [R23+UR5+0xc00], R29 ;  /* 0x000c001d17007988 */ /* 0x0001e80008000405 */
[----:B0-----:R-:W3:Y:S04]  /*1a530*/  LDL.LU R29, [R1+0x9ac] ;  /* 0x0009ac00011d7983 */ /* 0x001ee80000300800 */
[----:B--2---:R0:W-:Y:S04]  /*1a540*/  STL [R1+0x61c0], R20 ;  /* 0x0061c01401007387 */ /* 0x0041e80000100800 */
[----:B------:R-:W2:Y:S04]  /*1a550*/  LDL R22, [R1+0x1510] ;  /* 0x0015100001167983 */ /* 0x000ea80000100800 */
[----:B------:R-:W2:Y:S01]  /*1a560*/  LDL R21, [R1+0x1544] ;  /* 0x0015440001157983 */ /* 0x000ea20000100800 */
[----:B------:R-:W-:Y:S01]  /*1a570*/  PRMT R19, RZ, 0x7610, R19 ;  /* 0x00007610ff137816 */ /* 0x000fe20000000013 */
[----:B------:R-:W-:-:S02]  /*1a580*/  @!P0 IMAD.MOV.U32 R4, RZ, RZ, R0 ;  /* 0x000000ffff048224 */ /* 0x000fc400078e0000 */
[----:B------:R-:W-:Y:S01]  /*1a590*/  @!P0 IMAD.MOV.U32 R5, RZ, RZ, R2 ;  /* 0x000000ffff058224 */ /* 0x000fe200078e0002 */
[----:B------:R-:W-:Y:S02]  /*1a5a0*/  PRMT R18, RZ, 0x7610, R18 ;  /* 0x00007610ff127816 */ /* 0x000fe40000000012 */
[----:B------:R-:W-:Y:S01]  /*1a5b0*/  PRMT R17, RZ, 0x7610, R17 ;  /* 0x00007610ff117816 */ /* 0x000fe20000000011 */
[----:B------:R-:W2:Y:S04]  /*1a5c0*/  LDL R2, [R1+0x1554] ;  /* 0x0015540001027983 */ /* 0x000ea80000100800 */
[----:B------:R3:W2:Y:S04]  /*1a5d0*/  @!P0 LDG.E.U16 R19, desc[UR8][R4.64] ;  /* 0x0000000804138981 */ /* 0x0006a8000c1e1500 */
[----:B0-----:R-:W2:Y:S04]  /*1a5e0*/  LDL R20, [R1+0x1520] ;  /* 0x0015200001147983 */ /* 0x001ea80000100800 */
[----:B------:R-:W2:Y:S01]  /*1a5f0*/  LDL.LU R0, [R1+0x994] ;  /* 0x0009940001007983 */ /* 0x000ea20000300800 */
[----:B---3--:R-:W-:-:S02]  /*1a600*/  @!P0 IMAD.MOV.U32 R4, RZ, RZ, R3 ;  /* 0x000000ffff048224 */ /* 0x008fc400078e0003 */
[----:B----4-:R-:W-:-:S05]  /*1a610*/  @!P0 IMAD.MOV.U32 R5, RZ, RZ, R26 ;  /* 0x000000ffff058224 */ /* 0x010fca00078e001a */
[----:B------:R2:W3:Y:S02]  /*1a620*/  @!P0 LDG.E.U16 R18, desc[UR8][R4.64] ;  /* 0x0000000804128981 */ /* 0x0004e4000c1e1500 */
[----:B--2---:R-:W-:Y:S02]  /*1a630*/  @!P0 IMAD.MOV.U32 R5, RZ, RZ, R22 ;  /* 0x000000ffff058224 */ /* 0x004fe400078e0016 */
[----:B------:R-:W-:-:S05]  /*1a640*/  @!P0 IMAD.MOV.U32 R4, RZ, RZ, R21 ;  /* 0x000000ffff048224 */ /* 0x000fca00078e0015 */
[----:B------:R0:W2:Y:S04]  /*1a650*/  @!P0 LDG.E.U16 R17, desc[UR8][R4.64] ;  /* 0x0000000804118981 */ /* 0x0000a8000c1e1500 */
[----:B------:R1:W-:Y:S04]  /*1a660*/  STL [R1+0x61c4], R19 ;  /* 0x0061c41301007387 */ /* 0x0003e80000100800 */
[----:B------:R-:W4:Y:S04]  /*1a670*/  LDL R3, [R1+0x1560] ;  /* 0x0015600001037983 */ /* 0x000f280000100800 */
[----:B-1----:R-:W4:Y:S01]  /*1a680*/  LDL R19, [R1+0x1530] ;  /* 0x0015300001137983 */ /* 0x002f220000100800 */
[----:B------:R-:W-:Y:S01]  /*1a690*/  PRMT R16, RZ, 0x7610, R16 ;  /* 0x00007610ff107816 */ /* 0x000fe20000000010 */
[----:B0-----:R-:W-:-:S02]  /*1a6a0*/  @!P0 IMAD.MOV.U32 R4, RZ, RZ, R2 ;  /* 0x000000ffff048224 */ /* 0x001fc400078e0002 */
[----:B------:R-:W-:Y:S01]  /*1a6b0*/  @!P0 IMAD.MOV.U32 R5, RZ, RZ, R20 ;  /* 0x000000ffff058224 */ /* 0x000fe200078e0014 */
[----:B---3--:R-:W-:Y:S04]  /*1a6c0*/  STL [R1+0x61c8], R18 ;  /* 0x0061c81201007387 */ /* 0x008fe80000100800 */
[----:B------:R-:W3:Y:S04]  /*1a6d0*/  LDL.LU R26, [R1+0x988] ;  /* 0x00098800011a7983 */ /* 0x000ee80000300800 */
[----:B------:R4:W3:Y:S04]  /*1a6e0*/  @!P0 LDG.E.U16 R16, desc[UR8][R4.64] ;  /* 0x0000000804108981 */ /* 0x0008e8000c1e1500 */
[----:B--2---:R0:W-:Y:S04]  /*1a6f0*/  STL [R1+0x61cc], R17 ;  /* 0x0061cc1101007387 */ /* 0x0041e80000100800 */
[----:B------:R-:W2:Y:S04]  /*1a700*/  LDL R2, [R1+0x1574] ;  /* 0x0015740001027983 */ /* 0x000ea80000100800 */
[----:B0-----:R-:W2:Y:S01]  /*1a710*/  LDL R17, [R1+0x1540] ;  /* 0x0015400001117983 */ /* 0x001ea20000100800 */
[----:B------:R-:W-:Y:S01]  /*1a720*/  PRMT R15, RZ, 0x7610, R15 ;  /* 0x00007610ff0f7816 */ /* 0x000fe2000000000f */
[----:B----4-:R-:W-:-:S02]  /*1a730*/  @!P0 IMAD.MOV.U32 R4, RZ, RZ, R3 ;  /* 0x000000ffff048224 */ /* 0x010fc400078e0003 */
[----:B------:R-:W-:-:S05]  /*1a740*/  @!P0 IMAD.MOV.U32 R5, RZ, RZ, R19 ;  /* 0x000000ffff058224 */ /* 0x000fca00078e0013 */
[----:B------:R2:W4:Y:S01]  /*1a750*/  @!P0 LDG.E.U16 R15, desc[UR8][R4.64] ;  /* 0x00000008040f8981 */ /* 0x000522000c1e1500 */
[----:B------:R-:W-:-:S03]  /*1a760*/  PRMT R14, RZ, 0x7610, R14 ;  /* 0x00007610ff0e7816 */ /* 0x000fc6000000000e */
[----:B------:R-:W-:Y:S04]  /*1a770*/  STS.U16 [R23+UR5+0x2c00], R28 ;  /* 0x002c001c17007988 */ /* 0x000fe80008000405 */
[----:B------:R0:W-:Y:S04]  /*1a780*/  STS.U16 [R23+UR5+0x4c00], R27 ;  /* 0x004c001b17007988 */ /* 0x0001e80008000405 */
[----:B------:R1:W-:Y:S04]  /*1a790*/  STS.U16 [R23+UR5+0x6c00], R25 ;  /* 0x006c001917007988 */ /* 0x0003e80008000405 */
[----:B0-----:R-:W4:Y:S04]  /*1a7a0*/  LDL.LU R27, [R1+0x96c] ;  /* 0x00096c00011b7983 */ /* 0x001f280000300800 */
[----:B---3--:R0:W-:Y:S04]  /*1a7b0*/  STL [R1+0x61d0], R16 ;  /* 0x0061d01001007387 */ /* 0x0081e80000100800 */
[----:B-1----:R-:W3:Y:S04]  /*1a7c0*/  LDL.LU R25, [R1+0x95c] ;  /* 0x00095c0001197983 */ /* 0x002ee80000300800 */
[----:B------:R-:W3:Y:S04]  /*1a7d0*/  LDL R3, [R1+0x156c] ;  /* 0x00156c0001037983 */ /* 0x000ee80000100800 */
[----:B0-----:R-:W3:Y:S01]  /*1a7e0*/  LDL R16, [R1+0x1550] ;  /* 0x0015500001107983 */ /* 0x001ee20000100800 */
[----:B--2---:R-:W-:-:S02]  /*1a7f0*/  @!P0 IMAD.MOV.U32 R4, RZ, RZ, R2 ;  /* 0x000000ffff048224 */ /* 0x004fc400078e0002 */
[----:B------:R-:W-:-:S05]  /*1a800*/  @!P0 IMAD.MOV.U32 R5, RZ, RZ, R17 ;  /* 0x000000ffff058224 */ /* 0x000fca00078e0011 */
[----:B------:R3:W2:Y:S04]  /*1a810*/  @!P0 LDG.E.U16 R14, desc[UR8][R4.64] ;  /* 0x00000008040e8981 */ /* 0x0006a8000c1e1500 */
[----:B------:R0:W-:Y:S04]  /*1a820*/  STS.U16 [R23+UR5+0x8c00], R24 ;  /* 0x008c001817007988 */ /* 0x0001e80008000405 */
[----:B------:R1:W-:Y:S04]  /*1a830*/  STS.U16 [R23+UR5+0xac00], R29 ;  /* 0x00ac001d17007988 */ /* 0x0003e80008000405 */
[----:B0-----:R-:W2:Y:S04]  /*1a840*/  LDL.LU R24, [R1+0x944] ;  /* 0x0009440001187983 */ /* 0x001ea80000300800 */
[----:B-1----:R-:W2:Y:S04]  /*1a850*/  LDL.LU R29, [R1+0x7bc] ;  /* 0x0007bc00011d7983 */ /* 0x002ea80000300800 */
[----:B----4-:R0:W-:Y:S04]  /*1a860*/  STL [R1+0x61d4], R15 ;  /* 0x0061d40f01007387 */ /* 0x0101e80000100800 */
[----:B------:R-:W4:Y:S04]  /*1a870*/  LDL R21, [R1+0xd88] ;  /* 0x000d880001157983 */ /* 0x000f280000100800 */
[----:B------:R-:W4:Y:S04]  /*1a880*/  LDL R20, [R1+0x1198] ;  /* 0x0011980001147983 */ /* 0x000f280000100800 */
[----:B------:R-:W4:Y:S04]  /*1a890*/  LDL R19, [R1+0x1190] ;  /* 0x0011900001137983 */ /* 0x000f280000100800 */
[----:B------:R-:W4:Y:S04]  /*1a8a0*/  LDL R18, [R1+0x13c0] ;  /* 0x0013c00001127983 */ /* 0x000f280000100800 */
[----:B------:R-:W4:Y:S01]  /*1a8b0*/  LDL.LU R2, [R1+0x724] ;  /* 0x0007240001027983 */ /* 0x000f220000300800 */
[----:B---3--:R-:W-:-:S02]  /*1a8c0*/  @!P0 IMAD.MOV.U32 R4, RZ, RZ, R3 ;  /* 0x000000ffff048224 */ /* 0x008fc400078e0003 */
[----:B------:R-:W-:Y:S01]  /*1a8d0*/  @!P0 IMAD.MOV.U32 R5, RZ, RZ, R16 ;  /* 0x000000ffff058224 */ /* 0x000fe200078e0010 */
[----:B--2---:R-:W-:Y:S04]  /*1a8e0*/  STL [R1+0x61d8], R14 ;  /* 0x0061d80e01007387 */ /* 0x004fe80000100800 */
[----:B------:R-:W2:Y:S04]  /*1a8f0*/  LDL R17, [R1+0x1188] ;  /* 0x0011880001117983 */ /* 0x000ea80000100800 */
[----:B------:R-:W3:Y:S04]  /*1a900*/  LDL R16, [R1+0x13b8] ;  /* 0x0013b80001107983 */ /* 0x000ee80000100800 */
[----:B0-----:R-:W3:Y:S04]  /*1a910*/  LDL R15, [R1+0x13ac] ;  /* 0x0013ac00010f7983 */ /* 0x001ee80000100800 */
[----:B------:R-:W3:Y:S01]  /*1a920*/  LDL R3, [R1+0x13b0] ;  /* 0x0013b00001037983 */ /* 0x000ee20000100800 */
[----:B------:R-:W-:-:S02]  /*1a930*/  PRMT R13, RZ, 0x7610, R13 ;  /* 0x00007610ff0d7816 */ /* 0x000fc4000000000d */
[----:B------:R-:W-:-:S04]  /*1a940*/  PRMT R12, RZ, 0x7610, R12 ;  /* 0x00007610ff0c7816 */ /* 0x000fc8000000000c */
[----:B------:R4:W3:Y:S01]  /*1a950*/  @!P0 LDG.E.U16 R13, desc[UR8][R4.64] ;  /* 0x00000008040d8981 */ /* 0x0008e2000c1e1500 */
[----:B------:R-:W-:Y:S01]  /*1a960*/  PRMT R11, RZ, 0x7610, R11 ;  /* 0x00007610ff0b7816 */ /* 0x000fe2000000000b */
[----:B----4-:R-:W-:Y:S02]  /*1a970*/  @!P0 IMAD.MOV.U32 R4, RZ, RZ, R20 ;  /* 0x000000ffff048224 */ /* 0x010fe400078e0014 */
[----:B------:R-:W-:-:S05]  /*1a980*/  @!P0 IMAD.MOV.U32 R5, RZ, RZ, R21 ;  /* 0x000000ffff058224 */ /* 0x000fca00078e0015 */
[----:B------:R0:W4:Y:S01]  /*1a990*/  @!P0 LDG.E.U16 R12, desc[UR8][R4.64] ;  /* 0x00000008040c8981 */ /* 0x000122000c1e1500 */
[----:B------:R-:W-:Y:S01]  /*1a9a0*/  PRMT R10, RZ, 0x7610, R10 ;  /* 0x00007610ff0a7816 */ /* 0x000fe2000000000a */
[----:B0-----:R-:W-:Y:S02]  /*1a9b0*/  @!P0 IMAD.MOV.U32 R4, RZ, RZ, R18 ;  /* 0x000000ffff048224 */ /* 0x001fe400078e0012 */
[----:B------:R-:W-:-:S05]  /*1a9c0*/  @!P0 IMAD.MOV.U32 R5, RZ, RZ, R19 ;  /* 0x000000ffff058224 */ /* 0x000fca00078e0013 */
[----:B------:R2:W4:Y:S01]  /*1a9d0*/  @!P0 LDG.E.U16 R11, desc[UR8][R4.64] ;  /* 0x00000008040b8981 */ /* 0x000522000c1e1500 */
[----:B------:R-:W-:Y:S01]  /*1a9e0*/  PRMT R9, RZ, 0x7610, R9 ;  /* 0x00007610ff097816 */ /* 0x000fe20000000009 */
[----:B--2---:R-:W-:Y:S02]  /*1a9f0*/  @!P0 IMAD.MOV.U32 R5, RZ, RZ, R17 ;  /* 0x000000ffff058224 */ /* 0x004fe400078e0011 */
[----:B---3--:R-:W-:-:S05]  /*1aa00*/  @!P0 IMAD.MOV.U32 R4, RZ, RZ, R16 ;  /* 0x000000ffff048224 */ /* 0x008fca00078e0010 */
[----:B------:R0:W2:Y:S02]  /*1aa10*/  @!P0 LDG.E.U16 R10, desc[UR8][R4.64] ;  /* 0x00000008040a8981 */ /* 0x0000a4000c1e1500 */
[----:B0-----:R-:W-:Y:S02]  /*1aa20*/  @!P0 IMAD.MOV.U32 R4, RZ, RZ, R3 ;  /* 0x000000ffff048224 */ /* 0x001fe400078e0003 */
[----:B------:R-:W-:-:S05]  /*1aa30*/  @!P0 IMAD.MOV.U32 R5, RZ, RZ, R15 ;  /* 0x000000ffff058224 */ /* 0x000fca00078e000f */
[----:B------:R-:W3:Y:S04]  /*1aa40*/  @!P0 LDG.E.U16 R9, desc[UR8][R4.64] ;  /* 0x0000000804098981 */ /* 0x000ee8000c1e1500 */
[----:B------:R0:W-:Y:S04]  /*1aa50*/  STL [R1+0x61dc], R13 ;  /* 0x0061dc0d01007387 */ /* 0x0001e80000100800 */
[----:B----4-:R1:W-:Y:S04]  /*1aa60*/  STL [R1+0x61e0], R12 ;  /* 0x0061e00c01007387 */ /* 0x0103e80000100800 */
[----:B------:R4:W-:Y:S04]  /*1aa70*/  STL [R1+0x61e4], R11 ;  /* 0x0061e40b01007387 */ /* 0x0009e80000100800 */
[----:B--2---:R2:W-:Y:S04]  /*1aa80*/  STL [R1+0x61e8], R10 ;  /* 0x0061e80a01007387 */ /* 0x0045e80000100800 */
[----:B0-----:R-:W2:Y:S04]  /*1aa90*/  LDL.LU R13, [R1+0x5a0] ;  /* 0x0005a000010d7983 */ /* 0x001ea80000300800 */
[----:B------:R-:W2:Y:S04]  /*1aaa0*/  LDL R5, [R1+0x13a0] ;  /* 0x0013a00001057983 */ /* 0x000ea80000100800 */
[----:B---3--:R0:W-:Y:S04]  /*1aab0*/  STL [R1+0x61ec], R9 ;  /* 0x0061ec0901007387 */ /* 0x0081e80000100800 */
[----:B------:R-:W3:Y:S01]  /*1aac0*/  LDL R4, [R1+0x139c] ;  /* 0x00139c0001047983 */ /* 0x000ee20000100800 */
[----:B------:R-:W2:Y:S03]  /*1aad0*/  S2R R28, SR_TID.X ;  /* 0x00000000001c7919 */ /* 0x000ea60000002100 */
[----:B------:R0:W-:Y:S04]  /*1aae0*/  STS.U16 [R23+UR5+0xcc00], R0 ;  /* 0x00cc000017007988 */ /* 0x0001e80008000405 */
[----:B-1----:R-:W3:Y:S04]  /*1aaf0*/  LDL R12, [R1+0x138c] ;  /* 0x00138c00010c7983 */ /* 0x002ee80000100800 */
[----:B----4-:R-:W4:Y:S04]  /*1ab00*/  LDL R11, [R1+0x1390] ;  /* 0x00139000010b7983 */ /* 0x010f280000100800 */
[----:B--2---:R-:W2:Y:S04]  /*1ab10*/  LDL R10, [R1+0x137c] ;  /* 0x00137c00010a7983 */ /* 0x004ea80000100800 */
[----:B0-----:R-:W2:Y:S04]  /*1ab20*/  LDL R9, [R1+0x1380] ;  /* 0x0013800001097983 */ /* 0x001ea80000100800 */
[----:B------:R-:W2:Y:S04]  /*1ab30*/  LDL.LU R15, [R1+0x2cc] ;  /* 0x0002cc00010f7983 */ /* 0x000ea80000300800 */
        /* <DEDUP_REMOVED lines=8> */
[----:B------:R-:W2:Y:S01]  /*1abc0*/  LDL.LU R3, [R1+0x98c] ;  /* 0x00098c0001037983 */ /* 0x000ea20000300800 */
[----:B------:R-:W-:-:S05]  /*1abd0*/  LOP3.LUT R28, R28, 0x1ff, RZ, 0xc0, !PT ;  /* 0x000001ff1c1c7812 */ /* 0x000fca00078ec0ff */
[----:B------:R-:W-:Y:S01]  /*1abe0*/  IMAD.SHL.U32 R0, R28, 0x2, RZ ;  /* 0x000000021c007824 */ /* 0x000fe200078e00ff */
[----:B------:R-:W-:Y:S01]  /*1abf0*/  PRMT R8, RZ, 0x7610, R8 ;  /* 0x00007610ff087816 */ /* 0x000fe20000000008 */
[----:B------:R-:W2:Y:S03]  /*1ac00*/  LDL.LU R28, [R1+0x974] ;  /* 0x00097400011c7983 */ /* 0x000ea60000300800 */
[----:B------:R-:W-:-:S05]  /*1ac10*/  LOP3.LUT R14, R0, 0x30, RZ, 0x3c, !PT ;  /* 0x00000030000e7812 */ /* 0x000fca00078e3cff */
[----:B------:R0:W-:Y:S04]  /*1ac20*/  STS.U16 [R14+UR5+0xec00], R26 ;  /* 0x00ec001a0e007988 */ /* 0x0001e80008000405 */
[----:B------:R1:W-:Y:S04]  /*1ac30*/  STS.U16 [R14+UR5+0x10c00], R27 ;  /* 0x010c001b0e007988 */ /* 0x0003e80008000405 */
[----:B------:R0:W-:Y:S04]  /*1ac40*/  STS.U16 [R14+UR5+0x12c00], R25 ;  /* 0x012c00190e007988 */ /* 0x0001e80008000405 */
[----:B------:R0:W-:Y:S04]  /*1ac50*/  STS.U16 [R14+UR5+0x14c00], R24 ;  /* 0x014c00180e007988 */ /* 0x0001e80008000405 */
[----:B------:R1:W-:Y:S04]  /*1ac60*/  STS.U16 [R14+UR5+0x16c00], R29 ;  /* 0x016c001d0e007988 */ /* 0x0003e80008000405 */
[----:B------:R1:W-:Y:S04]  /*1ac70*/  STS.U16 [R14+UR5+0x18c00], R2 ;  /* 0x018c00020e007988 */ /* 0x0003e80008000405 */
[----:B0-----:R-:W2:Y:S04]  /*1ac80*/  LDL.LU R26, [R1+0x958] ;  /* 0x00095800011a7983 */ /* 0x001ea80000300800 */
[----:B-1----:R-:W2:Y:S04]  /*1ac90*/  LDL.LU R27, [R1+0x940] ;  /* 0x00094000011b7983 */ /* 0x002ea80000300800 */
[----:B------:R-:W2:Y:S04]  /*1aca0*/  LDL.LU R25, [R1+0x7b8] ;  /* 0x0007b80001197983 */ /* 0x000ea80000300800 */
[----:B------:R-:W2:Y:S04]  /*1acb0*/  LDL.LU R24, [R1+0x71c] ;  /* 0x00071c0001187983 */ /* 0x000ea80000300800 */
[----:B------:R-:W2:Y:S04]  /*1acc0*/  LDL.LU R29, [R1+0x5a4] ;  /* 0x0005a400011d7983 */ /* 0x000ea80000300800 */
[----:B------:R-:W2:Y:S01]  /*1acd0*/  LDL.LU R2, [R1+0x2c8] ;  /* 0x0002c80001027983 */ /* 0x000ea20000300800 */
[----:B---3--:R-:W-:-:S04]  /*1ace0*/  @!P0 LOP3.LUT R5, R5, R4, RZ, 0x3c, !PT ;  /* 0x0000000405058212 */ /* 0x008fc800078e3cff */
[----:B------:R-:W-:-:S04]  /*1acf0*/  @!P0 LOP3.LUT R4, R5, R4, RZ, 0x3c, !PT ;  /* 0x0000000405048212 */ /* 0x000fc800078e3cff */
[----:B------:R-:W-:-:S05]  /*1ad00*/  @!P0 LOP3.LUT R5, R5, R4, RZ, 0x3c, !PT ;  /* 0x0000000405058212 */ /* 0x000fca00078e3cff */
[----:B------:R4:W3:Y:S04]  /*1ad10*/  @!P0 LDG.E.U16 R8, desc[UR8][R4.64] ;  /* 0x0000000804088981 */ /* 0x0008e8000c1e1500 */
[----:B------:R-:W2:Y:S01]  /*1ad20*/  LDL.LU R5, [R1+0x714] ;  /* 0x0007140001057983 */ /* 0x000ea20000300800 */
[----:B------:R-:W-:Y:S01]  /*1ad30*/  PRMT R7, RZ, 0x7610, R7 ;  /* 0x00007610ff077816 */ /* 0x000fe20000000007 */
[----:B----4-:R-:W-:Y:S01]  /*1ad40*/  @!P0 IMAD.MOV.U32 R4, RZ, RZ, R11 ;  /* 0x000000ffff048224 */ /* 0x010fe200078e000b */
[----:B------:R-:W-:Y:S02]  /*1ad50*/  PRMT R6, RZ, 0x7610, R6 ;  /* 0x00007610ff067816 */ /* 0x000fe40000000006 */
[----:B------:R-:W-:Y:S01]  /*1ad60*/  LOP3.LUT R0, R0, 0x40, RZ, 0x3c, !PT ;  /* 0x0000004000007812 */ /* 0x000fe200078e3cff */
[----:B--2---:R0:W-:Y:S02]  /*1ad70*/  STS.U16 [R14+UR5+0x1ac00], R5 ;  /* 0x01ac00050e007988 */ /* 0x0041e40008000405 */
[----:B0-----:R-:W-:-:S05]  /*1ad80*/  @!P0 IMAD.MOV.U32 R5, RZ, RZ, R12 ;  /* 0x000000ffff058224 */ /* 0x001fca00078e000c */
[----:B------:R0:W2:Y:S02]  /*1ad90*/  @!P0 LDG.E.U16 R7, desc[UR8][R4.64] ;  /* 0x0000000804078981 */ /* 0x0000a4000c1e1500 */
[----:B0-----:R-:W-:Y:S02]  /*1ada0*/  @!P0 IMAD.MOV.U32 R4, RZ, RZ, R9 ;  /* 0x000000ffff048224 */ /* 0x001fe400078e0009 */
[----:B------:R-:W-:-:S05]  /*1adb0*/  @!P0 IMAD.MOV.U32 R5, RZ, RZ, R10 ;  /* 0x000000ffff058224 */ /* 0x000fca00078e000a */
[----:B------:R-:W4:Y:S04]  /*1adc0*/  @!P0 LDG.E.U16 R6, desc[UR8][R4.64] ;  /* 0x0000000804068981 */ /* 0x000f28000c1e1500 */
[----:B------:R-:W-:Y:S04]  /*1add0*/  STS.U16 [R14+UR5+0x1cc00], R13 ;  /* 0x01cc000d0e007988 */ /* 0x000fe80008000405 */
        /* <DEDUP_REMOVED lines=14> */
[----:B---3--:R-:W-:Y:S04]  /*1aec0*/  STL [R1+0x61f0], R8 ;  /* 0x0061f00801007387 */ /* 0x008fe80000100800 */
[----:B------:R-:W-:Y:S04]  /*1aed0*/  STS.U16 [R0+UR5+0x1b000], R24 ;  /* 0x01b0001800007988 */ /* 0x000fe80008000405 */
[----:B------:R-:W-:Y:S04]  /*1aee0*/  STS.U16 [R0+UR5+0x1d000], R29 ;  /* 0x01d0001d00007988 */ /* 0x000fe80008000405 */
[----:B------:R0:W-:Y:S04]  /*1aef0*/  STS.U16 [R0+UR5+0x1f000], R2 ;  /* 0x01f0000200007988 */ /* 0x0001e80008000405 */
[----:B--2---:R-:W-:Y:S04]  /*1af00*/  STL [R1+0x61f4], R7 ;  /* 0x0061f40701007387 */ /* 0x004fe80000100800 */
[----:B----4-:R-:W-:Y:S04]  /*1af10*/  STL [R1+0x61f8], R6 ;  /* 0x0061f80601007387 */ /* 0x010fe80000100800 */
[----:B0-----:R-:W2:Y:S04]  /*1af20*/  LDL.LU R2, [R1+0xa14] ;  /* 0x000a140001027983 */ /* 0x001ea80000300800 */
[----:B--2---:R0:W-:Y:S04]  /*1af30*/  STL [R1+0x6224], R2 ;  /* 0x0062240201007387 */ /* 0x0041e80000100800 */
[----:B0-----:R-:W2:Y:S01]  /*1af40*/  LDL.LU R2, [R1+0xa24] ;  /* 0x000a240001027983 */ /* 0x001ea20000300800 */
[----:B------:R-:W0:Y:S03]  /*1af50*/  S2R R29, SR_TID.X ;  /* 0x00000000001d7919 */ /* 0x000e260000002100 */
[----:B--2---:R1:W-:Y:S04]  /*1af60*/  STL [R1+0x6228], R2 ;  /* 0x0062280201007387 */ /* 0x0043e80000100800 */
[----:B-1----:R-:W2:Y:S04]  /*1af70*/  LDL.LU R2, [R1+0xa34] ;  /* 0x000a340001027983 */ /* 0x002ea80000300800 */
        /* <DEDUP_REMOVED lines=11> */
[----:B0-----:R-:W-:-:S03]  /*1b030*/  LOP3.LUT R29, R29, 0x1ff, RZ, 0xc0, !PT ;  /* 0x000001ff1d1d7812 */ /* 0x001fc600078ec0ff */
[----:B------:R-:W3:Y:S04]  /*1b040*/  LDL.LU R16, [R1+0x59c] ;  /* 0x00059c0001107983 */ /* 0x000ee80000300800 */
[----:B------:R-:W3:Y:S04]  /*1b050*/  LDL.LU R17, [R1+0xa30] ;  /* 0x000a300001117983 */ /* 0x000ee80000300800 */
[----:B------:R-:W3:Y:S04]  /*1b060*/  LDL.LU R18, [R1+0xa20] ;  /* 0x000a200001127983 */ /* 0x000ee80000300800 */
[----:B------:R-:W3:Y:S04]  /*1b070*/  LDL.LU R19, [R1+0xa10] ;  /* 0x000a100001137983 */ /* 0x000ee80000300800 */
[----:B------:R-:W3:Y:S01]  /*1b080*/  LDL.LU R20, [R1+0x9fc] ;  /* 0x0009fc0001147983 */ /* 0x000ee20000300800 */
[----:B------:R-:W-:-:S03]  /*1b090*/  IMAD.SHL.U32 R0, R29, 0x2, RZ ;  /* 0x000000021d007824 */ /* 0x000fc600078e00ff */
[----:B------:R-:W3:Y:S04]  /*1b0a0*/  LDL.LU R21, [R1+0x9e4] ;  /* 0x0009e40001157983 */ /* 0x000ee80000300800 */
[----:B------:R-:W3:Y:S04]  /*1b0b0*/  LDL.LU R22, [R1+0x9d0] ;  /* 0x0009d00001167983 */ /* 0x000ee80000300800 */
[----:B------:R-:W3:Y:S04]  /*1b0c0*/  LDL.LU R23, [R1+0x9b8] ;  /* 0x0009b80001177983 */ /* 0x000ee80000300800 */
[----:B------:R-:W3:Y:S04]  /*1b0d0*/  LDL.LU R3, [R1+0x99c] ;  /* 0x00099c0001037983 */ /* 0x000ee80000300800 */
[----:B------:R-:W3:Y:S01]  /*1b0e0*/  LDL.LU R28, [R1+0x980] ;  /* 0x00098000011c7983 */ /* 0x000ee20000300800 */
[----:B------:R-:W-:-:S03]  /*1b0f0*/  LOP3.LUT R4, R0, 0x50, RZ, 0x3c, !PT ;  /* 0x0000005000047812 */ /* 0x000fc600078e3cff */
[----:B------:R-:W3:Y:S04]  /*1b100*/  LDL.LU R26, [R1+0x968] ;  /* 0x00096800011a7983 */ /* 0x000ee80000300800 */
[----:B------:R-:W3:Y:S04]  /*1b110*/  LDL.LU R27, [R1+0x950] ;  /* 0x00095000011b7983 */ /* 0x000ee80000300800 */
[----:B------:R-:W3:Y:S04]  /*1b120*/  LDL.LU R25, [R1+0x844] ;  /* 0x0008440001197983 */ /* 0x000ee80000300800 */
[----:B------:R-:W3:Y:S04]  /*1b130*/  LDL.LU R24, [R1+0x72c] ;  /* 0x00072c0001187983 */ /* 0x000ee80000300800 */
[----:B------:R-:W3:Y:S04]  /*1b140*/  LDL.LU R29, [R1+0x710] ;  /* 0x00071000011d7983 */ /* 0x000ee80000300800 */
[----:B--2---:R0:W-:Y:S04]  /*1b150*/  STS.U16 [R4+UR5+0x1400], R2 ;  /* 0x0014000204007988 */ /* 0x0041e80008000405 */
[----:B0-----:R-:W2:Y:S04]  /*1b160*/  LDL.LU R2, [R1+0x6228] ;  /* 0x0062280001027983 */ /* 0x001ea80000300800 */
[----:B--2---:R0:W-:Y:S04]  /*1b170*/  STS.U16 [R4+UR5+0x3400], R2 ;  /* 0x0034000204007988 */ /* 0x0041e80008000405 */
[----:B0-----:R-:W2:Y:S04]  /*1b180*/  LDL.LU R2, [R1+0x6224] ;  /* 0x0062240001027983 */ /* 0x001ea80000300800 */
[----:B--2---:R0:W-:Y:S04]  /*1b190*/  STS.U16 [R4+UR5+0x5400], R2 ;  /* 0x0054000204007988 */ /* 0x0041e80008000405 */
[----:B0-----:R-:W2:Y:S04]  /*1b1a0*/  LDL.LU R2, [R1+0x6220] ;  /* 0x0062200001027983 */ /* 0x001ea80000300800 */
[----:B---3--:R-:W-:Y:S04]  /*1b1b0*/  STS.U16 [R4+UR5+0x7400], R6 ;  /* 0x0074000604007988 */ /* 0x008fe80008000405 */
[----:B----4-:R-:W-:Y:S04]  /*1b1c0*/  STS.U16 [R4+UR5+0x9400], R5 ;  /* 0x0094000504007988 */ /* 0x010fe80008000405 */
        /* <DEDUP_REMOVED lines=9> */
[----:B------:R-:W-:Y:S01]  /*1b260*/  STS.U16 [R4+UR5+0x1d400], R16 ;  /* 0x01d4001004007988 */ /* 0x000fe20008000405 */
[----:B------:R-:W-:-:S03]  /*1b270*/  LOP3.LUT R0, R0, 0x60, RZ, 0x3c, !PT ;  /* 0x0000006000007812 */ /* 0x000fc600078e3cff */
[----:B--2---:R0:W-:Y:S04]  /*1b280*/  STS.U16 [R4+UR5+0x1f400], R2 ;  /* 0x01f4000204007988 */ /* 0x0041e80008000405 */
[----:B0-----:R-:W2:Y:S04]  /*1b290*/  LDL.LU R2, [R1+0x621c] ;  /* 0x00621c0001027983 */ /* 0x001ea80000300800 */
        /* <DEDUP_REMOVED lines=14> */
[----:B--2---:R0:W-:Y:S04]  /*1b380*/  STS.U16 [R0+UR5+0x1d800], R2 ;  /* 0x01d8000200007988 */ /* 0x0041e80008000405 */
[----:B0-----:R-:W2:Y:S04]  /*1b390*/  LDL.LU R2, [R1+0xa1c] ;  /* 0x000a1c0001027983 */ /* 0x001ea80000300800 */
[----:B--2---:R0:W-:Y:S04]  /*1b3a0*/  STL [R1+0x6210], R2 ;  /* 0x0062100201007387 */ /* 0x0041e80000100800 */
[----:B0-----:R-:W2:Y:S01]  /*1b3b0*/  LDL.LU R2, [R1+0xa2c] ;  /* 0x000a2c0001027983 */ /* 0x001ea20000300800 */
[----:B------:R-:W0:Y:S03]  /*1b3c0*/  S2R R29, SR_TID.X ;  /* 0x00000000001d7919 */ /* 0x000e260000002100 */
[----:B--2---:R1:W-:Y:S04]  /*1b3d0*/  STL [R1+0x6214], R2 ;  /* 0x0062140201007387 */ /* 0x0043e80000100800 */
[----:B-1----:R-:W2:Y:S04]  /*1b3e0*/  LDL.LU R2, [R1+0x1cc] ;  /* 0x0001cc0001027983 */ /* 0x002ea80000300800 */
[----:B------:R-:W3:Y:S01]  /*1b3f0*/  LDL.LU R6, [R1+0xa0c] ;  /* 0x000a0c0001067983 */ /* 0x000ee20000300800 */
[----:B0-----:R-:W-:-:S05]  /*1b400*/  LOP3.LUT R29, R29, 0x1ff, RZ, 0xc0, !PT ;  /* 0x000001ff1d1d7812 */ /* 0x001fca00078ec0ff */
[----:B------:R-:W-:-:S05]  /*1b410*/  IMAD.SHL.U32 R29, R29, 0x2, RZ ;  /* 0x000000021d1d7824 */ /* 0x000fca00078e00ff */
[C---:B------:R-:W-:Y:S01]  /*1b420*/  LOP3.LUT R4, R29.reuse, 0x70, RZ, 0x3c, !PT ;  /* 0x000000701d047812 */ /* 0x040fe200078e3cff */
[----:B---3--:R0:W-:Y:S04]  /*1b430*/  STL [R1+0x6218], R6 ;  /* 0x0062180601007387 */ /* 0x0081e80000100800 */
        /* <DEDUP_REMOVED lines=26> */
[----:B------:R-:W3:Y:S04]  /*1b5e0*/  LDL.LU R29, [R1+0x9c] ;  /* 0x00009c00011d7983 */ /* 0x000ee80000300800 */
[----:B--2---:R0:W-:Y:S04]  /*1b5f0*/  STS.U16 [R6+UR5+0x1f800], R2 ;  /* 0x01f8000206007988 */ /* 0x0041e80008000405 */
[----:B0-----:R-:W2:Y:S04]  /*1b600*/  LDL.LU R6, [R1+0x6218] ;  /* 0x0062180001067983 */ /* 0x001ea80000300800 */
[----:B------:R-:W2:Y:S04]  /*1b610*/  LDL.LU R2, [R1+0x6214] ;  /* 0x0062140001027983 */ /* 0x000ea80000300800 */
[----:B--2---:R0:W-:Y:S04]  /*1b620*/  STS.U16 [R4+UR5+0x1c00], R2 ;  /* 0x001c000204007988 */ /* 0x0041e80008000405 */
[----:B0-----:R-:W2:Y:S04]  /*1b630*/  LDL.LU R2, [R1+0x6210] ;  /* 0x0062100001027983 */ /* 0x001ea80000300800 */
[----:B--2---:R0:W-:Y:S04]  /*1b640*/  STS.U16 [R4+UR5+0x3c00], R2 ;  /* 0x003c000204007988 */ /* 0x0041e80008000405 */
[----:B0-----:R-:W2:Y:S04]  /*1b650*/  LDL.LU R2, [R1+0x620c] ;  /* 0x00620c0001027983 */ /* 0x001ea80000300800 */
[----:B------:R-:W-:Y:S04]  /*1b660*/  STS.U16 [R4+UR5+0x5c00], R6 ;  /* 0x005c000604007988 */ /* 0x000fe80008000405 */
[----:B---3--:R-:W-:Y:S04]  /*1b670*/  STS.U16 [R4+UR5+0x7c00], R5 ;  /* 0x007c000504007988 */ /* 0x008fe80008000405 */
[----:B----4-:R-:W-:Y:S04]  /*1b680*/  STS.U16 [R4+UR5+0x9c00], R7 ;  /* 0x009c000704007988 */ /* 0x010fe80008000405 */
[----:B--2---:R0:W-:Y:S04]  /*1b690*/  STS.U16 [R4+UR5+0xbc00], R2 ;  /* 0x00bc000204007988 */ /* 0x0041e80008000405 */
[----:B0-----:R-:W2:Y:S04]  /*1b6a0*/  LDL.LU R2, [R1+0x6208] ;  /* 0x0062080001027983 */ /* 0x001ea80000300800 */
[----:B------:R-:W3:Y:S04]  /*1b6b0*/  LDL.LU R6, [R1+0x8c] ;  /* 0x00008c0001067983 */ /* 0x000ee80000300800 */
[----:B---3--:R0:W-:Y:S04]  /*1b6c0*/  STL [R1+0x61fc], R6 ;  /* 0x0061fc0601007387 */ /* 0x0081e80000100800 */
[----:B0-----:R-:W3:Y:S04]  /*1b6d0*/  LDL.LU R6, [R1+0x90] ;  /* 0x0000900001067983 */ /* 0x001ee80000300800 */
[----:B---3--:R0:W-:Y:S04]  /*1b6e0*/  STL [R1+0x6200], R6 ;  /* 0x0062000601007387 */ /* 0x0081e80000100800 */
[----:B0-----:R-:W3:Y:S04]  /*1b6f0*/  LDL.LU R6, [R1+0x94] ;  /* 0x0000940001067983 */ /* 0x001ee80000300800 */
        /* <DEDUP_REMOVED lines=10> */
[----:B--2---:R-:W-:Y:S04]  /*1b7a0*/  STS.U16 [R2+UR5+0x20000], R18 ;  /* 0x0200001202007988 */ /* 0x004fe80008000405 */
[----:B------:R-:W-:Y:S04]  /*1b7b0*/  STS.U16 [R2+UR5+0x20800], R19 ;  /* 0x0208001302007988 */ /* 0x000fe80008000405 */
[----:B------:R-:W-:Y:S04]  /*1b7c0*/  STS.U16 [R2+UR5+0x21000], R20 ;  /* 0x0210001402007988 */ /* 0x000fe80008000405 */
[----:B---3--:R0:W-:Y:S04]  /*1b7d0*/  STL [R1+0x6204], R6 ;  /* 0x0062040601007387 */ /* 0x0081e80000100800 */
        /* <DEDUP_REMOVED lines=14> */
[----:B------:R0:W-:Y:S04]  /*1b8c0*/  STS.U16 [R2+UR5+0x21800], R21 ;  /* 0x0218001502007988 */ /* 0x0001e80008000405 */
[----:B------:R-:W3:Y:S04]  /*1b8d0*/  LDL.LU R20, [R1+0x54] ;  /* 0x0000540001147983 */ /* 0x000ee80000300800 */
[----:B------:R1:W-:Y:S04]  /*1b8e0*/  STS.U16 [R2+UR5+0x22000], R22 ;  /* 0x0220001602007988 */ /* 0x0003e80008000405 */
[----:B------:R0:W-:Y:S04]  /*1b8f0*/  STS.U16 [R2+UR5+0x22800], R23 ;  /* 0x0228001702007988 */ /* 0x0001e80008000405 */
[----:B------:R0:W-:Y:S04]  /*1b900*/  STS.U16 [R2+UR5+0x23000], R0 ;  /* 0x0230000002007988 */ /* 0x0001e80008000405 */
[----:B------:R1:W-:Y:S04]  /*1b910*/  STS.U16 [R2+UR5+0x23800], R3 ;  /* 0x0238000302007988 */ /* 0x0003e80008000405 */
[----:B------:R1:W-:Y:S04]  /*1b920*/  STS.U16 [R2+UR5+0x24000], R28 ;  /* 0x0240001c02007988 */ /* 0x0003e80008000405 */
[----:B0-----:R-:W3:Y:S04]  /*1b930*/  LDL.LU R21, [R1+0x50] ;  /* 0x0000500001157983 */ /* 0x001ee80000300800 */
[----:B-1----:R-:W3:Y:S04]  /*1b940*/  LDL.LU R22, [R1+0x4c] ;  /* 0x00004c0001167983 */ /* 0x002ee80000300800 */
        /* <DEDUP_REMOVED lines=49> */
[----:B------:R-:W3:Y:S04]  /*1bc60*/  LDL.LU R7, [R1+0x61f4] ;  /* 0x0061f40001077983 */ /* 0x000ee80000300800 */
[----:B------:R-:W4:Y:S04]  /*1bc70*/  LDL.LU R8, [R1+0x61f0] ;  /* 0x0061f00001087983 */ /* 0x000f280000300800 */
        /* <DEDUP_REMOVED lines=20> */
[----:B------:R-:W3:Y:S04]  /*1bdc0*/  LDL.LU R25, [R1+0x619c] ;  /* 0x00619c0001197983 */ /* 0x000ee80000300800 */
[----:B------:R-:W3:Y:S04]  /*1bdd0*/  LDL.LU R24, [R1+0x6198] ;  /* 0x0061980001187983 */ /* 0x000ee80000300800 */
[----:B------:R-:W3:Y:S04]  /*1bde0*/  LDL.LU R29, [R1+0x6194] ;  /* 0x00619400011d7983 */ /* 0x000ee80000300800 */
[----:B------:R-:W-:Y:S04]  /*1bdf0*/  STS.U16 [R2+UR5+0x35800], R4 ;  /* 0x0358000402007988 */ /* 0x000fe80008000405 */
[----:B------:R-:W-:Y:S04]  /*1be00*/  STS.U16 [R2+UR5+0x36000], R5 ;  /* 0x0360000502007988 */ /* 0x000fe80008000405 */
[----:B--2---:R-:W-:Y:S04]  /*1be10*/  STS.U16 [R2+UR5+0x38000], R27 ;  /* 0x0380001b02007988 */ /* 0x004fe80008000405 */
[----:B---3--:R0:W-:Y:S04]  /*1be20*/  STS.U16 [R2+UR5+0x36800], R29 ;  /* 0x0368001d02007988 */ /* 0x0081e80008000405 */
[----:B------:R1:W-:Y:S04]  /*1be30*/  STS.U16 [R2+UR5+0x37000], R24 ;  /* 0x0370001802007988 */ /* 0x0003e80008000405 */
[----:B------:R2:W-:Y:S04]  /*1be40*/  STS.U16 [R2+UR5+0x37800], R25 ;  /* 0x0378001902007988 */ /* 0x0005e80008000405 */
[----:B------:R3:W-:Y:S04]  /*1be50*/  STS.U16 [R2+UR5+0x38800], R26 ;  /* 0x0388001a02007988 */ /* 0x0007e80008000405 */
[----:B------:R2:W-:Y:S04]  /*1be60*/  STS.U16 [R2+UR5+0x39000], R28 ;  /* 0x0390001c02007988 */ /* 0x0005e80008000405 */
[----:B0-----:R-:W4:Y:S04]  /*1be70*/  LDL.LU R29, [R1+0x6190] ;  /* 0x00619000011d7983 */ /* 0x001f280000300800 */
[----:B-1----:R-:W4:Y:S04]  /*1be80*/  LDL.LU R24, [R1+0x618c] ;  /* 0x00618c0001187983 */ /* 0x002f280000300800 */
[----:B--2---:R-:W2:Y:S04]  /*1be90*/  LDL.LU R25, [R1+0x6188] ;  /* 0x0061880001197983 */ /* 0x004ea80000300800 */
[----:B------:R-:W2:Y:S04]  /*1bea0*/  LDL.LU R27, [R1+0x6184] ;  /* 0x00618400011b7983 */ /* 0x000ea80000300800 */
[----:B---3--:R-:W3:Y:S04]  /*1beb0*/  LDL.LU R26, [R1+0x6180] ;  /* 0x00618000011a7983 */ /* 0x008ee80000300800 */
[----:B------:R-:W3:Y:S04]  /*1bec0*/  LDL.LU R28, [R1+0x617c] ;  /* 0x00617c00011c7983 */ /* 0x000ee80000300800 */
[----:B------:R0:W-:Y:S04]  /*1bed0*/  STS.U16 [R2+UR5+0x39800], R3 ;  /* 0x0398000302007988 */ /* 0x0001e80008000405 */
[----:B0-----:R-:W3:Y:S04]  /*1bee0*/  LDL.LU R3, [R1+0x6178] ;  /* 0x0061780001037983 */ /* 0x001ee80000300800 */
[----:B------:R-:W3:Y:S04]  /*1bef0*/  LDL R4, [R1+0x1370] ;  /* 0x0013700001047983 */ /* 0x000ee80000100800 */
[----:B------:R-:W3:Y:S01]  /*1bf00*/  LDL R5, [R1+0x136c] ;  /* 0x00136c0001057983 */ /* 0x000ee20000100800 */
[----:B--2---:R-:W-:-:S06]  /*1bf10*/  PRMT R27, RZ, 0x7610, R27 ;  /* 0x00007610ff1b7816 */ /* 0x004fcc000000001b */
[----:B---3--:R-:W2:Y:S04]  /*1bf20*/  @!P0 LDG.E.U16 R27, desc[UR8][R4.64] ;  /* 0x00000008041b8981 */ /* 0x008ea8000c1e1500 */
[----:B------:R0:W-:Y:S04]  /*1bf30*/  STS.U16 [R2+UR5+0x3a000], R0 ;  /* 0x03a0000002007988 */ /* 0x0001e80008000405 */
        /* <DEDUP_REMOVED lines=10> */
[----:B0-----:R-:W-:-:S03]  /*1bfe0*/  LOP3.LUT R0, R2, 0x40, RZ, 0x3c, !PT ;  /* 0x0000004002007812 */ /* 0x001fc600078e3cff */
[----:B------:R-:W-:Y:S04]  /*1bff0*/  STS.U16 [R2+UR5+0x3f800], R13 ;  /* 0x03f8000d02007988 */ /* 0x000fe80008000405 */
[----:B------:R0:W-:Y:S04]  /*1c000*/  STL [R1+0x15a8], R2 ;  /* 0x0015a80201007387 */ /* 0x0001e80000100800 */
[----:B0-----:R-:W3:Y:S04]  /*1c010*/  LDL.LU R2, [R1+0x1558] ;  /* 0x0015580001027983 */ /* 0x001ee80000300800 */
[----:B--2---:R0:W-:Y:S04]  /*1c020*/  STL [R1+0x98], R27 ;  /* 0x0000981b01007387 */ /* 0x0041e80000100800 */
[----:B0-----:R-:W2:Y:S04]  /*1c030*/  LDL.LU R27, [R1+0x6174] ;  /* 0x00617400011b7983 */ /* 0x001ea80000300800 */
[----:B------:R-:W2:Y:S04]  /*1c040*/  LDL R4, [R1+0x135c] ;  /* 0x00135c0001047983 */ /* 0x000ea80000100800 */
[----:B------:R-:W2:Y:S01]  /*1c050*/  LDL R5, [R1+0x1360] ;  /* 0x0013600001057983 */ /* 0x000ea20000100800 */
[----:B------:R-:W-:-:S02]  /*1c060*/  PRMT R28, RZ, 0x7610, R28 ;  /* 0x00007610ff1c7816 */ /* 0x000fc4000000001c */
[----:B--2---:R-:W-:-:S04]  /*1c070*/  @!P0 LOP3.LUT R5, R5, R4, RZ, 0x3c, !PT ;  /* 0x0000000405058212 */ /* 0x004fc800078e3cff */
[----:B------:R-:W-:-:S04]  /*1c080*/  @!P0 LOP3.LUT R4, R5, R4, RZ, 0x3c, !PT ;  /* 0x0000000405048212 */ /* 0x000fc800078e3cff */
[----:B------:R-:W-:-:S05]  /*1c090*/  @!P0 LOP3.LUT R5, R5, R4, RZ, 0x3c, !PT ;  /* 0x0000000405058212 */ /* 0x000fca00078e3cff */
[----:B------:R-:W2:Y:S04]  /*1c0a0*/  @!P0 LDG.E.U16 R28, desc[UR8][R4.64] ;  /* 0x00000008041c8981 */ /* 0x000ea8000c1e1500 */
        /* <DEDUP_REMOVED lines=283> */
[----:B0-----:R-:W2:Y:S01]  /*1d260*/  LDL R3, [R1+0x142c] ;  /* 0x00142c0001037983 */ /* 0x001ea20000100800 */
[----:B---3--:R-:W-:-:S04]  /*1d270*/  @!P0 LOP3.LUT R5, R5, R4, RZ, 0x3c, !PT ;  /* 0x0000000405058212 */ /* 0x008fc800078e3cff */
[----:B------:R-:W-:-:S04]  /*1d280*/  @!P0 LOP3.LUT R4, R5, R4, RZ, 0x3c, !PT ;  /* 0x0000000405048212 */ /* 0x000fc800078e3cff */
[----:B------:R-:W-:-:S05]  /*1d290*/  @!P0 LOP3.LUT R5, R5, R4, RZ, 0x3c, !PT ;  /* 0x0000000405058212 */ /* 0x000fca00078e3cff */
[----:B------:R2:W3:Y:S04]  /*1d2a0*/  @!P0 LDG.E.U16 R28, desc[UR8][R4.64] ;  /* 0x00000008041c8981 */ /* 0x0004e8000c1e1500 */
[----:B------:R-:W3:Y:S01]  /*1d2b0*/  LDL R5, [R1+0x13f8] ;  /* 0x0013f80001057983 */ /* 0x000ee20000100800 */
[----:B----4-:R-:W-:Y:S01]  /*1d2c0*/  PRMT R29, RZ, 0x7610, R29 ;  /* 0x00007610ff1d7816 */ /* 0x010fe2000000001d */
[----:B--2---:R-:W-:Y:S02]  /*1d2d0*/  @!P0 IMAD.MOV.U32 R4, RZ, RZ, R3 ;  /* 0x000000ffff048224 */ /* 0x004fe400078e0003 */
[----:B---3--:R0:W-:Y:S01]  /*1d2e0*/  STL [R1+0x608c], R28 ;  /* 0x00608c1c01007387 */ /* 0x0081e20000100800 */
[----:B------:R-:W-:-:S03]  /*1d2f0*/  PRMT R27, RZ, 0x7610, R27 ;  /* 0x00007610ff1b7816 */ /* 0x000fc6000000001b */
[----:B------:R-:W2:Y:S04]  /*1d300*/  LDL R3, [R1+0x146c] ;  /* 0x00146c0001037983 */ /* 0x000ea80000100800 */
[----:B------:R1:W3:Y:S04]  /*1d310*/  @!P0 LDG.E.U16 R29, desc[UR8][R4.64] ;  /* 0x00000008041d8981 */ /* 0x0002e8000c1e1500 */
[----:B0-----:R-:W4:Y:S04]  /*1d320*/  LDL R28, [R1+0x145c] ;  /* 0x00145c00011c7983 */ /* 0x001f280000100800 */
[----:B------:R-:W1:Y:S04]  /*1d330*/  LDL R4, [R1+0x1408] ;  /* 0x0014080001047983 */ /* 0x000e680000100800 */
[----:B------:R-:W1:Y:S02]  /*1d340*/  LDL R5, [R1+0x143c] ;  /* 0x00143c0001057983 */ /* 0x000e640000100800 */
[----:B-1----:R-:W-:-:S04]  /*1d350*/  @!P0 LOP3.LUT R5, R5, R4, RZ, 0x3c, !PT ;  /* 0x0000000405058212 */ /* 0x002fc800078e3cff */
[----:B------:R-:W-:-:S04]  /*1d360*/  @!P0 LOP3.LUT R4, R5, R4, RZ, 0x3c, !PT ;  /* 0x0000000405048212 */ /* 0x000fc800078e3cff */
[----:B------:R-:W-:Y:S01]  /*1d370*/  @!P0 LOP3.LUT R5, R5, R4, RZ, 0x3c, !PT ;  /* 0x0000000405058212 */ /* 0x000fe200078e3cff */
[----:B---3--:R0:W-:Y:S04]  /*1d380*/  STL [R1+0x6090], R29 ;  /* 0x0060901d01007387 */ /* 0x0081e80000100800 */
[----:B------:R1:W3:Y:S01]  /*1d390*/  @!P0 LDG.E.U16 R27, desc[UR8][R4.64] ;  /* 0x00000008041b8981 */ /* 0x0002e2000c1e1500 */
[----:B------:R-:W-:-:S03]  /*1d3a0*/  PRMT R26, RZ, 0x7610, R26 ;  /* 0x00007610ff1a7816 */ /* 0x000fc6000000001a */
[----:B0-----:R-:W2:Y:S04]  /*1d3b0*/  LDL R29, [R1+0x1428] ;  /* 0x00142800011d7983 */ /* 0x001ea80000100800 */
[----:B------:R-:W1:Y:S04]  /*1d3c0*/  LDL R4, [R1+0x1418] ;  /* 0x0014180001047983 */ /* 0x000e680000100800 */
[----:B------:R-:W1:Y:S02]  /*1d3d0*/  LDL R5, [R1+0x144c] ;  /* 0x00144c0001057983 */ /* 0x000e640000100800 */
[----:B-1----:R-:W-:-:S04]  /*1d3e0*/  @!P0 LOP3.LUT R5, R5, R4, RZ, 0x3c, !PT ;  /* 0x0000000405058212 */ /* 0x002fc800078e3cff */
[----:B------:R-:W-:-:S04]  /*1d3f0*/  @!P0 LOP3.LUT R4, R5, R4, RZ, 0x3c, !PT ;  /* 0x0000000405048212 */ /* 0x000fc800078e3cff */
[----:B------:R-:W-:-:S05]  /*1d400*/  @!P0 LOP3.LUT R5, R5, R4, RZ, 0x3c, !PT ;  /* 0x0000000405058212 */ /* 0x000fca00078e3cff */
[----:B------:R4:W2:Y:S01]  /*1d410*/  @!P0 LDG.E.U16 R26, desc[UR8][R4.64] ;  /* 0x00000008041a8981 */ /* 0x0008a2000c1e1500 */
[----:B------:R-:W-:-:S03]  /*1d420*/  PRMT R25, RZ, 0x7610, R25 ;  /* 0x00007610ff197816 */ /* 0x000fc60000000019 */
[----:B---3--:R0:W-:Y:S01]  /*1d430*/  STL [R1+0x6094], R27 ;  /* 0x0060941b01007387 */ /* 0x0081e20000100800 */
[----:B----4-:R-:W-:Y:S02]  /*1d440*/  @!P0 IMAD.MOV.U32 R4, RZ, RZ, R28 ;  /* 0x000000ffff048224 */ /* 0x010fe400078e001c */
[----:B--2---:R-:W-:-:S05]  /*1d450*/  @!P0 IMAD.MOV.U32 R5, RZ, RZ, R29 ;  /* 0x000000ffff058224 */ /* 0x004fca00078e001d */
[----:B------:R1:W2:Y:S04]  /*1d460*/  @!P0 LDG.E.U16 R25, desc[UR8][R4.64] ;  /* 0x0000000804198981 */ /* 0x0002a8000c1e1500 */
[----:B------:R3:W-:Y:S01]  /*1d470*/  STL [R1+0x6098], R26 ;  /* 0x0060981a01007387 */ /* 0x0007e20000100800 */
[----:B------:R-:W-:-:S03]  /*1d480*/  PRMT R24, RZ, 0x7610, R24 ;  /* 0x00007610ff187816 */ /* 0x000fc60000000018 */
[----:B------:R-:W4:Y:S04]  /*1d490*/  LDL R29, [R1+0x148c] ;  /* 0x00148c00011d7983 */ /* 0x000f280000100800 */
[----:B------:R-:W4:Y:S04]  /*1d4a0*/  LDL R28, [R1+0x1468] ;  /* 0x00146800011c7983 */ /* 0x000f280000100800 */
[----:B0-----:R-:W4:Y:S04]  /*1d4b0*/  LDL R27, [R1+0x149c] ;  /* 0x00149c00011b7983 */ /* 0x001f280000100800 */
[----:B---3--:R-:W3:Y:S01]  /*1d4c0*/  LDL R26, [R1+0x1438] ;  /* 0x00143800011a7983 */ /* 0x008ee20000100800 */
[----:B-1----:R-:W-:-:S03]  /*1d4d0*/  @!P0 IMAD.MOV.U32 R4, RZ, RZ, R3 ;  /* 0x000000ffff048224 */ /* 0x002fc600078e0003 */
[----:B--2---:R0:W-:Y:S01]  /*1d4e0*/  STL [R1+0x609c], R25 ;  /* 0x00609c1901007387 */ /* 0x0041e20000100800 */
[----:B------:R-:W-:-:S03]  /*1d4f0*/  PRMT R23, RZ, 0x7610, R23 ;  /* 0x00007610ff177816 */ /* 0x000fc60000000017 */
[----:B------:R-:W2:Y:S04]  /*1d500*/  LDL R3, [R1+0x14ac] ;  /* 0x0014ac0001037983 */ /* 0x000ea80000100800 */
[----:B0-----:R-:W2:Y:S01]  /*1d510*/  LDL R25, [R1+0x147c] ;  /* 0x00147c0001197983 */ /* 0x001ea20000100800 */
[----:B---3--:R-:W-:-:S03]  /*1d520*/  @!P0 IMAD.MOV.U32 R5, RZ, RZ, R26 ;  /* 0x000000ffff058224 */ /* 0x008fc600078e001a */
[----:B------:R-:W3:Y:S04]  /*1d530*/  LDL R26, [R1+0x1478] ;  /* 0x00147800011a7983 */ /* 0x000ee80000100800 */
[----:B------:R2:W3:Y:S04]  /*1d540*/  @!P0 LDG.E.U16 R24, desc[UR8][R4.64] ;  /* 0x0000000804188981 */ /* 0x0004e8000c1e1500 */
[----:B------:R-:W4:Y:S01]  /*1d550*/  LDL R5, [R1+0x1448] ;  /* 0x0014480001057983 */ /* 0x000f220000100800 */
[----:B--2---:R-:W-:-:S03]  /*1d560*/  @!P0 IMAD.MOV.U32 R4, RZ, RZ, R25 ;  /* 0x000000ffff048224 */ /* 0x004fc600078e0019 */
[----:B---3--:R0:W-:Y:S01]  /*1d570*/  STL [R1+0x60a0], R24 ;  /* 0x0060a01801007387 */ /* 0x0081e20000100800 */
[----:B------:R-:W-:Y:S02]  /*1d580*/  PRMT R22, RZ, 0x7610, R22 ;  /* 0x00007610ff167816 */ /* 0x000fe40000000016 */
[----:B------:R-:W-:Y:S02]  /*1d590*/  PRMT R21, RZ, 0x7610, R21 ;  /* 0x00007610ff157816 */ /* 0x000fe40000000015 */
[----:B------:R-:W-:Y:S01]  /*1d5a0*/  PRMT R20, RZ, 0x7610, R20 ;  /* 0x00007610ff147816 */ /* 0x000fe20000000014 */
[----:B------:R-:W2:Y:S04]  /*1d5b0*/  LDL R25, [R1+0x1488] ;  /* 0x0014880001197983 */ /* 0x000ea80000100800 */
[----:B----4-:R1:W3:Y:S04]  /*1d5c0*/  @!P0 LDG.E.U16 R23, desc[UR8][R4.64] ;  /* 0x0000000804178981 */ /* 0x0102e8000c1e1500 */
[----:B0-----:R-:W4:Y:S04]  /*1d5d0*/  LDL R24, [R1+0x14bc] ;  /* 0x0014bc0001187983 */ /* 0x001f280000100800 */
[----:B------:R-:W2:Y:S01]  /*1d5e0*/  LDL R5, [R1+0x1458] ;  /* 0x0014580001057983 */ /* 0x000ea20000100800 */
[----:B-1----:R-:W-:-:S05]  /*1d5f0*/  @!P0 IMAD.MOV.U32 R4, RZ, RZ, R29 ;  /* 0x000000ffff048224 */ /* 0x002fca00078e001d */
[----:B--2---:R0:W2:Y:S02]  /*1d600*/  @!P0 LDG.E.U16 R22, desc[UR8][R4.64] ;  /* 0x0000000804168981 */ /* 0x0040a4000c1e1500 */
[----:B0-----:R-:W-:Y:S02]  /*1d610*/  @!P0 IMAD.MOV.U32 R4, RZ, RZ, R27 ;  /* 0x000000ffff048224 */ /* 0x001fe400078e001b */
[----:B------:R-:W-:-:S05]  /*1d620*/  @!P0 IMAD.MOV.U32 R5, RZ, RZ, R28 ;  /* 0x000000ffff058224 */ /* 0x000fca00078e001c */
[----:B------:R0:W2:Y:S02]  /*1d630*/  @!P0 LDG.E.U16 R21, desc[UR8][R4.64] ;  /* 0x0000000804158981 */ /* 0x0000a4000c1e1500 */
[----:B0-----:R-:W-:Y:S02]  /*1d640*/  @!P0 IMAD.MOV.U32 R4, RZ, RZ, R3 ;  /* 0x000000ffff048224 */ /* 0x001fe400078e0003 */
[----:B------:R-:W-:-:S05]  /*1d650*/  @!P0 IMAD.MOV.U32 R5, RZ, RZ, R26 ;  /* 0x000000ffff058224 */ /* 0x000fca00078e001a */
[----:B------:R4:W2:Y:S04]  /*1d660*/  @!P0 LDG.E.U16 R20, desc[UR8][R4.64] ;  /* 0x0000000804148981 */ /* 0x0008a8000c1e1500 */
[----:B---3--:R0:W-:Y:S01]  /*1d670*/  STL [R1+0x60a4], R23 ;  /* 0x0060a41701007387 */ /* 0x0081e20000100800 */
[----:B----4-:R-:W-:Y:S02]  /*1d680*/  @!P0 IMAD.MOV.U32 R4, RZ, RZ, R24 ;  /* 0x000000ffff048224 */ /* 0x010fe400078e0018 */
[----:B------:R-:W-:Y:S01]  /*1d690*/  @!P0 IMAD.MOV.U32 R5, RZ, RZ, R25 ;  /* 0x000000ffff058224 */ /* 0x000fe200078e0019 */
[----:B--2---:R1:W-:Y:S04]  /*1d6a0*/  STL [R1+0x60a8], R22 ;  /* 0x0060a81601007387 */ /* 0x0043e80000100800 */
[----:B------:R-:W2:Y:S04]  /*1d6b0*/  LDL R28, [R1+0x1498] ;  /* 0x00149800011c7983 */ /* 0x000ea80000100800 */
[----:B------:R-:W3:Y:S04]  /*1d6c0*/  LDL R27, [R1+0x14cc] ;  /* 0x0014cc00011b7983 */ /* 0x000ee80000100800 */
[----:B------:R4:W-:Y:S04]  /*1d6d0*/  STL [R1+0x60ac], R21 ;  /* 0x0060ac1501007387 */ /* 0x0009e80000100800 */
[----:B------:R-:W4:Y:S04]  /*1d6e0*/  LDL R26, [R1+0x14a8] ;  /* 0x0014a800011a7983 */ /* 0x000f280000100800 */
[----:B------:R-:W4:Y:S04]  /*1d6f0*/  LDL R3, [R1+0x14dc] ;  /* 0x0014dc0001037983 */ /* 0x000f280000100800 */
[----:B------:R0:W-:Y:S04]  /*1d700*/  STL [R1+0x60b0], R20 ;  /* 0x0060b01401007387 */ /* 0x0001e80000100800 */
[----:B------:R-:W4:Y:S04]  /*1d710*/  LDL R25, [R1+0x14b8] ;  /* 0x0014b80001197983 */ /* 0x000f280000100800 */
[----:B------:R-:W4:Y:S01]  /*1d720*/  LDL R24, [R1+0x14ec] ;  /* 0x0014ec0001187983 */ /* 0x000f220000100800 */
[----:B------:R-:W-:-:S02]  /*1d730*/  PRMT R19, RZ, 0x7610, R19 ;  /* 0x00007610ff137816 */ /* 0x000fc40000000013 */
[----:B------:R-:W-:Y:S02]  /*1d740*/  PRMT R18, RZ, 0x7610, R18 ;  /* 0x00007610ff127816 */ /* 0x000fe40000000012 */
[----:B------:R-:W-:Y:S02]  /*1d750*/  PRMT R17, RZ, 0x7610, R17 ;  /* 0x00007610ff117816 */ /* 0x000fe40000000011 */
[----:B------:R-:W-:Y:S01]  /*1d760*/  PRMT R16, RZ, 0x7610, R16 ;  /* 0x00007610ff107816 */ /* 0x000fe20000000010 */
[----:B0-----:R-:W4:Y:S04]  /*1d770*/  LDL R23, [R1+0x14c8] ;  /* 0x0014c80001177983 */ /* 0x001f280000100800 */
[----:B------:R2:W4:Y:S04]  /*1d780*/  @!P0 LDG.E.U16 R19, desc[UR8][R4.64] ;  /* 0x0000000804138981 */ /* 0x000528000c1e1500 */
[----:B-1----:R-:W4:Y:S01]  /*1d790*/  LDL R22, [R1+0x14fc] ;  /* 0x0014fc0001167983 */ /* 0x002f220000100800 */
[----:B--2---:R-:W-:-:S02]  /*1d7a0*/  @!P0 IMAD.MOV.U32 R5, RZ, RZ, R28 ;  /* 0x000000ffff058224 */ /* 0x004fc400078e001c */
[----:B---3--:R-:W-:-:S05]  /*1d7b0*/  @!P0 IMAD.MOV.U32 R4, RZ, RZ, R27 ;  /* 0x000000ffff048224 */ /* 0x008fca00078e001b */
[----:B------:R4:W2:Y:S02]  /*1d7c0*/  @!P0 LDG.E.U16 R18, desc[UR8][R4.64] ;  /* 0x0000000804128981 */ /* 0x0008a4000c1e1500 */
[----:B----4-:R-:W-:Y:S02]  /*1d7d0*/  @!P0 IMAD.MOV.U32 R5, RZ, RZ, R26 ;  /* 0x000000ffff058224 */ /* 0x010fe400078e001a */
[----:B------:R-:W-:-:S05]  /*1d7e0*/  @!P0 IMAD.MOV.U32 R4, RZ, RZ, R3 ;  /* 0x000000ffff048224 */ /* 0x000fca00078e0003 */
[----:B------:R0:W3:Y:S02]  /*1d7f0*/  @!P0 LDG.E.U16 R17, desc[UR8][R4.64] ;  /* 0x0000000804118981 */ /* 0x0000e4000c1e1500 */
[----:B0-----:R-:W-:Y:S02]  /*1d800*/  @!P0 IMAD.MOV.U32 R5, RZ, RZ, R25 ;  /* 0x000000ffff058224 */ /* 0x001fe400078e0019 */
[----:B------:R-:W-:-:S05]  /*1d810*/  @!P0 IMAD.MOV.U32 R4, RZ, RZ, R24 ;  /* 0x000000ffff048224 */ /* 0x000fca00078e0018 */
[----:B------:R-:W4:Y:S04]  /*1d820*/  @!P0 LDG.E.U16 R16, desc[UR8][R4.64] ;  /* 0x0000000804108981 */ /* 0x000f28000c1e1500 */
[----:B------:R0:W-:Y:S04]  /*1d830*/  STL [R1+0x60b4], R19 ;  /* 0x0060b41301007387 */ /* 0x0001e80000100800 */
[----:B------:R-:W4:Y:S04]  /*1d840*/  LDL R21, [R1+0x14d8] ;  /* 0x0014d80001157983 */ /* 0x000f280000100800 */
[----:B------:R-:W4:Y:S04]  /*1d850*/  LDL R20, [R1+0x150c] ;  /* 0x00150c0001147983 */ /* 0x000f280000100800 */
[----:B--2---:R1:W-:Y:S04]  /*1d860*/  STL [R1+0x60b8], R18 ;  /* 0x0060b81201007387 */ /* 0x0043e80000100800 */
[----:B0-----:R-:W2:Y:S04]  /*1d870*/  LDL R19, [R1+0x14e8] ;  /* 0x0014e80001137983 */ /* 0x001ea80000100800 */
[----:B------:R-:W2:Y:S04]  /*1d880*/  LDL R3, [R1+0x151c] ;  /* 0x00151c0001037983 */ /* 0x000ea80000100800 */
[----:B---3--:R-:W-:Y:S04]  /*1d890*/  STL [R1+0x60bc], R17 ;  /* 0x0060bc1101007387 */ /* 0x008fe80000100800 */
[----:B----4-:R0:W-:Y:S04]  /*1d8a0*/  STL [R1+0x60c0], R16 ;  /* 0x0060c01001007387 */ /* 0x0101e80000100800 */
[----:B-1----:R-:W3:Y:S04]  /*1d8b0*/  LDL R18, [R1+0x14f8] ;  /* 0x0014f80001127983 */ /* 0x002ee80000100800 */
[----:B0-----:R-:W4:Y:S01]  /*1d8c0*/  LDL R16, [R1+0x152c] ;  /* 0x00152c0001107983 */ /* 0x001f220000100800 */
[----:B------:R-:W-:Y:S01]  /*1d8d0*/  PRMT R15, RZ, 0x7610, R15 ;  /* 0x00007610ff0f7816 */ /* 0x000fe2000000000f */
[----:B------:R-:W-:-:S02]  /*1d8e0*/  @!P0 IMAD.MOV.U32 R4, RZ, RZ, R22 ;  /* 0x000000ffff048224 */ /* 0x000fc400078e0016 */
[----:B------:R-:W-:Y:S01]  /*1d8f0*/  @!P0 IMAD.MOV.U32 R5, RZ, RZ, R23 ;  /* 0x000000ffff058224 */ /* 0x000fe200078e0017 */
[----:B------:R-:W-:-:S04]  /*1d900*/  PRMT R14, RZ, 0x7610, R14 ;  /* 0x00007610ff0e7816 */ /* 0x000fc8000000000e */
[----:B------:R0:W4:Y:S01]  /*1d910*/  @!P0 LDG.E.U16 R15, desc[UR8][R4.64] ;  /* 0x00000008040f8981 */ /* 0x000122000c1e1500 */
[----:B------:R-:W-:Y:S01]  /*1d920*/  PRMT R13, RZ, 0x7610, R13 ;  /* 0x00007610ff0d7816 */ /* 0x000fe2000000000d */
[----:B0-----:R-:W-:Y:S02]  /*1d930*/  @!P0 IMAD.MOV.U32 R4, RZ, RZ, R20 ;  /* 0x000000ffff048224 */ /* 0x001fe400078e0014 */
[----:B------:R-:W-:-:S05]  /*1d940*/  @!P0 IMAD.MOV.U32 R5, RZ, RZ, R21 ;  /* 0x000000ffff058224 */ /* 0x000fca00078e0015 */
[----:B------:R2:W4:Y:S04]  /*1d950*/  @!P0 LDG.E.U16 R14, desc[UR8][R4.64] ;  /* 0x00000008040e8981 */ /* 0x000528000c1e1500 */
[----:B------:R0:W-:Y:S02]  /*1d960*/  STS.U16 [R0+UR5+0x20400], R12 ;  /* 0x0204000c00007988 */ /* 0x0001e40008000405 */
[----:B0-----:R-:W-:Y:S01]  /*1d970*/  PRMT R12, RZ, 0x7610, R12 ;  /* 0x00007610ff0c7816 */ /* 0x001fe2000000000c */
[----:B--2---:R-:W-:Y:S02]  /*1d980*/  @!P0 IMAD.MOV.U32 R5, RZ, RZ, R19 ;  /* 0x000000ffff058224 */ /* 0x004fe400078e0013 */
[----:B------:R-:W-:-:S05]  /*1d990*/  @!P0 IMAD.MOV.U32 R4, RZ, RZ, R3 ;  /* 0x000000ffff048224 */ /* 0x000fca00078e0003 */
[----:B------:R3:W2:Y:S02]  /*1d9a0*/  @!P0 LDG.E.U16 R13, desc[UR8][R4.64] ;  /* 0x00000008040d8981 */ /* 0x0006a4000c1e1500 */
[----:B---3--:R-:W-:Y:S02]  /*1d9b0*/  @!P0 IMAD.MOV.U32 R5, RZ, RZ, R18 ;  /* 0x000000ffff058224 */ /* 0x008fe400078e0012 */
[----:B----4-:R-:W-:-:S05]  /*1d9c0*/  @!P0 IMAD.MOV.U32 R4, RZ, RZ, R16 ;  /* 0x000000ffff048224 */ /* 0x010fca00078e0010 */
[----:B------:R-:W3:Y:S04]  /*1d9d0*/  @!P0 LDG.E.U16 R12, desc[UR8][R4.64] ;  /* 0x00000008040c8981 */ /* 0x000ee8000c1e1500 */
[----:B------:R0:W-:Y:S04]  /*1d9e0*/  STL [R1+0x60c4], R15 ;  /* 0x0060c40f01007387 */ /* 0x0001e80000100800 */
[----:B------:R-:W4:Y:S04]  /*1d9f0*/  LDL R22, [R1+0x1508] ;  /* 0x0015080001167983 */ /* 0x000f280000100800 */
[----:B------:R-:W4:Y:S04]  /*1da00*/  LDL R21, [R1+0x153c] ;  /* 0x00153c0001157983 */ /* 0x000f280000100800 */
[----:B------:R-:W-:Y:S04]  /*1da10*/  STL [R1+0x60c8], R14 ;  /* 0x0060c80e01007387 */ /* 0x000fe80000100800 */
[----:B------:R-:W4:Y:S04]  /*1da20*/  LDL R20, [R1+0x1518] ;  /* 0x0015180001147983 */ /* 0x000f280000100800 */
[----:B------:R-:W4:Y:S04]  /*1da30*/  LDL R19, [R1+0x154c] ;  /* 0x00154c0001137983 */ /* 0x000f280000100800 */
[----:B------:R-:W4:Y:S04]  /*1da40*/  LDL R17, [R1+0x155c] ;  /* 0x00155c0001117983 */ /* 0x000f280000100800 */
[----:B------:R-:W4:Y:S04]  /*1da50*/  LDL.LU R3, [R1+0x98] ;  /* 0x0000980001037983 */ /* 0x000f280000300800 */
[----:B--2---:R1:W-:Y:S04]  /*1da60*/  STL [R1+0x60cc], R13 ;  /* 0x0060cc0d01007387 */ /* 0x0043e80000100800 */
[----:B------:R-:W2:Y:S04]  /*1da70*/  LDL R18, [R1+0x1528] ;  /* 0x0015280001127983 */ /* 0x000ea80000100800 */
[----:B------:R-:W2:Y:S04]  /*1da80*/  LDL R16, [R1+0x1538] ;  /* 0x0015380001107983 */ /* 0x000ea80000100800 */
[----:B0-----:R-:W2:Y:S04]  /*1da90*/  LDL R15, [R1+0x1578] ;  /* 0x00157800010f7983 */ /* 0x001ea80000100800 */
[----:B-1----:R-:W2:Y:S04]  /*1daa0*/  LDL R13, [R1+0x1570] ;  /* 0x00157000010d7983 */ /* 0x002ea80000100800 */
[----:B---3--:R0:W-:Y:S04]  /*1dab0*/  STL [R1+0x60d0], R12 ;  /* 0x0060d00c01007387 */ /* 0x0081e80000100800 */
[----:B------:R-:W3:Y:S04]  /*1dac0*/  LDL R14, [R1+0x1548] ;  /* 0x00154800010e7983 */ /* 0x000ee80000100800 */
[----:B0-----:R-:W3:Y:S04]  /*1dad0*/  LDL R12, [R1+0x1568] ;  /* 0x00156800010c7983 */ /* 0x001ee80000100800 */
[----:B------:R0:W-:Y:S01]  /*1dae0*/  STS.U16 [R0+UR5+0x20c00], R11 ;  /* 0x020c000b00007988 */ /* 0x0001e20008000405 */
[----:B----4-:R-:W-:-:S02]  /*1daf0*/  @!P0 IMAD.MOV.U32 R4, RZ, RZ, R21 ;  /* 0x000000ffff048224 */ /* 0x010fc400078e0015 */
[----:B------:R-:W-:Y:S01]  /*1db00*/  @!P0 IMAD.MOV.U32 R5, RZ, RZ, R22 ;  /* 0x000000ffff058224 */ /* 0x000fe200078e0016 */
[----:B------:R1:W-:Y:S01]  /*1db10*/  STS.U16 [R0+UR5+0x21400], R10 ;  /* 0x0214000a00007988 */ /* 0x0003e20008000405 */
[----:B0-----:R-:W-:Y:S02]  /*1db20*/  PRMT R11, RZ, 0x7610, R11 ;  /* 0x00007610ff0b7816 */ /* 0x001fe4000000000b */
[----:B-1----:R-:W-:-:S04]  /*1db30*/  PRMT R10, RZ, 0x7610, R10 ;  /* 0x00007610ff0a7816 */ /* 0x002fc8000000000a */
[----:B------:R0:W4:Y:S04]  /*1db40*/  @!P0 LDG.E.U16 R11, desc[UR8][R4.64] ;  /* 0x00000008040b8981 */ /* 0x000128000c1e1500 */
[----:B------:R1:W-:Y:S01]  /*1db50*/  STS.U16 [R0+UR5+0x21c00], R9 ;  /* 0x021c000900007988 */ /* 0x0003e20008000405 */
[----:B0-----:R-:W-:Y:S02]  /*1db60*/  @!P0 IMAD.MOV.U32 R4, RZ, RZ, R19 ;  /* 0x000000ffff048224 */ /* 0x001fe400078e0013 */
[----:B------:R-:W-:Y:S01]  /*1db70*/  @!P0 IMAD.MOV.U32 R5, RZ, RZ, R20 ;  /* 0x000000ffff058224 */ /* 0x000fe200078e0014 */
[----:B-1----:R-:W-:-:S04]  /*1db80*/  PRMT R9, RZ, 0x7610, R9 ;  /* 0x00007610ff097816 */ /* 0x002fc80000000009 */
[----:B------:R0:W4:Y:S04]  /*1db90*/  @!P0 LDG.E.U16 R10, desc[UR8][R4.64] ;  /* 0x00000008040a8981 */ /* 0x000128000c1e1500 */
[----:B------:R1:W-:Y:S01]  /*1dba0*/  STS.U16 [R0+UR5+0x22400], R8 ;  /* 0x0224000800007988 */ /* 0x0003e20008000405 */
[----:B0-----:R-:W-:Y:S01]  /*1dbb0*/  @!P0 IMAD.MOV.U32 R4, RZ, RZ, R17 ;  /* 0x000000ffff048224 */ /* 0x001fe200078e0011 */
[----:B-1----:R-:W-:Y:S02]  /*1dbc0*/  PRMT R8, RZ, 0x7610, R8 ;  /* 0x00007610ff087816 */ /* 0x002fe40000000008 */
[----:B------:R0:W-:Y:S04]  /*1dbd0*/  STS.U16 [R0+UR5+0x22c00], R7 ;  /* 0x022c000700007988 */ /* 0x0001e80008000405 */
[----:B------:R1:W-:Y:S01]  /*1dbe0*/  STS.U16 [R0+UR5+0x23400], R6 ;  /* 0x0234000600007988 */ /* 0x0003e20008000405 */
[----:B0-----:R-:W-:-:S02]  /*1dbf0*/  PRMT R7, RZ, 0x7610, R7 ;  /* 0x00007610ff077816 */ /* 0x001fc40000000007 */
[----:B-1----:R-:W-:Y:S01]  /*1dc00*/  PRMT R6, RZ, 0x7610, R6 ;  /* 0x00007610ff067816 */ /* 0x002fe20000000006 */
[----:B--2---:R-:W-:-:S05]  /*1dc10*/  @!P0 IMAD.MOV.U32 R5, RZ, RZ, R18 ;  /* 0x000000ffff058224 */ /* 0x004fca00078e0012 */
[----:B------:R0:W2:Y:S02]  /*1dc20*/  @!P0 LDG.E.U16 R9, desc[UR8][R4.64] ;  /* 0x0000000804098981 */ /* 0x0000a4000c1e1500 */
[----:B0-----:R-:W-:Y:S02]  /*1dc30*/  @!P0 IMAD.MOV.U32 R4, RZ, RZ, R15 ;  /* 0x000000ffff048224 */ /* 0x001fe400078e000f */
[----:B------:R-:W-:-:S05]  /*1dc40*/  @!P0 IMAD.MOV.U32 R5, RZ, RZ, R16 ;  /* 0x000000ffff058224 */ /* 0x000fca00078e0010 */
[----:B------:R0:W2:Y:S02]  /*1dc50*/  @!P0 LDG.E.U16 R8, desc[UR8][R4.64] ;  /* 0x0000000804088981 */ /* 0x0000a4000c1e1500 */
[----:B0-----:R-:W-:Y:S02]  /*1dc60*/  @!P0 IMAD.MOV.U32 R4, RZ, RZ, R13 ;  /* 0x000000ffff048224 */ /* 0x001fe400078e000d */
[----:B---3--:R-:W-:-:S05]  /*1dc70*/  @!P0 IMAD.MOV.U32 R5, RZ, RZ, R14 ;  /* 0x000000ffff058224 */ /* 0x008fca00078e000e */
[----:B------:R0:W3:Y:S02]  /*1dc80*/  @!P0 LDG.E.U16 R7, desc[UR8][R4.64] ;  /* 0x0000000804078981 */ /* 0x0000e4000c1e1500 */
[----:B0-----:R-:W-:Y:S02]  /*1dc90*/  @!P0 IMAD.MOV.U32 R4, RZ, RZ, R12 ;  /* 0x000000ffff048224 */ /* 0x001fe400078e000c */
[----:B------:R-:W-:-:S05]  /*1dca0*/  @!P0 IMAD.MOV.U32 R5, RZ, RZ, R2 ;  /* 0x000000ffff058224 */ /* 0x000fca00078e0002 */
[----:B------:R-:W3:Y:S04]  /*1dcb0*/  @!P0 LDG.E.U16 R6, desc[UR8][R4.64] ;  /* 0x0000000804068981 */ /* 0x000ee8000c1e1500 */
[----:B----4-:R-:W-:Y:S04]  /*1dcc0*/  STL [R1+0x60d4], R11 ;  /* 0x0060d40b01007387 */ /* 0x010fe80000100800 */
[----:B------:R-:W-:Y:S04]  /*1dcd0*/  STL [R1+0x60d8], R10 ;  /* 0x0060d80a01007387 */ /* 0x000fe80000100800 */
[----:B--2---:R-:W-:Y:S04]  /*1dce0*/  STL [R1+0x60dc], R9 ;  /* 0x0060dc0901007387 */ /* 0x004fe80000100800 */
[----:B------:R-:W-:Y:S04]  /*1dcf0*/  STL [R1+0x60e0], R8 ;  /* 0x0060e00801007387 */ /* 0x000fe80000100800 */
[----:B---3--:R-:W-:Y:S04]  /*1dd00*/  STL [R1+0x60e4], R7 ;  /* 0x0060e40701007387 */ /* 0x008fe80000100800 */
[----:B------:R-:W-:Y:S04]  /*1dd10*/  STL [R1+0x15ac], R2 ;  /* 0x0015ac0201007387 */ /* 0x000fe80000100800 */
[----:B------:R0:W-:Y:S04]  /*1dd20*/  STL [R1+0x60e8], R6 ;  /* 0x0060e80601007387 */ /* 0x0001e80000100800 */
[----:B0-----:R-:W2:Y:S04]  /*1dd30*/  LDL.LU R6, [R1+0x88] ;  /* 0x0000880001067983 */ /* 0x001ea80000300800 */
[----:B--2---:R0:W-:Y:S04]  /*1dd40*/  STL [R1+0x60ec], R6 ;  /* 0x0060ec0601007387 */ /* 0x0041e80000100800 */
[----:B0-----:R-:W2:Y:S04]  /*1dd50*/  LDL.LU R6, [R1+0x8c] ;  /* 0x00008c0001067983 */ /* 0x001ea80000300800 */
[----:B--2---:R0:W-:Y:S04]  /*1dd60*/  STL [R1+0x60f0], R6 ;  /* 0x0060f00601007387 */ /* 0x0041e80000100800 */
[----:B0-----:R-:W2:Y:S04]  /*1dd70*/  LDL.LU R6, [R1+0x90] ;  /* 0x0000900001067983 */ /* 0x001ea80000300800 */
[----:B------:R-:W-:Y:S04]  /*1dd80*/  STS.U16 [R0+UR5+0x23c00], R3 ;  /* 0x023c000300007988 */ /* 0x000fe80008000405 */
        /* <DEDUP_REMOVED lines=35> */
[----:B--2---:R0:W-:Y:S04]  /*1dfc0*/  STS.U16 [R0+UR5+0x25c00], R6 ;  /* 0x025c000600007988 */ /* 0x0041e80008000405 */
[----:B---3--:R1:W-:Y:S04]  /*1dfd0*/  STS.U16 [R0+UR5+0x26400], R7 ;  /* 0x0264000700007988 */ /* 0x0083e80008000405 */
[----:B----4-:R2:W-:Y:S04]  /*1dfe0*/  STS.U16 [R0+UR5+0x26c00], R8 ;  /* 0x026c000800007988 */ /* 0x0105e80008000405 */
[----:B------:R3:W-:Y:S04]  /*1dff0*/  STS.U16 [R0+UR5+0x27400], R9 ;  /* 0x0274000900007988 */ /* 0x0007e80008000405 */
[----:B------:R4:W-:Y:S04]  /*1e000*/  STS.U16 [R0+UR5+0x27c00], R10 ;  /* 0x027c000a00007988 */ /* 0x0009e80008000405 */
[----:B------:R2:W-:Y:S04]  /*1e010*/  STS.U16 [R0+UR5+0x28400], R11 ;  /* 0x0284000b00007988 */ /* 0x0005e80008000405 */
[----:B0-----:R-:W4:Y:S04]  /*1e020*/  LDL.LU R6, [R1+0x60e8] ;  /* 0x0060e80001067983 */ /* 0x001f280000300800 */
[----:B-1----:R-:W4:Y:S04]  /*1e030*/  LDL.LU R7, [R1+0x60e4] ;  /* 0x0060e40001077983 */ /* 0x002f280000300800 */
[----:B--2---:R-:W2:Y:S04]  /*1e040*/  LDL.LU R8, [R1+0x60e0] ;  /* 0x0060e00001087983 */ /* 0x004ea80000300800 */
[----:B---3--:R-:W3:Y:S04]  /*1e050*/  LDL.LU R9, [R1+0x60dc] ;  /* 0x0060dc0001097983 */ /* 0x008ee80000300800 */
[----:B----4-:R-:W4:Y:S04]  /*1e060*/  LDL.LU R10, [R1+0x60d8] ;  /* 0x0060d800010a7983 */ /* 0x010f280000300800 */
[----:B------:R-:W2:Y:S04]  /*1e070*/  LDL.LU R11, [R1+0x60d4] ;  /* 0x0060d400010b7983 */ /* 0x000ea80000300800 */
        /* <DEDUP_REMOVED lines=37> */
[----:B0-----:R-:W2:Y:S04]  /*1e2d0*/  LDL.LU R3, [R1+0x6088] ;  /* 0x0060880001037983 */ /* 0x001ea80000300800 */
[----:B------:R-:W-:Y:S04]  /*1e2e0*/  STS.U16 [R0+UR5+0x32400], R4 ;  /* 0x0324000400007988 */ /* 0x000fe80008000405 */
[----:B------:R-:W-:Y:S04]  /*1e2f0*/  STS.U16 [R0+UR5+0x32c00], R5 ;  /* 0x032c000500007988 */ /* 0x000fe80008000405 */
[----:B------:R-:W-:Y:S04]  /*1e300*/  STS.U16 [R0+UR5+0x33400], R2 ;  /* 0x0334000200007988 */ /* 0x000fe80008000405 */
[----:B--2---:R0:W-:Y:S04]  /*1e310*/  STS.U16 [R0+UR5+0x33c00], R3 ;  /* 0x033c000300007988 */ /* 0x0041e80008000405 */
[----:B------:R1:W-:Y:S04]  /*1e320*/  STS.U16 [R0+UR5+0x34400], R28 ;  /* 0x0344001c00007988 */ /* 0x0003e80008000405 */
[----:B0-----:R-:W2:Y:S04]  /*1e330*/  LDL.LU R3, [R1+0x6084] ;  /* 0x0060840001037983 */ /* 0x001ea80000300800 */
[----:B-1----:R-:W2:Y:S04]  /*1e340*/  LDL.LU R28, [R1+0x6080] ;  /* 0x00608000011c7983 */ /* 0x002ea80000300800 */
        /* <DEDUP_REMOVED lines=18> */
[----:B----4-:R-:W-:Y:S04]  /*1e470*/  STS.U16 [R0+UR5+0x3dc00], R10 ;  /* 0x03dc000a00007988 */ /* 0x010fe80008000405 */
[----:B---3--:R-:W-:Y:S04]  /*1e480*/  STS.U16 [R0+UR5+0x3e400], R9 ;  /* 0x03e4000900007988 */ /* 0x008fe80008000405 */
[----:B------:R-:W-:Y:S04]  /*1e490*/  STS.U16 [R0+UR5+0x3ec00], R8 ;  /* 0x03ec000800007988 */ /* 0x000fe80008000405 */
[----:B------:R-:W-:Y:S04]  /*1e4a0*/  STS.U16 [R0+UR5+0x3f400], R7 ;  /* 0x03f4000700007988 */ /* 0x000fe80008000405 */
[----:B------:R-:W-:Y:S01]  /*1e4b0*/  STS.U16 [R0+UR5+0x3fc00], R6 ;  /* 0x03fc000600007988 */ /* 0x000fe20008000405 */
[----:B------:R-:W-:Y:S06]  /*1e4c0*/  BAR.SYNC.DEFER_BLOCKING 0x0 ;  /* 0x0000000000007b1d */ /* 0x000fec0000010000 */
[----:B--2---:R-:W-:Y:S04]  /*1e4d0*/  LDSM.16.MT88.4 R16, [R3] ;  /* 0x000000000310783b */ /* 0x004fe80000004200 */
[----:B------:R-:W0:Y:S04]  /*1e4e0*/  LDSM.16.M88.4 R8, [R28+UR5+0x20000] ;  /* 0x020000051c08783b */ /* 0x000e280008000200 */
[----:B------:R-:W1:Y:S04]  /*1e4f0*/  LDSM.16.M88.4 R12, [R28+UR5+0x22000] ;  /* 0x022000051c0c783b */ /* 0x000e680008000200 */
[----:B------:R-:W-:Y:S04]  /*1e500*/  LDSM.16.M88.4 R20, [R28+UR5+0x2a000] ;  /* 0x02a000051c14783b */ /* 0x000fe80008000200 */
[----:B------:R-:W-:Y:S04]  /*1e510*/  LDSM.16.M88.4 R24, [R28+UR5+0x30000] ;  /* 0x030000051c18783b */ /* 0x000fe80008000200 */
[----:B0-----:R-:W-:Y:S01]  /*1e520*/  STL.64 [R1+0xc0], R8 ;  /* 0x0000c00801007387 */ /* 0x001fe20000100a00 */
[----:B------:R-:W-:-:S03]  /*1e530*/  IMAD.MOV.U32 R2, RZ, RZ, R8 ;  /* 0x000000ffff027224 */ /* 0x000fc600078e0008 */
[----:B------:R-:W-:Y:S01]  /*1e540*/  STL.64 [R1+0xc8], R10 ;  /* 0x0000c80a01007387 */ /* 0x000fe20000100a00 */
[----:B------:R-:W-:-:S03]  /*1e550*/  IMAD.MOV.U32 R0, RZ, RZ, R9 ;  /* 0x000000ffff007224 */ /* 0x000fc600078e0009 */
[----:B------:R-:W0:Y:S04]  /*1e560*/  LDSM.16.M88.4 R8, [R28+UR5+0x24000] ;  /* 0x024000051c08783b */ /* 0x000e280008000200 */
[----:B-1----:R-:W-:Y:S04]  /*1e570*/  STL.64 [R1+0xb0], R12 ;  /* 0x0000b00c01007387 */ /* 0x002fe80000100a00 */
[----:B------:R-:W-:Y:S04]  /*1e580*/  STL.64 [R1+0xb8], R14 ;  /* 0x0000b80e01007387 */ /* 0x000fe80000100a00 */
[----:B------:R-:W1:Y:S04]  /*1e590*/  LDSM.16.M88.4 R12, [R28+UR5+0x26000] ;  /* 0x026000051c0c783b */ /* 0x000e680008000200 */
        /* <DEDUP_REMOVED lines=8> */
[----:B0-----:R-:W-:Y:S04]  /*1e620*/  STL.64 [R1+0x80], R8 ;  /* 0x0000800801007387 */ /* 0x001fe80000100a00 */
[----:B------:R-:W-:Y:S04]  /*1e630*/  STL.64 [R1+0x88], R10 ;  /* 0x0000880a01007387 */ /* 0x000fe80000100a00 */
[----:B------:R-:W0:Y:S04]  /*1e640*/  LDSM.16.M88.4 R8, [R28+UR5+0x2e000] ;  /* 0x02e000051c08783b */ /* 0x000e280008000200 */
[----:B------:R-:W-:Y:S04]  /*1e650*/  STL.64 [R1+0x70], R20 ;  /* 0x0000701401007387 */ /* 0x000fe80000100a00 */
[----:B------:R-:W-:Y:S04]  /*1e660*/  STL.64 [R1+0x78], R22 ;  /* 0x0000781601007387 */ /* 0x000fe80000100a00 */
[----:B------:R-:W2:Y:S04]  /*1e670*/  LDSM.16.M88.4 R20, [R28+UR5+0x32000] ;  /* 0x032000051c14783b */ /* 0x000ea80008000200 */
[----:B-1----:R-:W-:Y:S04]  /*1e680*/  STL.64 [R1+0x60], R12 ;  /* 0x0000600c01007387 */ /* 0x002fe80000100a00 */
[----:B------:R-:W-:Y:S04]  /*1e690*/  STL.64 [R1+0x68], R14 ;  /* 0x0000680e01007387 */ /* 0x000fe80000100a00 */
[----:B------:R-:W1:Y:S04]  /*1e6a0*/  LDSM.16.M88.4 R12, [R28+UR5+0x34000] ;  /* 0x034000051c0c783b */ /* 0x000e680008000200 */
[----:B0-----:R-:W-:Y:S04]  /*1e6b0*/  STL.64 [R1+0x50], R8 ;  /* 0x0000500801007387 */ /* 0x001fe80000100a00 */
[----:B------:R-:W-:Y:S04]  /*1e6c0*/  STL.64 [R1+0x58], R10 ;  /* 0x0000580a01007387 */ /* 0x000fe80000100a00 */
[----:B------:R-:W0:Y:S04]  /*1e6d0*/  LDSM.16.M88.4 R8, [R28+UR5+0x36000] ;  /* 0x036000051c08783b */ /* 0x000e280008000200 */
[----:B--2---:R-:W-:Y:S04]  /*1e6e0*/  STL.64 [R1+0x30], R20 ;  /* 0x0000301401007387 */ /* 0x004fe80000100a00 */
[----:B------:R-:W-:Y:S04]  /*1e6f0*/  STL.64 [R1+0x38], R22 ;  /* 0x0000381601007387 */ /* 0x000fe80000100a00 */
[----:B------:R-:W-:Y:S04]  /*1e700*/  STL.64 [R1+0x40], R24 ;  /* 0x0000401801007387 */ /* 0x000fe80000100a00 */
[----:B-1----:R-:W-:Y:S04]  /*1e710*/  STL.64 [R1+0x20], R12 ;  /* 0x0000200c01007387 */ /* 0x002fe80000100a00 */
[----:B------:R-:W-:Y:S04]  /*1e720*/  STL.64 [R1+0x28], R14 ;  /* 0x0000280e01007387 */ /* 0x000fe80000100a00 */
[----:B------:R-:W-:Y:S04]  /*1e730*/  STL.64 [R1+0x48], R26 ;  /* 0x0000481a01007387 */ /* 0x000fe80000100a00 */
[----:B------:R-:W-:Y:S04]  /*1e740*/  LDSM.16.M88.4 R12, [R28+UR5+0x3a000] ;  /* 0x03a000051c0c783b */ /* 0x000fe80008000200 */
[----:B------:R-:W-:Y:S04]  /*1e750*/  LDSM.16.MT88.4 R20, [R3+0x80] ;  /* 0x000080000314783b */ /* 0x000fe80000004200 */
[----:B0-----:R-:W-:Y:S04]  /*1e760*/  STL.64 [R1+0x10], R8 ;  /* 0x0000100801007387 */ /* 0x001fe80000100a00 */
[----:B------:R-:W-:Y:S04]  /*1e770*/  STL.64 [R1+0x18], R10 ;  /* 0x0000180a01007387 */ /* 0x000fe80000100a00 */
[----:B------:R0:W-:Y:S04]  /*1e780*/  STL.64 [R1+0x6038], R24 ;  /* 0x0060381801007387 */ /* 0x0001e80000100a00 */
[----:B------:R-:W1:Y:S04]  /*1e790*/  LDSM.16.M88.4 R8, [R28+UR5+0x38000] ;  /* 0x038000051c08783b */ /* 0x000e680008000200 */
[----:B0-----:R-:W2:Y:S04]  /*1e7a0*/  LDL.64 R24, [R1+0x90] ;  /* 0x0000900001187983 */ /* 0x001ea80000100a00 */
[----:B--2---:R0:W-:Y:S04]  /*1e7b0*/  STL.64 [R1+0x6050], R24 ;  /* 0x0060501801007387 */ /* 0x0041e80000100a00 */
[----:B-1----:R-:W-:Y:S04]  /*1e7c0*/  STL.64 [R1], R8 ;  /* 0x0000000801007387 */ /* 0x002fe80000100a00 */
[----:B------:R-:W-:Y:S04]  /*1e7d0*/  STL.64 [R1+0x8], R10 ;  /* 0x0000080a01007387 */ /* 0x000fe80000100a00 */
[----:B------:R-:W1:Y:S01]  /*1e7e0*/  LDSM.16.M88.4 R8, [R28+UR5+0x3c000] ;  /* 0x03c000051c08783b */ /* 0x000e620008000200 */
[----:B0-----:R-:W-:-:S02]  /*1e7f0*/  IMAD.MOV.U32 R24, RZ, RZ, R5 ;  /* 0x000000ffff187224 */ /* 0x001fc400078e0005 */
[----:B------:R-:W-:Y:S02]  /*1e800*/  IMAD.MOV.U32 R25, RZ, RZ, R4 ;  /* 0x000000ffff197224 */ /* 0x000fe400078e0004 */
[----:B------:R-:W0:Y:S04]  /*1e810*/  LDSM.16.M88.4 R4, [R28+UR5+0x3e000] ;  /* 0x03e000051c04783b */ /* 0x000e280008000200 */
[----:B------:R2:W-:Y:S04]  /*1e820*/  STL.64 [R1+0x6068], R24 ;  /* 0x0060681801007387 */ /* 0x0005e80000100a00 */
[----:B--2---:R-:W2:Y:S04]  /*1e830*/  LDL.64 R24, [R1+0xb0] ;  /* 0x0000b00001187983 */ /* 0x004ea80000100a00 */
[----:B--2---:R-:W-:Y:S04]  /*1e840*/  STL.64 [R1+0x6070], R24 ;  /* 0x0060701801007387 */ /* 0x004fe80000100a00 */
[----:B------:R-:W-:Y:S04]  /*1e850*/  STL [R1+0x58d4], R14 ;  /* 0x0058d40e01007387 */ /* 0x000fe80000100800 */
[----:B------:R-:W-:Y:S04]  /*1e860*/  STL [R1+0x58d0], R15 ;  /* 0x0058d00f01007387 */ /* 0x000fe80000100800 */
[----:B------:R2:W-:Y:S04]  /*1e870*/  STL.64 [R1+0x6078], R12 ;  /* 0x0060780c01007387 */ /* 0x0005e80000100a00 */
[----:B--2---:R-:W2:Y:S04]  /*1e880*/  LDL.LU.64 R12, [R1+0x930] ;  /* 0x00093000010c7983 */ /* 0x004ea80000300a00 */
[----:B------:R-:W2:Y:S04]  /*1e890*/  LDL.LU.64 R14, [R1+0x938] ;  /* 0x00093800010e7983 */ /* 0x000ea80000300a00 */
[----:B-1----:R-:W-:Y:S04]  /*1e8a0*/  STL [R1+0x5804], R10 ;  /* 0x0058040a01007387 */ /* 0x002fe80000100800 */
[----:B------:R-:W-:Y:S04]  /*1e8b0*/  STL [R1+0x5800], R11 ;  /* 0x0058000b01007387 */ /* 0x000fe80000100800 */
[----:B0-----:R-:W-:Y:S04]  /*1e8c0*/  STL [R1+0x57ec], R6 ;  /* 0x0057ec0601007387 */ /* 0x001fe80000100800 */
[----:B------:R-:W-:Y:S04]  /*1e8d0*/  STL [R1+0x57e8], R7 ;  /* 0x0057e80701007387 */ /* 0x000fe80000100800 */
[----:B------:R0:W-:Y:S04]  /*1e8e0*/  STL.64 [R1+0x6030], R4 ;  /* 0x0060300401007387 */ /* 0x0001e80000100a00 */
[----:B0-----:R-:W3:Y:S04]  /*1e8f0*/  LDL.LU.64 R4, [R1+0x580] ;  /* 0x0005800001047983 */ /* 0x001ee80000300a00 */
[----:B------:R-:W3:Y:S04]  /*1e900*/  LDL.LU.64 R6, [R1+0x588] ;  /* 0x0005880001067983 */ /* 0x000ee80000300a00 */
[----:B------:R-:W-:Y:S04]  /*1e910*/  STL [R1+0x3dd8], R28 ;  /* 0x003dd81c01007387 */ /* 0x000fe80000100800 */
[----:B------:R-:W-:Y:S04]  /*1e920*/  STL [R1+0x5fac], R23 ;  /* 0x005fac1701007387 */ /* 0x000fe80000100800 */
[----:B------:R-:W-:Y:S04]  /*1e930*/  STL [R1+0x6048], R22 ;  /* 0x0060481601007387 */ /* 0x000fe80000100800 */
[----:B------:R0:W-:Y:S04]  /*1e940*/  STL.64 [R1+0x6040], R20 ;  /* 0x0060401401007387 */ /* 0x0001e80000100a00 */
[----:B0-----:R-:W4:Y:S04]  /*1e950*/  LDL.LU.64 R20, [R1+0x560] ;  /* 0x0005600001147983 */ /* 0x001f280000300a00 */
[----:B------:R-:W3:Y:S01]  /*1e960*/  LDL.LU.64 R22, [R1+0x568] ;  /* 0x0005680001167983 */ /* 0x000ee20000300a00 */
[----:B------:R-:W-:-:S02]  /*1e970*/  IMAD.MOV.U32 R24, RZ, RZ, R2 ;  /* 0x000000ffff187224 */ /* 0x000fc400078e0002 */
[----:B------:R-:W-:-:S07]  /*1e980*/  IMAD.MOV.U32 R25, RZ, RZ, R0 ;  /* 0x000000ffff197224 */ /* 0x000fce00078e0000 */
[C---:B--2---:R-:W-:Y:S01]  /*1e990*/  HMMA.16816.F32.BF16 R24, R16.reuse, R24, R12 ;  /* 0x000000181018723c */ /* 0x044fe2000004180c */
[----:B---3--:R-:W-:Y:S04]  /*1e9a0*/  STL.64 [R1+0x6060], R22 ;  /* 0x0060601601007387 */ /* 0x008fe80000100a00 */
[----:B----4-:R0:W-:Y:S04]  /*1e9b0*/  STL.64 [R1+0x6058], R20 ;  /* 0x0060581401007387 */ /* 0x0101e80000100a00 */
[----:B0-----:R-:W2:Y:S04]  /*1e9c0*/  LDL.LU.64 R20, [R1+0x570] ;  /* 0x0005700001147983 */ /* 0x001ea80000300a00 */
[----:B------:R-:W2:Y:S04]  /*1e9d0*/  LDL.LU.64 R22, [R1+0x578] ;  /* 0x0005780001167983 */ /* 0x000ea80000300a00 */
[----:B------:R-:W-:Y:S04]  /*1e9e0*/  STL [R1+0x5f88], R3 ;  /* 0x005f880301007387 */ /* 0x000fe80000100800 */
[----:B------:R-:W3:Y:S04]  /*1e9f0*/  LDL.LU.64 R12, [R1+0x6078] ;  /* 0x00607800010c7983 */ /* 0x000ee80000300a00 */
[----:B------:R0:W-:Y:S04]  /*1ea00*/  STL.64 [R1+0x590], R24 ;  /* 0x0005901801007387 */ /* 0x0001e80000100a00 */
[----:B------:R-:W-:Y:S04]  /*1ea10*/  STL.64 [R1+0x598], R26 ;  /* 0x0005981a01007387 */ /* 0x000fe80000100a00 */
[----:B0-----:R-:W4:Y:S02]  /*1ea20*/  LDL.LU.64 R24, [R1+0x6070] ;  /* 0x0060700001187983 */ /* 0x001f240000300a00 */
[----:B----4-:R-:W-:Y:S01]  /*1ea30*/  HMMA.16816.F32.BF16 R4, R16, R24, R4 ;  /* 0x000000181004723c */ /* 0x010fe20000041804 */
[----:B------:R-:W-:-:S02]  /*1ea40*/  IMAD.MOV.U32 R11, RZ, RZ, R24 ;  /* 0x000000ffff0b7224 */ /* 0x000fc400078e0018 */
[----:B------:R-:W-:Y:S02]  /*1ea50*/  IMAD.MOV.U32 R10, RZ, RZ, R25 ;  /* 0x000000ffff0a7224 */ /* 0x000fe400078e0019 */
[----:B------:R-:W2:-:S14]  /*1ea60*/  LDL.LU.64 R24, [R1+0x6068] ;  /* 0x0060680001187983 */ /* 0x000e9c0000300a00 */
[----:B------:R-:W-:Y:S02]  /*1ea70*/  IMAD.MOV.U32 R14, RZ, RZ, R6 ;  /* 0x000000ffff0e7224 */ /* 0x000fe400078e0006 */
[----:B------:R-:W-:Y:S01]  /*1ea80*/  IMAD.MOV.U32 R15, RZ, RZ, R7 ;  /* 0x000000ffff0f7224 */ /* 0x000fe200078e0007 */
[----:B------:R0:W-:Y:S04]  /*1ea90*/  STL.64 [R1+0x580], R4 ;  /* 0x0005800401007387 */ /* 0x0001e80000100a00 */
[----:B0-----:R-:W4:Y:S04]  /*1eaa0*/  LDL.LU.64 R4, [R1+0x550] ;  /* 0x0005500001047983 */ /* 0x001f280000300a00 */
[----:B------:R-:W4:Y:S04]  /*1eab0*/  LDL.LU.64 R6, [R1+0x558] ;  /* 0x0005580001067983 */ /* 0x000f280000300a00 */
[----:B------:R-:W-:Y:S04]  /*1eac0*/  STL.64 [R1+0x5fd8], R14 ;  /* 0x005fd80e01007387 */ /* 0x000fe80000100a00 */
[----:B---3--:R0:W-:Y:S04]  /*1ead0*/  STL.64 [R1+0x5fd0], R12 ;  /* 0x005fd00c01007387 */ /* 0x0081e80000100a00 */
[----:B0-----:R-:W4:Y:S04]  /*1eae0*/  LDL.64 R12, [R1+0x80] ;  /* 0x00008000010c7983 */ /* 0x001f280000100a00 */
[----:B------:R-:W-:Y:S01]  /*1eaf0*/  STL [R1+0x5fa8], R11 ;  /* 0x005fa80b01007387 */ /* 0x000fe20000100800 */
[----:B--2---:R-:W-:Y:S03]  /*1eb00*/  HMMA.16816.F32.BF16 R24, R16, R24, R20 ;  /* 0x000000181018723c */ /* 0x004fe60000041814 */
[----:B------:R-:W2:Y:S04]  /*1eb10*/  LDL.LU.64 R22, [R1+0x6060] ;  /* 0x0060600001167983 */ /* 0x000ea80000300a00 */
[----:B------:R-:W2:-:S12]  /*1eb20*/  LDL.LU.64 R20, [R1+0x6058] ;  /* 0x0060580001147983 */ /* 0x000e980000300a00 */
[----:B------:R0:W-:Y:S04]  /*1eb30*/  STL.64 [R1+0x570], R24 ;  /* 0x0005701801007387 */ /* 0x0001e80000100a00 */
[----:B------:R-:W-:Y:S04]  /*1eb40*/  STL.64 [R1+0x578], R26 ;  /* 0x0005781a01007387 */ /* 0x000fe80000100a00 */
[----:B0-----:R-:W2:Y:S02]  /*1eb50*/  LDL.LU.64 R24, [R1+0x6050] ;  /* 0x0060500001187983 */ /* 0x001ea40000300a00 */
[----:B--2---:R-:W-:-:S15]  /*1eb60*/  HMMA.16816.F32.BF16 R20, R16, R24, R20 ;  /* 0x000000181014723c */ /* 0x004fde0000041814 */
[----:B------:R-:W-:-:S04]  /*1eb70*/  NOP ;  /* 0x0000000000007918 */ /* 0x000fc80000000000 */
[----:B------:R-:W-:Y:S04]  /*1eb80*/  STL.64 [R1+0x560], R20 ;  /* 0x0005601401007387 */ /* 0x000fe80000100a00 */
[----:B------:R0:W-:Y:S04]  /*1eb90*/  STL.64 [R1+0x568], R22 ;  /* 0x0005681601007387 */ /* 0x0001e80000100a00 */
[----:B0-----:R-:W2:Y:S04]  /*1eba0*/  LDL.LU R22, [R1+0x6048] ;  /* 0x0060480001167983 */ /* 0x001ea80000300800 */
[----:B------:R-:W3:Y:S01]  /*1ebb0*/  LDL.LU.64 R20, [R1+0x6040] ;  /* 0x0060400001147983 */ /* 0x000ee20000300a00 */
[----:B----4-:R-:W-:Y:S01]  /*1ebc0*/  HMMA.16816.F32.BF16 R4, R16, R12, R4 ;  /* 0x0000000c1004723c */ /* 0x010fe20000041804 */
[----:B------:R-:W-:-:S02]  /*1ebd0*/  IMAD.MOV.U32 R11, RZ, RZ, R25 ;  /* 0x000000ffff0b7224 */ /* 0x000fc400078e0019 */
[----:B------:R-:W-:Y:S02]  /*1ebe0*/  IMAD.MOV.U32 R23, RZ, RZ, R24 ;  /* 0x000000ffff177224 */ /* 0x000fe400078e0018 */
[----:B------:R-:W4:Y:S04]  /*1ebf0*/  LDL.LU.64 R24, [R1+0x6038] ;  /* 0x0060380001187983 */ /* 0x000f280000300a00 */
[----:B------:R-:W-:Y:S04]  /*1ec00*/  STL.64 [R1+0x5fc8], R10 ;  /* 0x005fc80a01007387 */ /* 0x000fe80000100a00 */
[----:B------:R0:W-:Y:S04]  /*1ec10*/  STL.64 [R1+0x5fc0], R8 ;  /* 0x005fc00801007387 */ /* 0x0001e80000100a00 */
[----:B0-----:R-:W4:Y:S02]  /*1ec20*/  LDL.64 R8, [R1+0x70] ;  /* 0x0000700001087983 */ /* 0x001f240000100a00 */
[----:B------:R-:W-:-:S02]  /*1ec30*/  IMAD.MOV.U32 R2, RZ, RZ, R6 ;  /* 0x000000ffff027224 */ /* 0x000fc400078e0006 */
[----:B------:R-:W-:Y:S01]  /*1ec40*/  IMAD.MOV.U32 R0, RZ, RZ, R7 ;  /* 0x000000ffff007224 */ /* 0x000fe200078e0007 */
[----:B--2---:R-:W-:Y:S04]  /*1ec50*/  STL.64 [R1+0x5fb8], R22 ;  /* 0x005fb81601007387 */ /* 0x004fe80000100a00 */
[----:B---3--:R-:W-:Y:S04]  /*1ec60*/  STL.64 [R1+0x5fb0], R20 ;  /* 0x005fb01401007387 */ /* 0x008fe80000100a00 */
[----:B------:R0:W-:Y:S04]  /*1ec70*/  STL.64 [R1+0x550], R4 ;  /* 0x0005500401007387 */ /* 0x0001e80000100a00 */
[----:B0-----:R-:W4:Y:S04]  /*1ec80*/  LDL.LU.64 R4, [R1+0x540] ;  /* 0x0005400001047983 */ /* 0x001f280000300a00 */
[----:B------:R-:W4:Y:S04]  /*1ec90*/  LDL.LU.64 R6, [R1+0x548] ;  /* 0x0005480001067983 */ /* 0x000f280000300a00 */
[----:B------:R-:W2:Y:S04]  /*1eca0*/  LDL.64 R20, [R1+0x30] ;  /* 0x0000300001147983 */ /* 0x000ea80000100a00 */
[----:B--2---:R0:W-:Y:S04]  /*1ecb0*/  STL.64 [R1+0x6018], R20 ;  /* 0x0060181401007387 */ /* 0x0041e80000100a00 */
[----:B0-----:R-:W2:Y:S04]  /*1ecc0*/  LDL.LU.64 R20, [R1+0x8b0] ;  /* 0x0008b00001147983 */ /* 0x001ea80000300a00 */
[----:B------:R-:W3:Y:S01]  /*1ecd0*/  LDL.LU.64 R22, [R1+0x8b8] ;  /* 0x0008b80001167983 */ /* 0x000ee20000300a00 */
[----:B------:R-:W-:-:S02]  /*1ece0*/  IMAD.MOV.U32 R27, RZ, RZ, R12 ;  /* 0x000000ffff1b7224 */ /* 0x000fc400078e000c */
[----:B------:R-:W-:Y:S01]  /*1ecf0*/  IMAD.MOV.U32 R26, RZ, RZ, R13 ;  /* 0x000000ffff1a7224 */ /* 0x000fe200078e000d */
[----:B---3--:R-:W-:Y:S04]  /*1ed00*/  STL.64 [R1+0x6028], R22 ;  /* 0x0060281601007387 */ /* 0x008fe80000100a00 */
[----:B--2---:R0:W-:Y:S04]  /*1ed10*/  STL.64 [R1+0x6020], R20 ;  /* 0x0060201401007387 */ /* 0x0041e80000100a00 */
[----:B0-----:R-:W2:Y:S04]  /*1ed20*/  LDL.LU.64 R20, [R1+0x8c0] ;  /* 0x0008c00001147983 */ /* 0x001ea80000300a00 */
[----:B------:R-:W2:Y:S04]  /*1ed30*/  LDL.LU.64 R22, [R1+0x8c8] ;  /* 0x0008c80001167983 */ /* 0x000ea80000300a00 */
[----:B------:R-:W3:Y:S04]  /*1ed40*/  LDL.64 R12, [R1] ;  /* 0x00000000010c7983 */ /* 0x000ee80000100a00 */
[----:B---3--:R0:W-:Y:S04]  /*1ed50*/  STL.64 [R1+0x5fe0], R12 ;  /* 0x005fe00c01007387 */ /* 0x0081e80000100a00 */
[----:B0-----:R-:W3:Y:S01]  /*1ed60*/  LDL.64 R12, [R1+0x10] ;  /* 0x00001000010c7983 */ /* 0x001ee20000100a00 */
[----:B----4-:R-:W-:Y:S03]  /*1ed70*/  HMMA.16816.F32.BF16 R4, R16, R8, R4 ;  /* 0x000000081004723c */ /* 0x010fe60000041804 */
[----:B---3--:R0:W-:Y:S04]  /*1ed80*/  STL.64 [R1+0x5ff8], R12 ;  /* 0x005ff80c01007387 */ /* 0x0081e80000100a00 */
[----:B0-----:R-:W3:Y:S04]  /*1ed90*/  LDL.64 R12, [R1+0x20] ;  /* 0x00002000010c7983 */ /* 0x001ee80000100a00 */
[----:B---3--:R0:W-:Y:S04]  /*1eda0*/  STL.64 [R1+0x6010], R12 ;  /* 0x0060100c01007387 */ /* 0x0081e80000100a00 */
[----:B0-----:R-:W2:Y:S04]  /*1edb0*/  LDL.64 R12, [R1+0x60] ;  /* 0x00006000010c7983 */ /* 0x001ea80000100a00 */
[----:B------:R-:W-:Y:S04]  /*1edc0*/  STL [R1+0x5f8c], R27 ;  /* 0x005f8c1b01007387 */ /* 0x000fe80000100800 */
[----:B------:R-:W-:Y:S04]  /*1edd0*/  STL [R1+0x59cc], R0 ;  /* 0x0059cc0001007387 */ /* 0x000fe80000100800 */
[----:B------:R-:W-:Y:S04]  /*1ede0*/  STL [R1+0x59c8], R2 ;  /* 0x0059c80201007387 */ /* 0x000fe80000100800 */
[----:B------:R0:W-:Y:S04]  /*1edf0*/  STL.64 [R1+0x540], R4 ;  /* 0x0005400401007387 */ /* 0x0001e80000100a00 */
[----:B------:R1:W-:Y:S04]  /*1ee00*/  STL.64 [R1+0x548], R6 ;  /* 0x0005480601007387 */ /* 0x0003e80000100a00 */
[----:B0-----:R-:W3:Y:S01]  /*1ee10*/  LDL.LU.64 R4, [R1+0x6030] ;  /* 0x0060300001047983 */ /* 0x001ee20000300a00 */
[----:B-1----:R-:W-:-:S02]  /*1ee20*/  IMAD.MOV.U32 R7, RZ, RZ, R8 ;  /* 0x000000ffff077224 */ /* 0x002fc400078e0008 */
[----:B------:R-:W-:Y:S02]  /*1ee30*/  IMAD.MOV.U32 R6, RZ, RZ, R9 ;  /* 0x000000ffff067224 */ /* 0x000fe400078e0009 */
[----:B------:R-:W4:Y:S04]  /*1ee40*/  LDL.LU.64 R8, [R1+0x8a0] ;  /* 0x0008a00001087983 */ /* 0x000f280000300a00 */
[----:B------:R-:W4:Y:S04]  /*1ee50*/  LDL.LU.64 R10, [R1+0x8a8] ;  /* 0x0008a800010a7983 */ /* 0x000f280000300a00 */
[----:B------:R-:W-:Y:S01]  /*1ee60*/  STL.64 [R1+0x5ff0], R6 ;  /* 0x005ff00601007387 */ /* 0x000fe20000100a00 */
[----:B--2---:R-:W-:Y:S03]  /*1ee70*/  HMMA.16816.F32.BF16 R20, R16, R12, R20 ;  /* 0x0000000c1014723c */ /* 0x004fe60000041814 */
[----:B---3--:R0:W-:Y:S04]  /*1ee80*/  STL.64 [R1+0x5fe8], R4 ;  /* 0x005fe80401007387 */ /* 0x0081e80000100a00 */
[----:B0-----:R-:W2:-:S12]  /*1ee90*/  LDL.64 R4, [R1+0x50] ;  /* 0x0000500001047983 */ /* 0x001e980000100a00 */
[----:B------:R-:W-:Y:S04]  /*1eea0*/  STL.64 [R1+0x8c0], R20 ;  /* 0x0008c01401007387 */ /* 0x000fe80000100a00 */
[----:B------:R0:W-:Y:S04]  /*1eeb0*/  STL.64 [R1+0x8c8], R22 ;  /* 0x0008c81601007387 */ /* 0x0001e80000100a00 */
[----:B0-----:R-:W2:Y:S04]  /*1eec0*/  LDL.LU.64 R22, [R1+0x6028] ;  /* 0x0060280001167983 */ /* 0x001ea80000300a00 */
[----:B------:R-:W2:Y:S01]  /*1eed0*/  LDL.LU.64 R20, [R1+0x6020] ;  /* 0x0060200001147983 */ /* 0x000ea20000300a00 */
[----:B------:R-:W-:-:S02]  /*1eee0*/  IMAD.MOV.U32 R28, RZ, RZ, R13 ;  /* 0x000000ffff1c7224 */ /* 0x000fc400078e000d */
[----:B------:R-:W-:Y:S02]  /*1eef0*/  IMAD.MOV.U32 R29, RZ, RZ, R12 ;  /* 0x000000ffff1d7224 */ /* 0x000fe400078e000c */
[----:B------:R-:W3:Y:S04]  /*1ef00*/  LDL.LU.64 R12, [R1+0x890] ;  /* 0x00089000010c7983 */ /* 0x000ee80000300a00 */
[----:B------:R-:W3:Y:S04]  /*1ef10*/  LDL.LU.64 R14, [R1+0x898] ;  /* 0x00089800010e7983 */ /* 0x000ee80000300a00 */
[----:B------:R-:W-:Y:S04]  /*1ef20*/  STL [R1+0x5fa4], R28 ;  /* 0x005fa41c01007387 */ /* 0x000fe80000100800 */
[----:B------:R-:W-:Y:S01]  /*1ef30*/  STL [R1+0x5fa0], R29 ;  /* 0x005fa01d01007387 */ /* 0x000fe20000100800 */
[----:B--2---:R-:W-:Y:S01]  /*1ef40*/  HMMA.16816.F32.BF16 R20, R16, R4, R20 ;  /* 0x000000041014723c */ /* 0x004fe20000041814 */
[----:B------:R-:W-:-:S02]  /*1ef50*/  IMAD.MOV.U32 R27, RZ, RZ, R4 ;  /* 0x000000ffff1b7224 */ /* 0x000fc400078e0004 */
[----:B------:R-:W-:-:S15]  /*1ef60*/  IMAD.MOV.U32 R3, RZ, RZ, R5 ;  /* 0x000000ffff037224 */ /* 0x000fde00078e0005 */
[----:B------:R-:W-:Y:S01]  /*1ef70*/  NOP ;  /* 0x0000000000007918 */ /* 0x000fe20000000000 */
[----:B------:R0:W-:Y:S04]  /*1ef80*/  STL.64 [R1+0x8b0], R20 ;  /* 0x0008b01401007387 */ /* 0x0001e80000100a00 */
[----:B------:R-:W-:Y:S04]  /*1ef90*/  STL.64 [R1+0x8b8], R22 ;  /* 0x0008b81601007387 */ /* 0x000fe80000100a00 */
[----:B0-----:R-:W3:Y:S04]  /*1efa0*/  LDL.LU.64 R20, [R1+0x6018] ;  /* 0x0060180001147983 */ /* 0x001ee80000300a00 */
[----:B------:R-:W2:Y:S04]  /*1efb0*/  LDL.LU.64 R4, [R1+0x870] ;  /* 0x0008700001047983 */ /* 0x000ea80000300a00 */
[----:B------:R-:W2:Y:S01]  /*1efc0*/  LDL.LU.64 R6, [R1+0x878] ;  /* 0x0008780001067983 */ /* 0x000ea20000300a00 */
[C---:B----4-:R-:W-:Y:S08]  /*1efd0*/  HMMA.16816.F32.BF16 R8, R16.reuse, R24, R8 ;  /* 0x000000181008723c */ /* 0x050ff00000041808 */
[----:B---3--:R-:W-:Y:S01]  /*1efe0*/  HMMA.16816.F32.BF16 R12, R16, R20, R12 ;  /* 0x00000014100c723c */ /* 0x008fe2000004180c */
[----:B--2---:R-:W-:Y:S04]  /*1eff0*/  STL.64 [R1+0x6008], R6 ;  /* 0x0060080601007387 */ /* 0x004fe80000100a00 */
[----:B------:R0:W-:Y:S04]  /*1f000*/  STL.64 [R1+0x6000], R4 ;  /* 0x0060000401007387 */ /* 0x0001e80000100a00 */
[----:B0-----:R-:W2:Y:S04]  /*1f010*/  LDL.LU.64 R4, [R1+0x880] ;  /* 0x0008800001047983 */ /* 0x001ea80000300a00 */
[----:B------:R-:W2:Y:S04]  /*1f020*/  LDL.LU.64 R6, [R1+0x888] ;  /* 0x0008880001067983 */ /* 0x000ea80000300a00 */
[----:B------:R0:W-:Y:S04]  /*1f030*/  STL.64 [R1+0x8a0], R8 ;  /* 0x0008a00801007387 */ /* 0x0001e80000100a00 */
[----:B------:R1:W-:Y:S04]  /*1f040*/  STL.64 [R1+0x8a8], R10 ;  /* 0x0008a80a01007387 */ /* 0x0003e80000100a00 */
[----:B0-----:R-:W3:Y:S04]  /*1f050*/  LDL.LU.64 R8, [R1+0x850] ;  /* 0x0008500001087983 */ /* 0x001ee80000300a00 */
[----:B-1----:R-:W3:Y:S04]  /*1f060*/  LDL.LU.64 R10, [R1+0x858] ;  /* 0x00085800010a7983 */ /* 0x002ee80000300a00 */
[----:B------:R-:W-:Y:S04]  /*1f070*/  STL.64 [R1+0x5f20], R24 ;  /* 0x005f201801007387 */ /* 0x000fe80000100a00 */
[----:B------:R0:W-:Y:S04]  /*1f080*/  STL.64 [R1+0x890], R12 ;  /* 0x0008900c01007387 */ /* 0x0001e80000100a00 */
[----:B------:R-:W-:Y:S04]  /*1f090*/  STL.64 [R1+0x898], R14 ;  /* 0x0008980e01007387 */ /* 0x000fe80000100a00 */
[----:B0-----:R-:W2:Y:S01]  /*1f0a0*/  LDL.LU.64 R12, [R1+0x6010] ;  /* 0x00601000010c7983 */ /* 0x001ea20000300a00 */
[----:B------:R-:W-:-:S02]  /*1f0b0*/  IMAD.MOV.U32 R25, RZ, RZ, R20 ;  /* 0x000000ffff197224 */ /* 0x000fc400078e0014 */
[----:B------:R-:W-:Y:S02]  /*1f0c0*/  IMAD.MOV.U32 R24, RZ, RZ, R21 ;  /* 0x000000ffff187224 */ /* 0x000fe400078e0015 */
[----:B------:R-:W4:Y:S04]  /*1f0d0*/  LDL.LU.64 R20, [R1+0x530] ;  /* 0x0005300001147983 */ /* 0x000f280000300a00 */
[----:B------:R-:W4:Y:S04]  /*1f0e0*/  LDL.LU.64 R22, [R1+0x538] ;  /* 0x0005380001167983 */ /* 0x000f280000300a00 */
[----:B------:R-:W-:Y:S04]  /*1f0f0*/  STL.64 [R1+0x5f98], R26 ;  /* 0x005f981a01007387 */ /* 0x000fe80000100a00 */
[----:B------:R0:W-:Y:S04]  /*1f100*/  STL.64 [R1+0x5f90], R24 ;  /* 0x005f901801007387 */ /* 0x0001e80000100a00 */
[----:B0-----:R-:W3:Y:S04]  /*1f110*/  LDL.LU.64 R24, [R1+0x860] ;  /* 0x0008600001187983 */ /* 0x001ee80000300a00 */
[----:B------:R-:W3:Y:S01]  /*1f120*/  LDL.LU.64 R26, [R1+0x868] ;  /* 0x00086800011a7983 */ /* 0x000ee20000300a00 */
[----:B--2---:R-:W-:Y:S01]  /*1f130*/  HMMA.16816.F32.BF16 R4, R16, R12, R4 ;  /* 0x0000000c1004723c */ /* 0x004fe20000041804 */
[----:B------:R-:W-:-:S02]  /*1f140*/  IMAD.MOV.U32 R28, RZ, RZ, R12 ;  /* 0x000000ffff1c7224 */ /* 0x000fc400078e000c */
[----:B------:R-:W-:-:S15]  /*1f150*/  IMAD.MOV.U32 R29, RZ, RZ, R13 ;  /* 0x000000ffff1d7224 */ /* 0x000fde00078e000d */
[----:B------:R-:W-:Y:S01]  /*1f160*/  NOP ;  /* 0x0000000000007918 */ /* 0x000fe20000000000 */
[----:B------:R-:W-:Y:S04]  /*1f170*/  STL.64 [R1+0x880], R4 ;  /* 0x0008800401007387 */ /* 0x000fe80000100a00 */
[----:B------:R0:W-:Y:S04]  /*1f180*/  STL.64 [R1+0x888], R6 ;  /* 0x0008880601007387 */ /* 0x0001e80000100a00 */
[----:B0-----:R-:W2:Y:S04]  /*1f190*/  LDL.LU.64 R6, [R1+0x6008] ;  /* 0x0060080001067983 */ /* 0x001ea80000300a00 */
[----:B------:R-:W2:Y:S04]  /*1f1a0*/  LDL.LU.64 R4, [R1+0x6000] ;  /* 0x0060000001047983 */ /* 0x000ea80000300a00 */
[----:B------:R-:W2:Y:S02]  /*1f1b0*/  LDL.LU.64 R12, [R1+0x5ff8] ;  /* 0x005ff800010c7983 */ /* 0x000ea40000300a00 */
        /* <DEDUP_REMOVED lines=8> */
[----:B------:R-:W3:Y:S02]  /*1f240*/  LDL.LU.64 R12, [R1+0x5fe0] ;  /* 0x005fe000010c7983 */ /* 0x000ee40000300a00 */
[----:B---3--:R-:W-:-:S15]  /*1f250*/  HMMA.16816.F32.BF16 R24, R16, R12, R24 ;  /* 0x0000000c1018723c */ /* 0x008fde0000041818 */
[----:B------:R-:W-:-:S04]  /*1f260*/  NOP ;  /* 0x0000000000007918 */ /* 0x000fc80000000000 */
[----:B------:R0:W-:Y:S04]  /*1f270*/  STL.64 [R1+0x860], R24 ;  /* 0x0008601801007387 */ /* 0x0001e80000100a00 */
[----:B------:R-:W-:Y:S04]  /*1f280*/  STL.64 [R1+0x868], R26 ;  /* 0x0008681a01007387 */ /* 0x000fe80000100a00 */
[----:B------:R-:W3:Y:S01]  /*1f290*/  LDL.LU.64 R14, [R1+0x5fd8] ;  /* 0x005fd800010e7983 */ /* 0x000ee20000300a00 */
[----:B0-----:R-:W-:Y:S02]  /*1f2a0*/  IMAD.MOV.U32 R25, RZ, RZ, R12 ;  /* 0x000000ffff197224 */ /* 0x001fe400078e000c */
[----:B------:R-:W-:-:S02]  /*1f2b0*/  IMAD.MOV.U32 R24, RZ, RZ, R13 ;  /* 0x000000ffff187224 */ /* 0x000fc400078e000d */
[----:B------:R-:W2:Y:S02]  /*1f2c0*/  LDL.LU.64 R12, [R1+0x5fd0] ;  /* 0x005fd000010c7983 */ /* 0x000ea40000300a00 */
[----:B--2---:R-:W-:-:S15]  /*1f2d0*/  HMMA.16816.F32.BF16 R8, R16, R12, R8 ;  /* 0x0000000c1008723c */ /* 0x004fde0000041808 */
[----:B------:R-:W-:-:S04]  /*1f2e0*/  NOP ;  /* 0x0000000000007918 */ /* 0x000fc80000000000 */
[----:B------:R-:W-:Y:S04]  /*1f2f0*/  STL.64 [R1+0x850], R8 ;  /* 0x0008500801007387 */ /* 0x000fe80000100a00 */
[----:B------:R0:W-:Y:S04]  /*1f300*/  STL.64 [R1+0x858], R10 ;  /* 0x0008580a01007387 */ /* 0x0001e80000100a00 */
[----:B0-----:R-:W2:Y:S04]  /*1f310*/  LDL.LU.64 R10, [R1+0x5fc8] ;  /* 0x005fc800010a7983 */ /* 0x001ea80000300a00 */
[----:B------:R-:W4:Y:S04]  /*1f320*/  LDL.LU.64 R8, [R1+0x5fc0] ;  /* 0x005fc00001087983 */ /* 0x000f280000300a00 */
[----:B---3--:R-:W-:Y:S04]  /*1f330*/  STL.64 [R1+0x5ec0], R14 ;  /* 0x005ec00e01007387 */ /* 0x008fe80000100a00 */
[----:B------:R0:W-:Y:S04]  /*1f340*/  STL.64 [R1+0x5eb8], R12 ;  /* 0x005eb80c01007387 */ /* 0x0001e80000100a00 */
[----:B0-----:R-:W3:Y:S04]  /*1f350*/  LDL.LU.64 R12, [R1+0x520] ;  /* 0x00052000010c7983 */ /* 0x001ee80000300a00 */
[----:B------:R-:W3:Y:S01]  /*1f360*/  LDL.LU.64 R14, [R1+0x528] ;  /* 0x00052800010e7983 */ /* 0x000ee20000300a00 */
[----:B----4-:R-:W-:-:S15]  /*1f370*/  HMMA.16816.F32.BF16 R20, R16, R8, R20 ;  /* 0x000000081014723c */ /* 0x010fde0000041814 */
[----:B------:R-:W-:-:S04]  /*1f380*/  NOP ;  /* 0x0000000000007918 */ /* 0x000fc80000000000 */
[----:B------:R-:W-:Y:S04]  /*1f390*/  STL.64 [R1+0x840], R20 ;  /* 0x0008401401007387 */ /* 0x000fe80000100a00 */
[----:B------:R0:W-:Y:S04]  /*1f3a0*/  STL.64 [R1+0x848], R22 ;  /* 0x0008481601007387 */ /* 0x0001e80000100a00 */
[----:B0-----:R-:W4:Y:S01]  /*1f3b0*/  LDL.LU.64 R22, [R1+0x5fb8] ;  /* 0x005fb80001167983 */ /* 0x001f220000300a00 */
[----:B---3--:R-:W-:Y:S03]  /*1f3c0*/  HMMA.16816.F32.BF16 R12, R16, R4, R12 ;  /* 0x00000004100c723c */ /* 0x008fe6000004180c */
[----:B------:R-:W3:Y:S04]  /*1f3d0*/  LDL.LU.64 R20, [R1+0x5fb0] ;  /* 0x005fb00001147983 */ /* 0x000ee80000300a00 */
[----:B------:R-:W-:Y:S04]  /*1f3e0*/  STL.64 [R1+0x5f78], R6 ;  /* 0x005f780601007387 */ /* 0x000fe80000100a00 */
[----:B------:R0:W-:Y:S01]  /*1f3f0*/  STL.64 [R1+0x5f70], R4 ;  /* 0x005f700401007387 */ /* 0x0001e20000100a00 */
[----:B------:R-:W-:-:S02]  /*1f400*/  IMAD.MOV.U32 R16, RZ, RZ, R25 ;  /* 0x000000ffff107224 */ /* 0x000fc400078e0019 */
[----:B------:R-:W-:-:S05]  /*1f410*/  IMAD.MOV.U32 R17, RZ, RZ, R24 ;  /* 0x000000ffff117224 */ /* 0x000fca00078e0018 */
[----:B------:R2:W-:Y:S04]  /*1f420*/  STL.64 [R1+0x530], R12 ;  /* 0x0005300c01007387 */ /* 0x0005e80000100a00 */
[----:B------:R-:W-:Y:S04]  /*1f430*/  STL.64 [R1+0x538], R14 ;  /* 0x0005380e01007387 */ /* 0x000fe80000100a00 */
[----:B0-----:R-:W3:Y:S04]  /*1f440*/  LDL.64 R4, [R1+0xa0] ;  /* 0x0000a00001047983 */ /* 0x001ee80000100a00 */
[----:B------:R-:W3:Y:S04]  /*1f450*/  LDL.LU.64 R24, [R1+0x510] ;  /* 0x0005100001187983 */ /* 0x000ee80000300a00 */
[----:B------:R-:W3:Y:S01]  /*1f460*/  LDL.LU.64 R26, [R1+0x518] ;  /* 0x00051800011a7983 */ /* 0x000ee20000300a00 */
[----:B--2---:R-:W-:-:S02]  /*1f470*/  IMAD.MOV.U32 R13, RZ, RZ, R11 ;  /* 0x000000ffff0d7224 */ /* 0x004fc400078e000b */
[----:B----4-:R-:W-:Y:S02]  /*1f480*/  IMAD.MOV.U32 R12, RZ, RZ, R23 ;  /* 0x000000ffff0c7224 */ /* 0x010fe400078e0017 */
[----:B------:R-:W3:Y:S04]  /*1f490*/  LDL.LU R23, [R1+0x5fac] ;  /* 0x005fac0001177983 */ /* 0x000ee80000300800 */
[----:B------:R-:W2:Y:S04]  /*1f4a0*/  LDL.LU R11, [R1+0x5fa8] ;  /* 0x005fa800010b7983 */ /* 0x000ea80000300800 */
[----:B------:R0:W-:Y:S04]  /*1f4b0*/  STL.64 [R1+0x5f80], R12 ;  /* 0x005f800c01007387 */ /* 0x0001e80000100a00 */
[----:B0-----:R-:W4:Y:S04]  /*1f4c0*/  LDL.64 R12, [R1+0xc0] ;  /* 0x0000c000010c7983 */ /* 0x001f280000100a00 */
[----:B------:R0:W-:Y:S02]  /*1f4d0*/  STL.64 [R1+0x5ec8], R16 ;  /* 0x005ec81001007387 */ /* 0x0001e40000100a00 */
[----:B0-----:R-:W-:-:S02]  /*1f4e0*/  IMAD.MOV.U32 R16, RZ, RZ, R2 ;  /* 0x000000ffff107224 */ /* 0x001fc400078e0002 */
[----:B------:R-:W-:-:S05]  /*1f4f0*/  IMAD.MOV.U32 R17, RZ, RZ, R0 ;  /* 0x000000ffff117224 */ /* 0x000fca00078e0000 */
[----:B------:R0:W-:Y:S04]  /*1f500*/  STL.64 [R1+0x5ee0], R16 ;  /* 0x005ee01001007387 */ /* 0x0001e80000100a00 */
[----:B0-----:R-:W3:Y:S04]  /*1f510*/  LDL.LU.64 R16, [R1+0x910] ;  /* 0x0009100001107983 */ /* 0x001ee80000300a00 */
[----:B------:R-:W3:Y:S01]  /*1f520*/  LDL.LU.64 R18, [R1+0x918] ;  /* 0x0009180001127983 */ /* 0x000ee20000300a00 */
[----:B----4-:R-:W-:Y:S02]  /*1f530*/  IMAD.MOV.U32 R2, RZ, RZ, R12 ;  /* 0x000000ffff027224 */ /* 0x010fe400078e000c */
[----:B------:R-:W-:Y:S01]  /*1f540*/  IMAD.MOV.U32 R0, RZ, RZ, R13 ;  /* 0x000000ffff007224 */ /* 0x000fe200078e000d */
[----:B---3--:R-:W-:-:S15]  /*1f550*/  HMMA.16816.F32.BF16 R16, R20, R12, R16 ;  /* 0x0000000c1410723c */ /* 0x008fde0000041810 */
[----:B------:R-:W-:-:S04]  /*1f560*/  NOP ;  /* 0x0000000000007918 */ /* 0x000fc80000000000 */
[----:B------:R0:W-:Y:S04]  /*1f570*/  STL.64 [R1+0x520], R16 ;  /* 0x0005201001007387 */ /* 0x0001e80000100a00 */
[----:B------:R-:W-:Y:S04]  /*1f580*/  STL.64 [R1+0x528], R18 ;  /* 0x0005281201007387 */ /* 0x000fe80000100a00 */
[----:B------:R-:W3:Y:S04]  /*1f590*/  LDL.LU.64 R12, [R1+0x500] ;  /* 0x00050000010c7983 */ /* 0x000ee80000300a00 */
[----:B------:R-:W3:Y:S01]  /*1f5a0*/  LDL.LU.64 R14, [R1+0x508] ;  /* 0x00050800010e7983 */ /* 0x000ee20000300a00 */
[----:B0-----:R-:W-:-:S02]  /*1f5b0*/  IMAD.MOV.U32 R16, RZ, RZ, R28 ;  /* 0x000000ffff107224 */ /* 0x001fc400078e001c */
[----:B------:R-:W-:Y:S01]  /*1f5c0*/  IMAD.MOV.U32 R17, RZ, RZ, R29 ;  /* 0x000000ffff117224 */ /* 0x000fe200078e001d */
[----:B------:R-:W4:Y:S04]  /*1f5d0*/  LDL.LU R28, [R1+0x5fa4] ;  /* 0x005fa400011c7983 */ /* 0x000f280000300800 */
[----:B------:R-:W4:Y:S04]  /*1f5e0*/  LDL.LU R29, [R1+0x5fa0] ;  /* 0x005fa000011d7983 */ /* 0x000f280000300800 */
[----:B------:R2:W-:Y:S02]  /*1f5f0*/  STL.64 [R1+0x5ef8], R16 ;  /* 0x005ef81001007387 */ /* 0x0005e40000100a00 */
[----:B--2---:R-:W-:-:S02]  /*1f600*/  IMAD.MOV.U32 R16, RZ, RZ, R11 ;  /* 0x000000ffff107224 */ /* 0x004fc400078e000b */
[----:B------:R-:W-:-:S07]  /*1f610*/  IMAD.MOV.U32 R17, RZ, RZ, R10 ;  /* 0x000000ffff117224 */ /* 0x000fce00078e000a */
[----:B------:R-:W-:Y:S01]  /*1f620*/  HMMA.16816.F32.BF16 R16, R20, R16, R24 ;  /* 0x000000101410723c */ /* 0x000fe20000041818 */
[----:B------:R-:W2:Y:S04]  /*1f630*/  LDL.LU.64 R26, [R1+0x5f98] ;  /* 0x005f9800011a7983 */ /* 0x000ea80000300a00 */
[----:B------:R-:W2:-:S14]  /*1f640*/  LDL.LU.64 R24, [R1+0x5f90] ;  /* 0x005f900001187983 */ /* 0x000e9c0000300a00 */
[----:B------:R2:W-:Y:S01]  /*1f650*/  STL.64 [R1+0x510], R16 ;  /* 0x0005101001007387 */ /* 0x0005e20000100a00 */
[----:B------:R-:W-:Y:S02]  /*1f660*/  IMAD.MOV.U32 R11, RZ, RZ, R19 ;  /* 0x000000ffff0b7224 */ /* 0x000fe400078e0013 */
[----:B------:R-:W-:Y:S01]  /*1f670*/  IMAD.MOV.U32 R10, RZ, RZ, R18 ;  /* 0x000000ffff0a7224 */ /* 0x000fe200078e0012 */
[----:B---3--:R-:W-:Y:S01]  /*1f680*/  HMMA.16816.F32.BF16 R12, R20, R4, R12 ;  /* 0x00000004140c723c */ /* 0x008fe2000004180c */
[----:B--2---:R-:W-:Y:S02]  /*1f690*/  IMAD.MOV.U32 R16, RZ, RZ, R25 ;  /* 0x000000ffff107224 */ /* 0x004fe400078e0019 */
[----:B------:R-:W-:Y:S02]  /*1f6a0*/  IMAD.MOV.U32 R17, RZ, RZ, R24 ;  /* 0x000000ffff117224 */ /* 0x000fe400078e0018 */
[----:B------:R-:W-:Y:S02]  /*1f6b0*/  IMAD.MOV.U32 R24, RZ, RZ, R27 ;  /* 0x000000ffff187224 */ /* 0x000fe400078e001b */
[----:B------:R-:W-:Y:S01]  /*1f6c0*/  IMAD.MOV.U32 R25, RZ, RZ, R3 ;  /* 0x000000ffff197224 */ /* 0x000fe200078e0003 */
[----:B------:R-:W2:Y:S04]  /*1f6d0*/  LDL.LU R27, [R1+0x5f8c] ;  /* 0x005f8c00011b7983 */ /* 0x000ea80000300800 */
[----:B------:R-:W3:Y:S04]  /*1f6e0*/  LDL.LU R3, [R1+0x5f88] ;  /* 0x005f880001037983 */ /* 0x000ee80000300800 */
[----:B------:R-:W-:Y:S04]  /*1f6f0*/  STL.64 [R1+0x5f38], R24 ;  /* 0x005f381801007387 */ /* 0x000fe80000100a00 */
[----:B------:R-:W-:Y:S04]  /*1f700*/  STL [R1+0x580c], R11 ;  /* 0x00580c0b01007387 */ /* 0x000fe80000100800 */
[----:B------:R-:W-:Y:S04]  /*1f710*/  STL [R1+0x5808], R10 ;  /* 0x0058080a01007387 */ /* 0x000fe80000100800 */
[----:B------:R0:W-:Y:S04]  /*1f720*/  STL.64 [R1+0x5eb0], R8 ;  /* 0x005eb00801007387 */ /* 0x0001e80000100a00 */
[----:B0-----:R-:W2:Y:S04]  /*1f730*/  LDL.LU.64 R8, [R1+0x4f0] ;  /* 0x0004f00001087983 */ /* 0x001ea80000300a00 */
[----:B------:R-:W2:Y:S04]  /*1f740*/  LDL.LU.64 R10, [R1+0x4f8] ;  /* 0x0004f800010a7983 */ /* 0x000ea80000300a00 */
[----:B------:R0:W-:Y:S04]  /*1f750*/  STL.64 [R1+0x500], R12 ;  /* 0x0005000c01007387 */ /* 0x0001e80000100a00 */
[----:B------:R-:W-:Y:S04]  /*1f760*/  STL.64 [R1+0x508], R14 ;  /* 0x0005080e01007387 */ /* 0x000fe80000100a00 */
[----:B0-----:R-:W2:Y:S04]  /*1f770*/  LDL.LU.64 R12, [R1+0x5f80] ;  /* 0x005f8000010c7983 */ /* 0x001ea80000300a00 */
[----:B------:R-:W3:Y:S01]  /*1f780*/  LDL.LU.64 R6, [R1+0x5f78] ;  /* 0x005f780001067983 */ /* 0x000ee20000300a00 */
[----:B----4-:R-:W-:-:S02]  /*1f790*/  IMAD.MOV.U32 R24, RZ, RZ, R29 ;  /* 0x000000ffff187224 */ /* 0x010fc400078e001d */
[----:B------:R-:W-:Y:S02]  /*1f7a0*/  IMAD.MOV.U32 R25, RZ, RZ, R28 ;  /* 0x000000ffff197224 */ /* 0x000fe400078e001c */
[----:B------:R-:W-:Y:S02]  /*1f7b0*/  IMAD.MOV.U32 R19, RZ, RZ, R4 ;  /* 0x000000ffff137224 */ /* 0x000fe400078e0004 */
[----:B------:R-:W-:Y:S02]  /*1f7c0*/  IMAD.MOV.U32 R18, RZ, RZ, R5 ;  /* 0x000000ffff127224 */ /* 0x000fe400078e0005 */
[----:B------:R-:W4:Y:S04]  /*1f7d0*/  LDL.LU.64 R4, [R1+0x5f70] ;  /* 0x005f700001047983 */ /* 0x000f280000300a00 */
[----:B------:R3:W-:Y:S01]  /*1f7e0*/  STL.64 [R1+0x5f50], R24 ;  /* 0x005f501801007387 */ /* 0x0007e20000100a00 */
[----:B--2---:R-:W-:Y:S01]  /*1f7f0*/  HMMA.16816.F32.BF16 R8, R20, R12, R8 ;  /* 0x0000000c1408723c */ /* 0x004fe20000041808 */
[----:B---3--:R-:W-:-:S02]  /*1f800*/  IMAD.MOV.U32 R24, RZ, RZ, R7 ;  /* 0x000000ffff187224 */ /* 0x008fc400078e0007 */
[----:B------:R-:W-:-:S05]  /*1f810*/  IMAD.MOV.U32 R25, RZ, RZ, R6 ;  /* 0x000000ffff197224 */ /* 0x000fca00078e0006 */
[----:B------:R0:W-:Y:S04]  /*1f820*/  STL.64 [R1+0x5f68], R24 ;  /* 0x005f681801007387 */ /* 0x0001e80000100a00 */
[----:B------:R-:W-:Y:S04]  /*1f830*/  STL.64 [R1+0x5f18], R18 ;  /* 0x005f181201007387 */ /* 0x000fe80000100a00 */
[----:B------:R-:W-:Y:S04]  /*1f840*/  STL.64 [R1+0x5f10], R16 ;  /* 0x005f101001007387 */ /* 0x000fe80000100a00 */
[----:B------:R1:W-:Y:S04]  /*1f850*/  STL.64 [R1+0x4f0], R8 ;  /* 0x0004f00801007387 */ /* 0x0003e80000100a00 */
[----:B0-----:R-:W2:Y:S01]  /*1f860*/  LDL.LU.64 R24, [R1+0x4e0] ;  /* 0x0004e00001187983 */ /* 0x001ea20000300a00 */
[----:B-1----:R-:W-:-:S02]  /*1f870*/  IMAD.MOV.U32 R8, RZ, RZ, R27 ;  /* 0x000000ffff087224 */ /* 0x002fc400078e001b */
[----:B------:R-:W-:Y:S02]  /*1f880*/  IMAD.MOV.U32 R9, RZ, RZ, R26 ;  /* 0x000000ffff097224 */ /* 0x000fe400078e001a */
[----:B------:R-:W2:Y:S04]  /*1f890*/  LDL.LU.64 R26, [R1+0x4e8] ;  /* 0x0004e800011a7983 */ /* 0x000ea80000300a00 */
[----:B------:R-:W3:Y:S04]  /*1f8a0*/  LDL.LU.64 R16, [R1+0x810] ;  /* 0x0008100001107983 */ /* 0x000ee80000300a00 */
[----:B------:R-:W2:Y:S04]  /*1f8b0*/  LDL.LU.64 R18, [R1+0x818] ;  /* 0x0008180001127983 */ /* 0x000ea80000300a00 */
[----:B--2---:R-:W-:Y:S04]  /*1f8c0*/  STL.64 [R1+0x5f30], R18 ;  /* 0x005f301201007387 */ /* 0x004fe80000100a00 */
[----:B---3--:R0:W-:Y:S04]  /*1f8d0*/  STL.64 [R1+0x5f28], R16 ;  /* 0x005f281001007387 */ /* 0x0081e80000100a00 */
[----:B0-----:R-:W2:Y:S04]  /*1f8e0*/  LDL.LU.64 R16, [R1+0x820] ;  /* 0x0008200001107983 */ /* 0x001ea80000300a00 */
[----:B------:R-:W3:Y:S04]  /*1f8f0*/  LDL.LU.64 R18, [R1+0x828] ;  /* 0x0008280001127983 */ /* 0x000ee80000300a00 */
[----:B---3--:R-:W-:Y:S04]  /*1f900*/  STL.64 [R1+0x5f48], R18 ;  /* 0x005f481201007387 */ /* 0x008fe80000100a00 */
[----:B--2---:R0:W-:Y:S04]  /*1f910*/  STL.64 [R1+0x5f40], R16 ;  /* 0x005f401001007387 */ /* 0x0041e80000100a00 */
[----:B0-----:R-:W2:Y:S04]  /*1f920*/  LDL.LU.64 R16, [R1+0x830] ;  /* 0x0008300001107983 */ /* 0x001ea80000300a00 */
[----:B------:R-:W3:Y:S04]  /*1f930*/  LDL.LU.64 R18, [R1+0x838] ;  /* 0x0008380001127983 */ /* 0x000ee80000300a00 */
[----:B---3--:R-:W-:Y:S04]  /*1f940*/  STL.64 [R1+0x5f60], R18 ;  /* 0x005f601201007387 */ /* 0x008fe80000100a00 */
[----:B--2---:R0:W-:Y:S04]  /*1f950*/  STL.64 [R1+0x5f58], R16 ;  /* 0x005f581001007387 */ /* 0x0041e80000100a00 */
[----:B0-----:R-:W2:Y:S04]  /*1f960*/  LDL.LU.64 R16, [R1+0x4d0] ;  /* 0x0004d00001107983 */ /* 0x001ea80000300a00 */
        /* <DEDUP_REMOVED lines=10> */
[----:B------:R-:W3:Y:S01]  /*1fa10*/  LDL.LU.64 R14, [R1+0x7f8] ;  /* 0x0007f800010e7983 */ /* 0x000ee20000300a00 */
[----:B------:R-:W-:-:S02]  /*1fa20*/  IMAD.MOV.U32 R7, RZ, RZ, R11 ;  /* 0x000000ffff077224 */ /* 0x000fc400078e000b */
[----:B------:R-:W-:Y:S02]  /*1fa30*/  IMAD.MOV.U32 R6, RZ, RZ, R10 ;  /* 0x000000ffff067224 */ /* 0x000fe400078e000a */
[C---:B------:R-:W-:Y:S01]  /*1fa40*/  HMMA.16816.F32.BF16 R8, R20.reuse, R8, R24 ;  /* 0x000000081408723c */ /* 0x040fe20000041818 */
[----:B---3--:R-:W-:Y:S04]  /*1fa50*/  STL.64 [R1+0x5f08], R14 ;  /* 0x005f080e01007387 */ /* 0x008fe80000100a00 */
[----:B--2---:R0:W-:Y:S04]  /*1fa60*/  STL.64 [R1+0x5f00], R12 ;  /* 0x005f000c01007387 */ /* 0x0041e80000100a00 */
[----:B0-----:R-:W2:Y:S04]  /*1fa70*/  LDL.LU.64 R12, [R1+0x800] ;  /* 0x00080000010c7983 */ /* 0x001ea80000300a00 */
[----:B------:R-:W2:Y:S04]  /*1fa80*/  LDL.LU.64 R14, [R1+0x808] ;  /* 0x00080800010e7983 */ /* 0x000ea80000300a00 */
[----:B------:R-:W-:Y:S04]  /*1fa90*/  STL [R1+0x5bd0], R7 ;  /* 0x005bd00701007387 */ /* 0x000fe80000100800 */
[----:B------:R-:W-:Y:S04]  /*1faa0*/  STL [R1+0x59f4], R6 ;  /* 0x0059f40601007387 */ /* 0x000fe80000100800 */
[----:B------:R-:W3:Y:S04]  /*1fab0*/  LDL.LU.64 R24, [R1+0x5f68] ;  /* 0x005f680001187983 */ /* 0x000ee80000300a00 */
[----:B------:R0:W-:Y:S04]  /*1fac0*/  STL.64 [R1+0x4e0], R8 ;  /* 0x0004e00801007387 */ /* 0x0001e80000100a00 */
[----:B------:R1:W-:Y:S04]  /*1fad0*/  STL.64 [R1+0x4e8], R10 ;  /* 0x0004e80a01007387 */ /* 0x0003e80000100a00 */
[----:B0-----:R-:W2:Y:S04]  /*1fae0*/  LDL.LU.64 R8, [R1+0x7c0] ;  /* 0x0007c00001087983 */ /* 0x001ea80000300a00 */
[----:B-1----:R-:W2:Y:S01]  /*1faf0*/  LDL.LU.64 R10, [R1+0x7c8] ;  /* 0x0007c800010a7983 */ /* 0x002ea20000300a00 */
[----:B---3--:R-:W-:Y:S03]  /*1fb00*/  HMMA.16816.F32.BF16 R24, R20, R24, R16 ;  /* 0x000000181418723c */ /* 0x008fe60000041810 */
[----:B------:R-:W3:Y:S04]  /*1fb10*/  LDL.LU.64 R18, [R1+0x5f60] ;  /* 0x005f600001127983 */ /* 0x000ee80000300a00 */
[----:B------:R-:W3:-:S12]  /*1fb20*/  LDL.LU.64 R16, [R1+0x5f58] ;  /* 0x005f580001107983 */ /* 0x000ed80000300a00 */
[----:B------:R0:W-:Y:S04]  /*1fb30*/  STL.64 [R1+0x4d0], R24 ;  /* 0x0004d01801007387 */ /* 0x0001e80000100a00 */
[----:B------:R3:W-:Y:S04]  /*1fb40*/  STL.64 [R1+0x4d8], R26 ;  /* 0x0004d81a01007387 */ /* 0x0007e80000100a00 */
[----:B0-----:R-:W3:Y:S02]  /*1fb50*/  LDL.LU.64 R24, [R1+0x5f50] ;  /* 0x005f500001187983 */ /* 0x001ee40000300a00 */
[----:B---3--:R-:W-:Y:S02]  /*1fb60*/  HMMA.16816.F32.BF16 R24, R20, R24, R16 ;  /* 0x000000181418723c */ /* 0x008fe40000041810 */
[----:B------:R-:W3:Y:S04]  /*1fb70*/  LDL.LU.64 R18, [R1+0x5f48] ;  /* 0x005f480001127983 */ /* 0x000ee80000300a00 */
[----:B------:R-:W3:-:S13]  /*1fb80*/  LDL.LU.64 R16, [R1+0x5f40] ;  /* 0x005f400001107983 */ /* 0x000eda0000300a00 */
[----:B------:R0:W-:Y:S04]  /*1fb90*/  STL.64 [R1+0x830], R24 ;  /* 0x0008301801007387 */ /* 0x0001e80000100a00 */
[----:B------:R3:W-:Y:S04]  /*1fba0*/  STL.64 [R1+0x838], R26 ;  /* 0x0008381a01007387 */ /* 0x0007e80000100a00 */
[----:B0-----:R-:W3:Y:S02]  /*1fbb0*/  LDL.LU.64 R24, [R1+0x5f38] ;  /* 0x005f380001187983 */ /* 0x001ee40000300a00 */
[----:B---3--:R-:W-:Y:S02]  /*1fbc0*/  HMMA.16816.F32.BF16 R24, R20, R24, R16 ;  /* 0x000000181418723c */ /* 0x008fe40000041810 */
[----:B------:R-:W3:Y:S04]  /*1fbd0*/  LDL.LU.64 R18, [R1+0x5f30] ;  /* 0x005f300001127983 */ /* 0x000ee80000300a00 */
[----:B------:R-:W3:-:S13]  /*1fbe0*/  LDL.LU.64 R16, [R1+0x5f28] ;  /* 0x005f280001107983 */ /* 0x000eda0000300a00 */
[----:B------:R0:W-:Y:S04]  /*1fbf0*/  STL.64 [R1+0x820], R24 ;  /* 0x0008201801007387 */ /* 0x0001e80000100a00 */
[----:B------:R-:W-:Y:S04]  /*1fc00*/  STL.64 [R1+0x828], R26 ;  /* 0x0008281a01007387 */ /* 0x000fe80000100a00 */
[----:B0-----:R-:W3:Y:S02]  /*1fc10*/  LDL.LU.64 R24, [R1+0x5f20] ;  /* 0x005f200001187983 */ /* 0x001ee40000300a00 */
[----:B---3--:R-:W-:-:S15]  /*1fc20*/  HMMA.16816.F32.BF16 R16, R20, R24, R16 ;  /* 0x000000181410723c */ /* 0x008fde0000041810 */
[----:B------:R-:W-:-:S04]  /*1fc30*/  NOP ;  /* 0x0000000000007918 */ /* 0x000fc80000000000 */
[----:B------:R-:W-:Y:S04]  /*1fc40*/  STL.64 [R1+0x810], R16 ;  /* 0x0008101001007387 */ /* 0x000fe80000100a00 */
[----:B------:R0:W-:Y:S04]  /*1fc50*/  STL.64 [R1+0x818], R18 ;  /* 0x0008181201007387 */ /* 0x0001e80000100a00 */
[----:B0-----:R-:W3:Y:S04]  /*1fc60*/  LDL.LU.64 R18, [R1+0x5f18] ;  /* 0x005f180001127983 */ /* 0x001ee80000300a00 */
[----:B------:R-:W2:Y:S04]  /*1fc70*/  LDL.LU.64 R16, [R1+0x5f10] ;  /* 0x005f100001107983 */ /* 0x000ea80000300a00 */
[----:B------:R3:W-:Y:S02]  /*1fc80*/  STL.64 [R1+0x5e80], R24 ;  /* 0x005e801801007387 */ /* 0x0007e40000100a00 */
[----:B---3--:R-:W-:-:S02]  /*1fc90*/  IMAD.MOV.U32 R24, RZ, RZ, R19 ;  /* 0x000000ffff187224 */ /* 0x008fc400078e0013 */
[----:B------:R-:W-:Y:S02]  /*1fca0*/  IMAD.MOV.U32 R25, RZ, RZ, R18 ;  /* 0x000000ffff197224 */ /* 0x000fe400078e0012 */
[C---:B--2---:R-:W-:Y:S03]  /*1fcb0*/  HMMA.16816.F32.BF16 R16, R20.reuse, R16, R12 ;  /* 0x000000101410723c */ /* 0x044fe6000004180c */
[----:B------:R0:W-:Y:S04]  /*1fcc0*/  STL.64 [R1+0x5e90], R24 ;  /* 0x005e901801007387 */ /* 0x0001e80000100a00 */
[----:B0-----:R-:W2:Y:S04]  /*1fcd0*/  LDL.LU.64 R24, [R1+0x4c0] ;  /* 0x0004c00001187983 */ /* 0x001ea80000300a00 */
[----:B------:R-:W2:Y:S04]  /*1fce0*/  LDL.LU.64 R26, [R1+0x4c8] ;  /* 0x0004c800011a7983 */ /* 0x000ea80000300a00 */
[----:B------:R-:W3:Y:S04]  /*1fcf0*/  LDL.LU.64 R14, [R1+0x5f08] ;  /* 0x005f0800010e7983 */ /* 0x000ee80000300a00 */
[----:B------:R-:W3:Y:S04]  /*1fd00*/  LDL.LU.64 R12, [R1+0x5f00] ;  /* 0x005f0000010c7983 */ /* 0x000ee80000300a00 */
        /* <DEDUP_REMOVED lines=17> */
[----:B------:R-:W2:-:S13]  /*1fe20*/  LDL.LU.64 R12, [R1+0x5eb8] ;  /* 0x005eb800010c7983 */ /* 0x000e9a0000300a00 */
[----:B------:R0:W-:Y:S04]  /*1fe30*/  STL.64 [R1+0x7d0], R16 ;  /* 0x0007d01001007387 */ /* 0x0001e80000100a00 */
[----:B------:R1:W-:Y:S04]  /*1fe40*/  STL.64 [R1+0x7d8], R18 ;  /* 0x0007d81201007387 */ /* 0x0003e80000100a00 */
[----:B0-----:R-:W4:Y:S04]  /*1fe50*/  LDL.LU.64 R16, [R1+0x4b0] ;  /* 0x0004b00001107983 */ /* 0x001f280000300a00 */
[----:B-1----:R-:W4:Y:S01]  /*1fe60*/  LDL.LU.64 R18, [R1+0x4b8] ;  /* 0x0004b80001127983 */ /* 0x002f220000300a00 */
[----:B--2---:R-:W-:-:S15]  /*1fe70*/  HMMA.16816.F32.BF16 R8, R20, R12, R8 ;  /* 0x0000000c1408723c */ /* 0x004fde0000041808 */
[----:B------:R-:W-:-:S04]  /*1fe80*/  NOP ;  /* 0x0000000000007918 */ /* 0x000fc80000000000 */
[----:B------:R0:W-:Y:S04]  /*1fe90*/  STL.64 [R1+0x7c0], R8 ;  /* 0x0007c00801007387 */ /* 0x0001e80000100a00 */
[----:B------:R-:W-:Y:S04]  /*1fea0*/  STL.64 [R1+0x7c8], R10 ;  /* 0x0007c80a01007387 */ /* 0x000fe80000100a00 */
[----:B0-----:R-:W2:Y:S04]  /*1feb0*/  LDL.LU.64 R8, [R1+0x5eb0] ;  /* 0x005eb00001087983 */ /* 0x001ea80000300a00 */
[----:B---3--:R-:W-:Y:S04]  /*1fec0*/  STL.64 [R1+0x5e18], R14 ;  /* 0x005e180e01007387 */ /* 0x008fe80000100a00 */
[----:B------:R0:W-:Y:S04]  /*1fed0*/  STL.64 [R1+0x5e10], R12 ;  /* 0x005e100c01007387 */ /* 0x0001e80000100a00 */
[----:B0-----:R-:W3:Y:S04]  /*1fee0*/  LDL.64 R12, [R1+0x90] ;  /* 0x00009000010c7983 */ /* 0x001ee80000100a00 */
[----:B---3--:R2:W-:Y:S02]  /*1fef0*/  STL.64 [R1+0x5e88], R12 ;  /* 0x005e880c01007387 */ /* 0x0085e40000100a00 */
[----:B--2---:R-:W-:Y:S02]  /*1ff00*/  HMMA.16816.F32.BF16 R12, R20, R8, R24 ;  /* 0x00000008140c723c */ /* 0x004fe40000041818 */
[----:B------:R-:W2:Y:S04]  /*1ff10*/  LDL.LU.64 R24, [R1+0x4a0] ;  /* 0x0004a00001187983 */ /* 0x000ea80000300a00 */
[----:B------:R-:W3:-:S13]  /*1ff20*/  LDL.LU.64 R26, [R1+0x4a8] ;  /* 0x0004a800011a7983 */ /* 0x000eda0000300a00 */
[----:B------:R-:W-:Y:S04]  /*1ff30*/  STL.64 [R1+0x7b0], R12 ;  /* 0x0007b00c01007387 */ /* 0x000fe80000100a00 */
[----:B------:R-:W-:Y:S01]  /*1ff40*/  STL.64 [R1+0x7b8], R14 ;  /* 0x0007b80e01007387 */ /* 0x000fe20000100a00 */
[----:B----4-:R-:W-:Y:S03]  /*1ff50*/  HMMA.16816.F32.BF16 R16, R20, R4, R16 ;  /* 0x000000041410723c */ /* 0x010fe60000041810 */
[----:B------:R-:W0:Y:S04]  /*1ff60*/  LDSM.16.MT88.4 R20, [R3+0x180] ;  /* 0x000180000314783b */ /* 0x000e280000004200 */
[----:B---3--:R-:W-:Y:S04]  /*1ff70*/  STL.64 [R1+0x5ea0], R26 ;  /* 0x005ea01a01007387 */ /* 0x008fe80000100a00 */
[----:B--2---:R-:W-:Y:S04]  /*1ff80*/  STL.64 [R1+0x5e98], R24 ;  /* 0x005e981801007387 */ /* 0x004fe80000100a00 */
[----:B------:R-:W-:Y:S04]  /*1ff90*/  STL [R1+0x5df8], R9 ;  /* 0x005df80901007387 */ /* 0x000fe80000100800 */
[----:B------:R1:W-:Y:S04]  /*1ffa0*/  STL [R1+0x5ea8], R8 ;  /* 0x005ea80801007387 */ /* 0x0003e80000100800 */
[----:B-1----:R-:W2:Y:S04]  /*1ffb0*/  LDL.LU.64 R8, [R1+0x920] ;  /* 0x0009200001087983 */ /* 0x002ea80000300a00 */
[----:B------:R-:W2:Y:S04]  /*1ffc0*/  LDL.LU.64 R10, [R1+0x928] ;  /* 0x00092800010a7983 */ /* 0x000ea80000300a00 */
[----:B------:R-:W3:Y:S04]  /*1ffd0*/  LDL.LU.64 R12, [R1+0x490] ;  /* 0x00049000010c7983 */ /* 0x000ee80000300a00 */
[----:B------:R-:W3:Y:S04]  /*1ffe0*/  LDL.LU.64 R14, [R1+0x498] ;  /* 0x00049800010e7983 */ /* 0x000ee80000300a00 */
[----:B------:R-:W-:Y:S04]  /*1fff0*/  STL.64 [R1+0x4c0], R16 ;  /* 0x0004c01001007387 */ /* 0x000fe80000100a00 */
[----:B------:R-:W-:Y:S04]  /*20000*/  STL.64 [R1+0x4c8], R18 ;  /* 0x0004c81201007387 */ /* 0x000fe80000100a00 */
[----:B------:R-:W2:Y:S01]  /*20010*/  LDSM.16.MT88.4 R16, [R3+0x100] ;  /* 0x000100000310783b */ /* 0x000ea20000004200 */
[----:B------:R-:W-:-:S02]  /*20020*/  IMAD.MOV.U32 R24, RZ, RZ, R2 ;  /* 0x000000ffff187224 */ /* 0x000fc400078e0002 */
[----:B------:R-:W-:Y:S01]  /*20030*/  IMAD.MOV.U32 R25, RZ, RZ, R0 ;  /* 0x000000ffff197224 */ /* 0x000fe200078e0000 */
[----:B------:R1:W-:Y:S04]  /*20040*/  STL.64 [R1+0x5e78], R4 ;  /* 0x005e780401007387 */ /* 0x0003e80000100a00 */
[----:B-1----:R-:W4:Y:S04]  /*20050*/  LDL.LU.64 R4, [R1+0x480] ;  /* 0x0004800001047983 */ /* 0x002f280000300a00 */
[----:B------:R-:W4:Y:S04]  /*20060*/  LDL.LU.64 R6, [R1+0x488] ;  /* 0x0004880001067983 */ /* 0x000f280000300a00 */
[----:B0-----:R-:W-:Y:S04]  /*20070*/  STL [R1+0x5df0], R20 ;  /* 0x005df01401007387 */ /* 0x001fe80000100800 */
[----:B------:R0:W-:Y:S04]  /*20080*/  STL [R1+0x5ddc], R21 ;  /* 0x005ddc1501007387 */ /* 0x0001e80000100800 */
[----:B------:R-:W-:Y:S04]  /*20090*/  STL [R1+0x5dd8], R22 ;  /* 0x005dd81601007387 */ /* 0x000fe80000100800 */
[----:B------:R-:W-:Y:S04]  /*200a0*/  STL [R1+0x5dd4], R23 ;  /* 0x005dd41701007387 */ /* 0x000fe80000100800 */
[----:B0-----:R-:W3:Y:S04]  /*200b0*/  LDL.64 R20, [R1+0xb0] ;  /* 0x0000b00001147983 */ /* 0x001ee80000100a00 */
[----:B------:R-:W-:Y:S01]  /*200c0*/  STL [R1+0x5dd0], R3 ;  /* 0x005dd00301007387 */ /* 0x000fe20000100800 */
[----:B--2---:R-:W-:Y:S03]  /*200d0*/  HMMA.16816.F32.BF16 R24, R16, R24, R8 ;  /* 0x000000181018723c */ /* 0x004fe60000041808 */
[----:B------:R-:W2:-:S15]  /*200e0*/  LDL.LU R8, [R1+0x5ea8] ;  /* 0x005ea80001087983 */ /* 0x000e9e0000300800 */
[----:B------:R-:W-:Y:S01]  /*200f0*/  NOP ;  /* 0x0000000000007918 */ /* 0x000fe20000000000 */
[----:B------:R-:W-:Y:S04]  /*20100*/  STL.64 [R1+0x4b0], R24 ;  /* 0x0004b01801007387 */ /* 0x000fe80000100a00 */
[----:B------:R0:W-:Y:S04]  /*20110*/  STL.64 [R1+0x4b8], R26 ;  /* 0x0004b81a01007387 */ /* 0x0001e80000100a00 */
[----:B0-----:R-:W3:Y:S04]  /*20120*/  LDL.LU.64 R26, [R1+0x5ea0] ;  /* 0x005ea000011a7983 */ /* 0x001ee80000300a00 */
[----:B------:R-:W3:Y:S02]  /*20130*/  LDL.LU.64 R24, [R1+0x5e98] ;  /* 0x005e980001187983 */ /* 0x000ee40000300a00 */
[----:B---3--:R-:W-:Y:S01]  /*20140*/  HMMA.16816.F32.BF16 R24, R16, R20, R24 ;  /* 0x000000141018723c */ /* 0x008fe20000041818 */
[----:B------:R-:W-:-:S15]  /*20150*/  IMAD.MOV.U32 R20, RZ, RZ, R21 ;  /* 0x000000ffff147224 */ /* 0x000fde00078e0015 */
[----:B------:R-:W-:-:S03]  /*20160*/  NOP ;  /* 0x0000000000007918 */ /* 0x000fc60000000000 */
[----:B------:R0:W-:Y:S04]  /*20170*/  STL.64 [R1+0x4a0], R24 ;  /* 0x0004a01801007387 */ /* 0x0001e80000100a00 */
[----:B------:R-:W-:Y:S04]  /*20180*/  STL.64 [R1+0x4a8], R26 ;  /* 0x0004a81a01007387 */ /* 0x000fe80000100a00 */
[----:B0-----:R-:W3:Y:S04]  /*20190*/  LDL.LU.64 R24, [R1+0x5e90] ;  /* 0x005e900001187983 */ /* 0x001ee80000300a00 */
[----:B------:R0:W-:Y:S04]  /*201a0*/  STL [R1+0x5e40], R20 ;  /* 0x005e401401007387 */ /* 0x0001e80000100800 */
[----:B0-----:R-:W2:Y:S01]  /*201b0*/  LDL.64 R20, [R1+0x50] ;  /* 0x0000500001147983 */ /* 0x001ea20000100a00 */
[C---:B---3--:R-:W-:Y:S03]  /*201c0*/  HMMA.16816.F32.BF16 R24, R16.reuse, R24, R12 ;  /* 0x000000181018723c */ /* 0x048fe6000004180c */
[----:B--2---:R0:W-:Y:S04]  /*201d0*/  STL.64 [R1+0x5e60], R20 ;  /* 0x005e601401007387 */ /* 0x0041e80000100a00 */
[----:B0-----:R-:W2:Y:S04]  /*201e0*/  LDL.64 R20, [R1+0x60] ;  /* 0x0000600001147983 */ /* 0x001ea80000100a00 */
[----:B------:R-:W4:Y:S08]  /*201f0*/  LDL.LU.64 R12, [R1+0x5e88] ;  /* 0x005e8800010c7983 */ /* 0x000f300000300a00 */
[----:B------:R0:W-:Y:S04]  /*20200*/  STL.64 [R1+0x490], R24 ;  /* 0x0004901801007387 */ /* 0x0001e80000100a00 */
[----:B------:R1:W-:Y:S04]  /*20210*/  STL.64 [R1+0x498], R26 ;  /* 0x0004981a01007387 */ /* 0x0003e80000100a00 */
[----:B0-----:R-:W3:Y:S04]  /*20220*/  LDL.LU.64 R24, [R1+0x470] ;  /* 0x0004700001187983 */ /* 0x001ee80000300a00 */
[----:B-1----:R-:W3:Y:S01]  /*20230*/  LDL.LU.64 R26, [R1+0x478] ;  /* 0x00047800011a7983 */ /* 0x002ee20000300a00 */
[----:B----4-:R-:W-:Y:S01]  /*20240*/  HMMA.16816.F32.BF16 R4, R16, R12, R4 ;  /* 0x0000000c1004723c */ /* 0x010fe20000041804 */
[----:B------:R-:W-:-:S02]  /*20250*/  IMAD.MOV.U32 R11, RZ, RZ, R12 ;  /* 0x000000ffff0b7224 */ /* 0x000fc400078e000c */
[----:B------:R-:W-:-:S15]  /*20260*/  IMAD.MOV.U32 R10, RZ, RZ, R13 ;  /* 0x000000ffff0a7224 */ /* 0x000fde00078e000d */
[----:B------:R-:W-:Y:S01]  /*20270*/  NOP ;  /* 0x0000000000007918 */ /* 0x000fe20000000000 */
[----:B------:R0:W-:Y:S04]  /*20280*/  STL.64 [R1+0x480], R4 ;  /* 0x0004800401007387 */ /* 0x0001e80000100a00 */
[----:B------:R1:W-:Y:S04]  /*20290*/  STL.64 [R1+0x488], R6 ;  /* 0x0004880601007387 */ /* 0x0003e80000100a00 */
[----:B0-----:R-:W4:Y:S04]  /*202a0*/  LDL.LU.64 R4, [R1+0x460] ;  /* 0x0004600001047983 */ /* 0x001f280000300a00 */
[----:B-1----:R-:W4:Y:S04]  /*202b0*/  LDL.LU.64 R6, [R1+0x468] ;  /* 0x0004680001067983 */ /* 0x002f280000300a00 */
[----:B------:R-:W2:Y:S04]  /*202c0*/  LDL.64 R12, [R1] ;  /* 0x00000000010c7983 */ /* 0x000ea80000100a00 */
[----:B--2---:R0:W-:Y:S04]  /*202d0*/  STL.64 [R1+0x5e28], R12 ;  /* 0x005e280c01007387 */ /* 0x0041e80000100a00 */
[----:B0-----:R-:W2:Y:S04]  /*202e0*/  LDL.64 R12, [R1+0x10] ;  /* 0x00001000010c7983 */ /* 0x001ea80000100a00 */
[----:B--2---:R0:W-:Y:S04]  /*202f0*/  STL.64 [R1+0x5e48], R12 ;  /* 0x005e480c01007387 */ /* 0x0041e80000100a00 */
[----:B0-----:R-:W2:Y:S04]  /*20300*/  LDL.64 R12, [R1+0x30] ;  /* 0x00003000010c7983 */ /* 0x001ea80000100a00 */
[----:B--2---:R0:W-:Y:S04]  /*20310*/  STL.64 [R1+0x5e58], R12 ;  /* 0x005e580c01007387 */ /* 0x0041e80000100a00 */
[----:B0-----:R-:W3:Y:S04]  /*20320*/  LDL.64 R12, [R1+0x80] ;  /* 0x00008000010c7983 */ /* 0x001ee80000100a00 */
[----:B------:R-:W-:Y:S04]  /*20330*/  STL [R1+0x5df4], R11 ;  /* 0x005df40b01007387 */ /* 0x000fe80000100800 */
[----:B------:R-:W-:Y:S04]  /*20340*/  STL [R1+0x5e24], R10 ;  /* 0x005e240a01007387 */ /* 0x000fe80000100800 */
[----:B------:R0:W-:Y:S04]  /*20350*/  STL [R1+0x5e20], R8 ;  /* 0x005e200801007387 */ /* 0x0001e80000100800 */
[----:B0-----:R-:W4:Y:S01]  /*20360*/  LDL.64 R8, [R1+0x70] ;  /* 0x0000700001087983 */ /* 0x001f220000100a00 */
[----:B---3--:R-:W-:-:S15]  /*20370*/  HMMA.16816.F32.BF16 R24, R16, R12, R24 ;  /* 0x0000000c1018723c */ /* 0x008fde0000041818 */
[----:B------:R-:W-:-:S04]  /*20380*/  NOP ;  /* 0x0000000000007918 */ /* 0x000fc80000000000 */
[----:B------:R0:W-:Y:S04]  /*20390*/  STL.64 [R1+0x470], R24 ;  /* 0x0004701801007387 */ /* 0x0001e80000100a00 */
[----:B------:R1:W-:Y:S04]  /*203a0*/  STL.64 [R1+0x478], R26 ;  /* 0x0004781a01007387 */ /* 0x0003e80000100a00 */
[----:B0-----:R-:W2:Y:S01]  /*203b0*/  LDL.LU.64 R24, [R1+0x5e80] ;  /* 0x005e800001187983 */ /* 0x001ea20000300a00 */
[----:B----4-:R-:W-:Y:S01]  /*203c0*/  HMMA.16816.F32.BF16 R4, R16, R8, R4 ;  /* 0x000000081004723c */ /* 0x010fe20000041804 */
[----:B-1----:R-:W-:-:S02]  /*203d0*/  IMAD.MOV.U32 R27, RZ, RZ, R12 ;  /* 0x000000ffff1b7224 */ /* 0x002fc400078e000c */
[----:B------:R-:W-:-:S05]  /*203e0*/  IMAD.MOV.U32 R26, RZ, RZ, R13 ;  /* 0x000000ffff1a7224 */ /* 0x000fca00078e000d */
[----:B------:R-:W-:Y:S04]  /*203f0*/  STL.64 [R1+0x5e70], R26 ;  /* 0x005e701a01007387 */ /* 0x000fe80000100a00 */
[----:B--2---:R0:W-:Y:S04]  /*20400*/  STL.64 [R1+0x5e68], R24 ;  /* 0x005e681801007387 */ /* 0x0041e80000100a00 */
[----:B0-----:R-:W2:Y:S04]  /*20410*/  LDL.LU.64 R24, [R1+0x7a0] ;  /* 0x0007a00001187983 */ /* 0x001ea80000300a00 */
[----:B------:R-:W2:Y:S04]  /*20420*/  LDL.LU.64 R26, [R1+0x7a8] ;  /* 0x0007a800011a7983 */ /* 0x000ea80000300a00 */
[----:B------:R-:W3:Y:S04]  /*20430*/  LDL.LU.64 R12, [R1+0x790] ;  /* 0x00079000010c7983 */ /* 0x000ee80000300a00 */
[----:B------:R-:W3:Y:S04]  /*20440*/  LDL.LU.64 R14, [R1+0x798] ;  /* 0x00079800010e7983 */ /* 0x000ee80000300a00 */
[----:B------:R0:W-:Y:S04]  /*20450*/  STL.64 [R1+0x460], R4 ;  /* 0x0004600401007387 */ /* 0x0001e80000100a00 */
[----:B------:R1:W-:Y:S04]  /*20460*/  STL.64 [R1+0x468], R6 ;  /* 0x0004680601007387 */ /* 0x0003e80000100a00 */
[----:B0-----:R-:W4:Y:S01]  /*20470*/  LDL.LU.64 R4, [R1+0x5e78] ;  /* 0x005e780001047983 */ /* 0x001f220000300a00 */
[----:B-1----:R-:W-:-:S02]  /*20480*/  IMAD.MOV.U32 R7, RZ, RZ, R8 ;  /* 0x000000ffff077224 */ /* 0x002fc400078e0008 */
[----:B------:R-:W-:Y:S02]  /*20490*/  IMAD.MOV.U32 R6, RZ, RZ, R9 ;  /* 0x000000ffff067224 */ /* 0x000fe400078e0009 */
[----:B------:R-:W2:Y:S04]  /*204a0*/  LDL.LU.64 R8, [R1+0x780] ;  /* 0x0007800001087983 */ /* 0x000ea80000300a00 */
[----:B------:R-:W2:Y:S04]  /*204b0*/  LDL.LU.64 R10, [R1+0x788] ;  /* 0x00078800010a7983 */ /* 0x000ea80000300a00 */
[----:B------:R-:W-:Y:S04]  /*204c0*/  STL.64 [R1+0x5de8], R6 ;  /* 0x005de80601007387 */ /* 0x000fe80000100a00 */
[----:B----4-:R0:W-:Y:S04]  /*204d0*/  STL.64 [R1+0x5de0], R4 ;  /* 0x005de00401007387 */ /* 0x0101e80000100a00 */
[----:B0-----:R-:W4:Y:S01]  /*204e0*/  LDL.64 R4, [R1+0x20] ;  /* 0x0000200001047983 */ /* 0x001f220000100a00 */
[----:B--2---:R-:W-:Y:S01]  /*204f0*/  HMMA.16816.F32.BF16 R24, R16, R20, R24 ;  /* 0x000000141018723c */ /* 0x004fe20000041818 */
[----:B------:R-:W-:-:S02]  /*20500*/  IMAD.MOV.U32 R2, RZ, RZ, R20 ;  /* 0x000000ffff027224 */ /* 0x000fc400078e0014 */
[----:B------:R-:W-:Y:S01]  /*20510*/  IMAD.MOV.U32 R0, RZ, RZ, R21 ;  /* 0x000000ffff007224 */ /* 0x000fe200078e0015 */
[----:B----4-:R0:W-:Y:S04]  /*20520*/  STL.64 [R1+0x5e50], R4 ;  /* 0x005e500401007387 */ /* 0x0101e80000100a00 */
[----:B0-----:R-:W2:Y:S04]  /*20530*/  LDL.LU.64 R4, [R1+0x770] ;  /* 0x0007700001047983 */ /* 0x001ea80000300a00 */
[----:B------:R-:W2:Y:S07]  /*20540*/  LDL.LU.64 R6, [R1+0x778] ;  /* 0x0007780001067983 */ /* 0x000eae0000300a00 */
[----:B------:R-:W-:Y:S04]  /*20550*/  STL.64 [R1+0x7a0], R24 ;  /* 0x0007a01801007387 */ /* 0x000fe80000100a00 */
[----:B------:R0:W-:Y:S04]  /*20560*/  STL.64 [R1+0x7a8], R26 ;  /* 0x0007a81a01007387 */ /* 0x0001e80000100a00 */
[----:B0-----:R-:W4:Y:S04]  /*20570*/  LDL.LU.64 R26, [R1+0x5e70] ;  /* 0x005e7000011a7983 */ /* 0x001f280000300a00 */
[----:B------:R-:W2:Y:S04]  /*20580*/  LDL.LU.64 R24, [R1+0x5e68] ;  /* 0x005e680001187983 */ /* 0x000ea80000300a00 */
[----:B------:R-:W3:Y:S02]  /*20590*/  LDL.LU.64 R20, [R1+0x5e60] ;  /* 0x005e600001147983 */ /* 0x000ee40000300a00 */
[C---:B---3--:R-:W-:Y:S08]  /*205a0*/  HMMA.16816.F32.BF16 R12, R16.reuse, R20, R12 ;  /* 0x00000014100c723c */ /* 0x048ff0000004180c */
[----:B--2---:R-:W-:Y:S01]  /*205b0*/  HMMA.16816.F32.BF16 R8, R16, R24, R8 ;  /* 0x000000181008723c */ /* 0x004fe20000041808 */
[----:B------:R-:W-:-:S02]  /*205c0*/  IMAD.MOV.U32 R29, RZ, RZ, R20 ;  /* 0x000000ffff1d7224 */ /* 0x000fc400078e0014 */
[----:B------:R-:W-:-:S08]  /*205d0*/  IMAD.MOV.U32 R28, RZ, RZ, R21 ;  /* 0x000000ffff1c7224 */ /* 0x000fd000078e0015 */
[----:B------:R0:W-:Y:S04]  /*205e0*/  STL.64 [R1+0x790], R12 ;  /* 0x0007900c01007387 */ /* 0x0001e80000100a00 */
[----:B------:R-:W-:Y:S04]  /*205f0*/  STL.64 [R1+0x798], R14 ;  /* 0x0007980e01007387 */ /* 0x000fe80000100a00 */
[----:B0-----:R-:W2:Y:S04]  /*20600*/  LDL.LU.64 R12, [R1+0x5e58] ;  /* 0x005e5800010c7983 */ /* 0x001ea80000300a00 */
[----:B------:R-:W3:Y:S04]  /*20610*/  LDL.LU.64 R20, [R1+0x760] ;  /* 0x0007600001147983 */ /* 0x000ee80000300a00 */
[----:B------:R-:W3:Y:S04]  /*20620*/  LDL.LU.64 R22, [R1+0x768] ;  /* 0x0007680001167983 */ /* 0x000ee80000300a00 */
[----:B------:R0:W-:Y:S04]  /*20630*/  STL.64 [R1+0x780], R8 ;  /* 0x0007800801007387 */ /* 0x0001e80000100a00 */
[----:B------:R1:W-:Y:S04]  /*20640*/  STL.64 [R1+0x788], R10 ;  /* 0x0007880a01007387 */ /* 0x0003e80000100a00 */
[----:B0-----:R-:W3:Y:S04]  /*20650*/  LDL.LU.64 R8, [R1+0x740] ;  /* 0x0007400001087983 */ /* 0x001ee80000300a00 */
[----:B-1----:R-:W3:Y:S01]  /*20660*/  LDL.LU.64 R10, [R1+0x748] ;  /* 0x00074800010a7983 */ /* 0x002ee20000300a00 */
[----:B--2---:R-:W-:Y:S03]  /*20670*/  HMMA.16816.F32.BF16 R4, R16, R12, R4 ;  /* 0x0000000c1004723c */ /* 0x004fe60000041804 */
[----:B---3--:R-:W-:Y:S04]  /*20680*/  STL.64 [R1+0x5e38], R10 ;  /* 0x005e380a01007387 */ /* 0x008fe80000100a00 */
[----:B------:R0:W-:Y:S04]  /*20690*/  STL.64 [R1+0x5e30], R8 ;  /* 0x005e300801007387 */ /* 0x0001e80000100a00 */
[----:B0-----:R-:W2:Y:S04]  /*206a0*/  LDL.LU.64 R8, [R1+0x750] ;  /* 0x0007500001087983 */ /* 0x001ea80000300a00 */
[----:B------:R-:W2:Y:S04]  /*206b0*/  LDL.LU.64 R10, [R1+0x758] ;  /* 0x00075800010a7983 */ /* 0x000ea80000300a00 */
[----:B------:R-:W-:Y:S04]  /*206c0*/  STL.64 [R1+0x5d30], R24 ;  /* 0x005d301801007387 */ /* 0x000fe80000100a00 */
[----:B------:R0:W-:Y:S04]  /*206d0*/  STL.64 [R1+0x770], R4 ;  /* 0x0007700401007387 */ /* 0x0001e80000100a00 */
[----:B------:R-:W-:Y:S04]  /*206e0*/  STL.64 [R1+0x778], R6 ;  /* 0x0007780601007387 */ /* 0x000fe80000100a00 */
[----:B0-----:R-:W3:Y:S01]  /*206f0*/  LDL.LU.64 R4, [R1+0x5e50] ;  /* 0x005e500001047983 */ /* 0x001ee20000300a00 */
[----:B------:R-:W-:-:S02]  /*20700*/  IMAD.MOV.U32 R25, RZ, RZ, R12 ;  /* 0x000000ffff197224 */ /* 0x000fc400078e000c */
[----:B------:R-:W-:Y:S02]  /*20710*/  IMAD.MOV.U32 R24, RZ, RZ, R13 ;  /* 0x000000ffff187224 */ /* 0x000fe400078e000d */
[----:B------:R-:W2:Y:S04]  /*20720*/  LDL.LU.64 R12, [R1+0x5e48] ;  /* 0x005e4800010c7983 */ /* 0x000ea80000300a00 */
[----:B----4-:R-:W-:Y:S04]  /*20730*/  STL.64 [R1+0x5e08], R26 ;  /* 0x005e081a01007387 */ /* 0x010fe80000100a00 */
[----:B------:R0:W-:Y:S04]  /*20740*/  STL.64 [R1+0x5e00], R24 ;  /* 0x005e001801007387 */ /* 0x0001e80000100a00 */
[----:B0-----:R-:W4:Y:S04]  /*20750*/  LDL.LU.64 R24, [R1+0x730] ;  /* 0x0007300001187983 */ /* 0x001f280000300a00 */
[----:B------:R-:W4:Y:S01]  /*20760*/  LDL.LU.64 R26, [R1+0x738] ;  /* 0x00073800011a7983 */ /* 0x000f220000300a00 */
[C---:B---3--:R-:W-:Y:S08]  /*20770*/  HMMA.16816.F32.BF16 R20, R16.reuse, R4, R20 ;  /* 0x000000041014723c */ /* 0x048ff00000041814 */
[----:B--2---:R-:W-:Y:S01]  /*20780*/  HMMA.16816.F32.BF16 R8, R16, R12, R8 ;  /* 0x0000000c1008723c */ /* 0x004fe20000041808 */
[----:B------:R-:W-:-:S10]  /*20790*/  IMAD.MOV.U32 R3, RZ, RZ, R5 ;  /* 0x000000ffff037224 */ /* 0x000fd400078e0005 */
[----:B------:R0:W-:Y:S04]  /*207a0*/  STL.64 [R1+0x760], R20 ;  /* 0x0007601401007387 */ /* 0x0001e80000100a00 */
[----:B------:R1:W-:Y:S04]  /*207b0*/  STL.64 [R1+0x768], R22 ;  /* 0x0007681601007387 */ /* 0x0003e80000100a00 */
[----:B0-----:R-:W2:Y:S01]  /*207c0*/  LDL.LU R20, [R1+0x5e40] ;  /* 0x005e400001147983 */ /* 0x001ea20000300800 */
[----:B-1----:R-:W-:-:S03]  /*207d0*/  IMAD.MOV.U32 R23, RZ, RZ, R4 ;  /* 0x000000ffff177224 */ /* 0x002fc600078e0004 */
[----:B------:R-:W3:Y:S04]  /*207e0*/  LDL.LU.64 R4, [R1+0x450] ;  /* 0x0004500001047983 */ /* 0x000ee80000300a00 */
[----:B------:R-:W3:Y:S04]  /*207f0*/  LDL.LU.64 R6, [R1+0x458] ;  /* 0x0004580001067983 */ /* 0x000ee80000300a00 */
[----:B------:R-:W-:Y:S04]  /*20800*/  STL.64 [R1+0x750], R8 ;  /* 0x0007500801007387 */ /* 0x000fe80000100a00 */
[----:B------:R0:W-:Y:S01]  /*20810*/  STL.64 [R1+0x758], R10 ;  /* 0x0007580a01007387 */ /* 0x0001e20000100a00 */
[----:B------:R-:W-:-:S02]  /*20820*/  IMAD.MOV.U32 R21, RZ, RZ, R12 ;  /* 0x000000ffff157224 */ /* 0x000fc400078e000c */
[----:B------:R-:W-:Y:S01]  /*20830*/  IMAD.MOV.U32 R22, RZ, RZ, R13 ;  /* 0x000000ffff167224 */ /* 0x000fe200078e000d */
[----:B0-----:R-:W2:Y:S04]  /*20840*/  LDL.LU.64 R10, [R1+0x5e38] ;  /* 0x005e3800010a7983 */ /* 0x001ea80000300a00 */
[----:B------:R-:W2:Y:S04]  /*20850*/  LDL.LU.64 R8, [R1+0x5e30] ;  /* 0x005e300001087983 */ /* 0x000ea80000300a00 */
[----:B------:R-:W2:Y:S02]  /*20860*/  LDL.LU.64 R12, [R1+0x5e28] ;  /* 0x005e2800010c7983 */ /* 0x000ea40000300a00 */
[----:B--2---:R-:W-:-:S15]  /*20870*/  HMMA.16816.F32.BF16 R8, R16, R12, R8 ;  /* 0x0000000c1008723c */ /* 0x004fde0000041808 */
[----:B------:R-:W-:-:S04]  /*20880*/  NOP ;  /* 0x0000000000007918 */ /* 0x000fc80000000000 */
[----:B------:R-:W-:Y:S04]  /*20890*/  STL.64 [R1+0x740], R8 ;  /* 0x0007400801007387 */ /* 0x000fe80000100a00 */
[----:B------:R0:W-:Y:S04]  /*208a0*/  STL.64 [R1+0x748], R10 ;  /* 0x0007480a01007387 */ /* 0x0001e80000100a00 */
[----:B0-----:R-:W2:Y:S04]  /*208b0*/  LDL.LU R10, [R1+0x5e24] ;  /* 0x005e2400010a7983 */ /* 0x001ea80000300800 */
[----:B------:R-:W3:Y:S01]  /*208c0*/  LDL.LU R8, [R1+0x5e20] ;  /* 0x005e200001087983 */ /* 0x000ee20000300800 */
[----:B------:R-:W-:-:S02]  /*208d0*/  IMAD.MOV.U32 R9, RZ, RZ, R12 ;  /* 0x000000ffff097224 */ /* 0x000fc400078e000c */
[----:B------:R-:W-:Y:S01]  /*208e0*/  IMAD.MOV.U32 R11, RZ, RZ, R13 ;  /* 0x000000ffff0b7224 */ /* 0x000fe200078e000d */
[----:B------:R-:W2:Y:S04]  /*208f0*/  LDL.LU.64 R14, [R1+0x5e18] ;  /* 0x005e1800010e7983 */ /* 0x000ea80000300a00 */
[----:B------:R-:W4:Y:S02]  /*20900*/  LDL.LU.64 R12, [R1+0x5e10] ;  /* 0x005e1000010c7983 */ /* 0x000f240000300a00 */
[----:B----4-:R-:W-:-:S15]  /*20910*/  HMMA.16816.F32.BF16 R24, R16, R12, R24 ;  /* 0x0000000c1018723c */ /* 0x010fde0000041818 */
[----:B------:R-:W-:-:S04]  /*20920*/  NOP ;  /* 0x0000000000007918 */ /* 0x000fc80000000000 */
[----:B------:R-:W-:Y:S04]  /*20930*/  STL.64 [R1+0x730], R24 ;  /* 0x0007301801007387 */ /* 0x000fe80000100a00 */
[----:B------:R0:W-:Y:S04]  /*20940*/  STL.64 [R1+0x738], R26 ;  /* 0x0007381a01007387 */ /* 0x0001e80000100a00 */
[----:B0-----:R-:W4:Y:S04]  /*20950*/  LDL.LU.64 R26, [R1+0x5e08] ;  /* 0x005e0800011a7983 */ /* 0x001f280000300a00 */
[----:B------:R-:W3:Y:S04]  /*20960*/  LDL.LU.64 R24, [R1+0x5e00] ;  /* 0x005e000001187983 */ /* 0x000ee80000300a00 */
[----:B--2---:R-:W-:Y:S04]  /*20970*/  STL.64 [R1+0x5cd8], R14 ;  /* 0x005cd80e01007387 */ /* 0x004fe80000100a00 */
[----:B------:R0:W-:Y:S02]  /*20980*/  STL.64 [R1+0x5cd0], R12 ;  /* 0x005cd00c01007387 */ /* 0x0001e40000100a00 */
[----:B0-----:R-:W-:-:S02]  /*20990*/  IMAD.MOV.U32 R12, RZ, RZ, R9 ;  /* 0x000000ffff0c7224 */ /* 0x001fc400078e0009 */
[----:B------:R-:W-:Y:S01]  /*209a0*/  IMAD.MOV.U32 R13, RZ, RZ, R11 ;  /* 0x000000ffff0d7224 */ /* 0x000fe200078e000b */
[----:B------:R-:W3:Y:S04]  /*209b0*/  LDL.LU R9, [R1+0x5df8] ;  /* 0x005df80001097983 */ /* 0x000ee80000300800 */
[----:B------:R-:W2:Y:S04]  /*209c0*/  LDL.LU R11, [R1+0x5df4] ;  /* 0x005df400010b7983 */ /* 0x000ea80000300800 */
[----:B------:R0:W-:Y:S04]  /*209d0*/  STL.64 [R1+0x5cf0], R12 ;  /* 0x005cf00c01007387 */ /* 0x0001e80000100a00 */
[----:B0-----:R-:W2:Y:S04]  /*209e0*/  LDL.64 R12, [R1+0xa0] ;  /* 0x0000a000010c7983 */ /* 0x001ea80000100a00 */
[----:B--2---:R0:W-:Y:S04]  /*209f0*/  STL.64 [R1+0x5da8], R12 ;  /* 0x005da80c01007387 */ /* 0x0041e80000100a00 */
[----:B0-----:R-:W2:Y:S01]  /*20a00*/  LDL R12, [R1+0xb0] ;  /* 0x0000b000010c7983 */ /* 0x001ea20000100800 */
[----:B---3--:R-:W-:Y:S01]  /*20a10*/  HMMA.16816.F32.BF16 R4, R16, R8, R4 ;  /* 0x000000081004723c */ /* 0x008fe20000041804 */
[----:B------:R-:W-:-:S02]  /*20a20*/  IMAD.MOV.U32 R13, RZ, RZ, R20 ;  /* 0x000000ffff0d7224 */ /* 0x000fc400078e0014 */
[----:B------:R-:W3:Y:S04]  /*20a30*/  LDL.LU R20, [R1+0x5df0] ;  /* 0x005df00001147983 */ /* 0x000ee80000300800 */
[----:B--2---:R0:W-:Y:S04]  /*20a40*/  STL.64 [R1+0x5db8], R12 ;  /* 0x005db80c01007387 */ /* 0x0041e80000100a00 */
[----:B0-----:R-:W2:Y:S08]  /*20a50*/  LDL.64 R12, [R1+0xc0] ;  /* 0x0000c000010c7983 */ /* 0x001eb00000100a00 */
[----:B------:R-:W-:Y:S04]  /*20a60*/  STL.64 [R1+0x720], R4 ;  /* 0x0007200401007387 */ /* 0x000fe80000100a00 */
[----:B------:R0:W-:Y:S04]  /*20a70*/  STL.64 [R1+0x728], R6 ;  /* 0x0007280601007387 */ /* 0x0001e80000100a00 */
[----:B0-----:R-:W2:Y:S04]  /*20a80*/  LDL.LU.64 R6, [R1+0x5de8] ;  /* 0x005de80001067983 */ /* 0x001ea80000300a00 */
[----:B------:R-:W2:Y:S04]  /*20a90*/  LDL.LU.64 R4, [R1+0x5de0] ;  /* 0x005de00001047983 */ /* 0x000ea80000300a00 */
[----:B------:R0:W-:Y:S04]  /*20aa0*/  STL.64 [R1+0x5cc8], R8 ;  /* 0x005cc80801007387 */ /* 0x0001e80000100a00 */
[----:B------:R1:W-:Y:S04]  /*20ab0*/  STL.64 [R1+0x5db0], R10 ;  /* 0x005db00a01007387 */ /* 0x0003e80000100a00 */
[----:B0-----:R-:W2:Y:S04]  /*20ac0*/  LDL.LU.64 R8, [R1+0x440] ;  /* 0x0004400001087983 */ /* 0x001ea80000300a00 */
[----:B-1----:R-:W2:Y:S02]  /*20ad0*/  LDL.LU.64 R10, [R1+0x448] ;  /* 0x00044800010a7983 */ /* 0x002ea40000300a00 */
[----:B--2---:R-:W-:Y:S02]  /*20ae0*/  HMMA.16816.F32.BF16 R8, R16, R4, R8 ;  /* 0x000000041008723c */ /* 0x004fe40000041808 */
[----:B------:R-:W-:Y:S04]  /*20af0*/  STL.64 [R1+0x5dc8], R6 ;  /* 0x005dc80601007387 */ /* 0x000fe80000100a00 */
[----:B------:R0:W-:Y:S01]  /*20b00*/  STL.64 [R1+0x5dc0], R4 ;  /* 0x005dc00401007387 */ /* 0x0001e20000100a00 */
[----:B------:R-:W-:-:S02]  /*20b10*/  IMAD.MOV.U32 R16, RZ, RZ, R21 ;  /* 0x000000ffff107224 */ /* 0x000fc400078e0015 */
[----:B------:R-:W-:-:S10]  /*20b20*/  IMAD.MOV.U32 R17, RZ, RZ, R22 ;  /* 0x000000ffff117224 */ /* 0x000fd400078e0016 */
[----:B------:R1:W-:Y:S04]  /*20b30*/  STL.64 [R1+0x450], R8 ;  /* 0x0004500801007387 */ /* 0x0003e80000100a00 */
[----:B------:R2:W-:Y:S04]  /*20b40*/  STL.64 [R1+0x458], R10 ;  /* 0x0004580a01007387 */ /* 0x0005e80000100a00 */
[----:B0-----:R-:W3:Y:S04]  /*20b50*/  LDL.LU.64 R4, [R1+0x8f0] ;  /* 0x0008f00001047983 */ /* 0x001ee80000300a00 */
[----:B------:R-:W3:Y:S04]  /*20b60*/  LDL.LU.64 R6, [R1+0x8f8] ;  /* 0x0008f80001067983 */ /* 0x000ee80000300a00 */
[----:B------:R-:W3:Y:S04]  /*20b70*/  LDL.LU R21, [R1+0x5ddc] ;  /* 0x005ddc0001157983 */ /* 0x000ee80000300800 */
[----:B------:R-:W3:Y:S04]  /*20b80*/  LDL.LU R22, [R1+0x5dd8] ;  /* 0x005dd80001167983 */ /* 0x000ee80000300800 */
[----:B-1----:R-:W3:Y:S04]  /*20b90*/  LDL.LU.64 R8, [R1+0x430] ;  /* 0x0004300001087983 */ /* 0x002ee80000300a00 */
[----:B--2---:R-:W2:Y:S04]  /*20ba0*/  LDL.LU.64 R10, [R1+0x438] ;  /* 0x00043800010a7983 */ /* 0x004ea80000300a00 */
[----:B------:R0:W-:Y:S02]  /*20bb0*/  STL.64 [R1+0x5cf8], R16 ;  /* 0x005cf81001007387 */ /* 0x0001e40000100a00 */
[----:B0-----:R-:W-:-:S02]  /*20bc0*/  IMAD.MOV.U32 R16, RZ, RZ, R23 ;  /* 0x000000ffff107224 */ /* 0x001fc400078e0017 */
[----:B------:R-:W3:Y:S01]  /*20bd0*/  LDL.LU R23, [R1+0x5dd4] ;  /* 0x005dd40001177983 */ /* 0x000ee20000300800 */
[----:B------:R-:W-:-:S03]  /*20be0*/  IMAD.MOV.U32 R17, RZ, RZ, R3 ;  /* 0x000000ffff117224 */ /* 0x000fc600078e0003 */
[----:B------:R-:W2:Y:S04]  /*20bf0*/  LDL.LU R3, [R1+0x5dd0] ;  /* 0x005dd00001037983 */ /* 0x000ea80000300800 */
[----:B------:R0:W-:Y:S02]  /*20c00*/  STL.64 [R1+0x5d10], R16 ;  /* 0x005d101001007387 */ /* 0x0001e40000100a00 */
[----:B0-----:R-:W-:Y:S02]  /*20c10*/  IMAD.MOV.U32 R16, RZ, RZ, R25 ;  /* 0x000000ffff107224 */ /* 0x001fe400078e0019 */
[----:B------:R-:W-:Y:S02]  /*20c20*/  IMAD.MOV.U32 R17, RZ, RZ, R24 ;  /* 0x000000ffff117224 */ /* 0x000fe400078e0018 */
[----:B------:R-:W-:-:S02]  /*20c30*/  IMAD.MOV.U32 R24, RZ, RZ, R29 ;  /* 0x000000ffff187224 */ /* 0x000fc400078e001d */
[----:B------:R-:W-:-:S05]  /*20c40*/  IMAD.MOV.U32 R25, RZ, RZ, R28 ;  /* 0x000000ffff197224 */ /* 0x000fca00078e001c */
[----:B------:R0:W-:Y:S02]  /*20c50*/  STL.64 [R1+0x5d48], R24 ;  /* 0x005d481801007387 */ /* 0x0001e40000100a00 */
[----:B0-----:R-:W-:Y:S02]  /*20c60*/  IMAD.MOV.U32 R24, RZ, RZ, R2 ;  /* 0x000000ffff187224 */ /* 0x001fe400078e0002 */
[----:B------:R-:W-:-:S05]  /*20c70*/  IMAD.MOV.U32 R25, RZ, RZ, R0 ;  /* 0x000000ffff197224 */ /* 0x000fca00078e0000 */
[----:B------:R-:W-:Y:S04]  /*20c80*/  STL.64 [R1+0x5d60], R24 ;  /* 0x005d601801007387 */ /* 0x000fe80000100a00 */
[----:B------:R0:W-:Y:S01]  /*20c90*/  STL.64 [R1+0x5d28], R16 ;  /* 0x005d281001007387 */ /* 0x0001e20000100a00 */
[----:B------:R-:W-:Y:S02]  /*20ca0*/  IMAD.MOV.U32 R2, RZ, RZ, R12 ;  /* 0x000000ffff027224 */ /* 0x000fe400078e000c */
[----:B------:R-:W-:Y:S01]  /*20cb0*/  IMAD.MOV.U32 R0, RZ, RZ, R13 ;  /* 0x000000ffff007224 */ /* 0x000fe200078e000d */
[----:B0-----:R-:W2:Y:S04]  /*20cc0*/  LDL.LU.64 R16, [R1+0x420] ;  /* 0x0004200001107983 */ /* 0x001ea80000300a00 */
[----:B------:R-:W2:Y:S01]  /*20cd0*/  LDL.LU.64 R18, [R1+0x428] ;  /* 0x0004280001127983 */ /* 0x000ea20000300a00 */
[----:B---3--:R-:W-:-:S15]  /*20ce0*/  HMMA.16816.F32.BF16 R4, R20, R12, R4 ;  /* 0x0000000c1404723c */ /* 0x008fde0000041804 */
[----:B------:R-:W-:-:S04]  /*20cf0*/  NOP ;  /* 0x0000000000007918 */ /* 0x000fc80000000000 */
[----:B------:R-:W-:Y:S04]  /*20d00*/  STL.64 [R1+0x440], R4 ;  /* 0x0004400401007387 */ /* 0x000fe80000100a00 */
[----:B------:R0:W-:Y:S04]  /*20d10*/  STL.64 [R1+0x448], R6 ;  /* 0x0004480601007387 */ /* 0x0001e80000100a00 */
[----:B0-----:R-:W3:Y:S04]  /*20d20*/  LDL.LU.64 R6, [R1+0x5dc8] ;  /* 0x005dc80001067983 */ /* 0x001ee80000300a00 */
[----:B------:R-:W2:Y:S04]  /*20d30*/  LDL.LU.64 R4, [R1+0x5dc0] ;  /* 0x005dc00001047983 */ /* 0x000ea80000300a00 */
[----:B------:R-:W2:Y:S02]  /*20d40*/  LDL.LU.64 R12, [R1+0x5db8] ;  /* 0x005db800010c7983 */ /* 0x000ea40000300a00 */
[----:B--2---:R-:W-:Y:S02]  /*20d50*/  HMMA.16816.F32.BF16 R12, R20, R12, R8 ;  /* 0x0000000c140c723c */ /* 0x004fe40000041808 */
[----:B------:R-:W2:-:S15]  /*20d60*/  LDL.LU.64 R10, [R1+0x5db0] ;  /* 0x005db000010a7983 */ /* 0x000e9e0000300a00 */
[----:B------:R-:W-:Y:S02]  /*20d70*/  NOP ;  /* 0x0000000000007918 */ /* 0x000fe40000000000 */
[----:B------:R0:W-:Y:S04]  /*20d80*/  STL.64 [R1+0x430], R12 ;  /* 0x0004300c01007387 */ /* 0x0001e80000100a00 */
[----:B------:R-:W-:Y:S04]  /*20d90*/  STL.64 [R1+0x438], R14 ;  /* 0x0004380e01007387 */ /* 0x000fe80000100a00 */
[----:B0-----:R-:W2:Y:S01]  /*20da0*/  LDL.LU.64 R12, [R1+0x5da8] ;  /* 0x005da800010c7983 */ /* 0x001ea20000300a00 */
[----:B---3--:R-:W-:Y:S02]  /*20db0*/  IMAD.MOV.U32 R24, RZ, RZ, R7 ;  /* 0x000000ffff187224 */ /* 0x008fe400078e0007 */
[----:B------:R-:W-:-:S05]  /*20dc0*/  IMAD.MOV.U32 R25, RZ, RZ, R6 ;  /* 0x000000ffff197224 */ /* 0x000fca00078e0006 */
[----:B------:R4:W-:Y:S02]  /*20dd0*/  STL.64 [R1+0x5d78], R24 ;  /* 0x005d781801007387 */ /* 0x0009e40000100a00 */
[----:B----4-:R-:W-:Y:S02]  /*20de0*/  IMAD.MOV.U32 R24, RZ, RZ, R27 ;  /* 0x000000ffff187224 */ /* 0x010fe400078e001b */
[----:B------:R-:W-:Y:S01]  /*20df0*/  IMAD.MOV.U32 R25, RZ, RZ, R26 ;  /* 0x000000ffff197224 */ /* 0x000fe200078e001a */
[----:B--2---:R-:W-:-:S15]  /*20e00*/  HMMA.16816.F32.BF16 R16, R20, R12, R16 ;  /* 0x0000000c1410723c */ /* 0x004fde0000041810 */
[----:B------:R-:W-:-:S04]  /*20e10*/  NOP ;  /* 0x0000000000007918 */ /* 0x000fc80000000000 */
[----:B------:R0:W-:Y:S04]  /*20e20*/  STL.64 [R1+0x420], R16 ;  /* 0x0004201001007387 */ /* 0x0001e80000100a00 */
[----:B------:R1:W-:Y:S04]  /*20e30*/  STL.64 [R1+0x428], R18 ;  /* 0x0004281201007387 */ /* 0x0003e80000100a00 */
[----:B------:R-:W-:Y:S04]  /*20e40*/  STL.64 [R1+0x5d90], R24 ;  /* 0x005d901801007387 */ /* 0x000fe80000100a00 */
[----:B0-----:R-:W2:Y:S04]  /*20e50*/  LDL.LU.64 R16, [R1+0x3c0] ;  /* 0x0003c00001107983 */ /* 0x001ea80000300a00 */
[----:B-1----:R-:W3:Y:S04]  /*20e60*/  LDL.LU.64 R18, [R1+0x3c8] ;  /* 0x0003c80001127983 */ /* 0x002ee80000300a00 */
[----:B---3--:R-:W-:Y:S04]  /*20e70*/  STL.64 [R1+0x5d40], R18 ;  /* 0x005d401201007387 */ /* 0x008fe80000100a00 */
[----:B--2---:R0:W-:Y:S04]  /*20e80*/  STL.64 [R1+0x5d38], R16 ;  /* 0x005d381001007387 */ /* 0x0041e80000100a00 */
        /* <DEDUP_REMOVED lines=20> */
[----:B------:R-:W3:Y:S04]  /*20fd0*/  LDL.LU.64 R12, [R1+0x390] ;  /* 0x00039000010c7983 */ /* 0x000ee80000300a00 */
[----:B------:R-:W4:Y:S01]  /*20fe0*/  LDL.LU.64 R14, [R1+0x398] ;  /* 0x00039800010e7983 */ /* 0x000f220000300a00 */
[----:B------:R-:W-:-:S02]  /*20ff0*/  IMAD.MOV.U32 R24, RZ, RZ, R11 ;  /* 0x000000ffff187224 */ /* 0x000fc400078e000b */
[----:B------:R-:W-:Y:S01]  /*21000*/  IMAD.MOV.U32 R25, RZ, RZ, R10 ;  /* 0x000000ffff197224 */ /* 0x000fe200078e000a */
[----:B----4-:R-:W-:Y:S04]  /*21010*/  STL.64 [R1+0x5d08], R14 ;  /* 0x005d080e01007387 */ /* 0x010fe80000100a00 */
[----:B---3--:R0:W-:Y:S04]  /*21020*/  STL.64 [R1+0x5d00], R12 ;  /* 0x005d000c01007387 */ /* 0x0081e80000100a00 */
[----:B0-----:R-:W3:Y:S04]  /*21030*/  LDL.LU.64 R12, [R1+0x3a0] ;  /* 0x0003a000010c7983 */ /* 0x001ee80000300a00 */
[----:B------:R-:W4:Y:S01]  /*21040*/  LDL.LU.64 R14, [R1+0x3a8] ;  /* 0x0003a800010e7983 */ /* 0x000f220000300a00 */
[C---:B--2---:R-:W-:Y:S03]  /*21050*/  HMMA.16816.F32.BF16 R24, R20.reuse, R24, R16 ;  /* 0x000000181418723c */ /* 0x044fe60000041810 */
[----:B----4-:R-:W-:Y:S04]  /*21060*/  STL.64 [R1+0x5d20], R14 ;  /* 0x005d200e01007387 */ /* 0x010fe80000100a00 */
[----:B---3--:R0:W-:Y:S04]  /*21070*/  STL.64 [R1+0x5d18], R12 ;  /* 0x005d180c01007387 */ /* 0x0081e80000100a00 */
[----:B0-----:R-:W2:Y:S04]  /*21080*/  LDL.LU.64 R12, [R1+0x3b0] ;  /* 0x0003b000010c7983 */ /* 0x001ea80000300a00 */
[----:B------:R-:W2:Y:S04]  /*21090*/  LDL.LU.64 R14, [R1+0x3b8] ;  /* 0x0003b800010e7983 */ /* 0x000ea80000300a00 */
[----:B------:R-:W-:Y:S04]  /*210a0*/  STL.64 [R1+0x5ce8], R6 ;  /* 0x005ce80601007387 */ /* 0x000fe80000100a00 */
[----:B------:R0:W-:Y:S04]  /*210b0*/  STL.64 [R1+0x5ce0], R4 ;  /* 0x005ce00401007387 */ /* 0x0001e80000100a00 */
[----:B0-----:R-:W3:Y:S04]  /*210c0*/  LDL.LU.64 R4, [R1+0x380] ;  /* 0x0003800001047983 */ /* 0x001ee80000300a00 */
[----:B------:R-:W3:Y:S04]  /*210d0*/  LDL.LU.64 R6, [R1+0x388] ;  /* 0x0003880001067983 */ /* 0x000ee80000300a00 */
[----:B------:R-:W4:Y:S04]  /*210e0*/  LDL.LU.64 R8, [R1+0x370] ;  /* 0x0003700001087983 */ /* 0x000f280000300a00 */
[----:B------:R-:W4:Y:S04]  /*210f0*/  LDL.LU.64 R10, [R1+0x378] ;  /* 0x00037800010a7983 */ /* 0x000f280000300a00 */
[----:B------:R-:W2:Y:S04]  /*21100*/  LDL.LU.64 R18, [R1+0x5da0] ;  /* 0x005da00001127983 */ /* 0x000ea80000300a00 */
[----:B------:R-:W2:Y:S04]  /*21110*/  LDL.LU.64 R16, [R1+0x5d98] ;  /* 0x005d980001107983 */ /* 0x000ea80000300a00 */
[----:B------:R0:W-:Y:S04]  /*21120*/  STL.64 [R1+0x410], R24 ;  /* 0x0004101801007387 */ /* 0x0001e80000100a00 */
[----:B------:R2:W-:Y:S04]  /*21130*/  STL.64 [R1+0x418], R26 ;  /* 0x0004181a01007387 */ /* 0x0005e80000100a00 */
[----:B0-----:R-:W2:Y:S02]  /*21140*/  LDL.LU.64 R24, [R1+0x5d90] ;  /* 0x005d900001187983 */ /* 0x001ea40000300a00 */
[----:B--2---:R-:W-:Y:S02]  /*21150*/  HMMA.16816.F32.BF16 R24, R20, R24, R16 ;  /* 0x000000181418723c */ /* 0x004fe40000041810 */
[----:B------:R-:W2:Y:S04]  /*21160*/  LDL.LU.64 R18, [R1+0x5d88] ;  /* 0x005d880001127983 */ /* 0x000ea80000300a00 */
[----:B------:R-:W2:-:S13]  /*21170*/  LDL.LU.64 R16, [R1+0x5d80] ;  /* 0x005d800001107983 */ /* 0x000e9a0000300a00 */
        /* <DEDUP_REMOVED lines=22> */
[----:B------:R-:W2:-:S15]  /*212e0*/  LDL.LU.64 R16, [R1+0x5d28] ;  /* 0x005d280001107983 */ /* 0x000e9e0000300a00 */
[----:B------:R-:W-:Y:S02]  /*212f0*/  NOP ;  /* 0x0000000000007918 */ /* 0x000fe40000000000 */
[----:B------:R0:W-:Y:S04]  /*21300*/  STL.64 [R1+0x3c0], R24 ;  /* 0x0003c01801007387 */ /* 0x0001e80000100a00 */
[----:B------:R1:W-:Y:S04]  /*21310*/  STL.64 [R1+0x3c8], R26 ;  /* 0x0003c81a01007387 */ /* 0x0003e80000100a00 */
[----:B0-----:R-:W3:Y:S04]  /*21320*/  LDL.LU.64 R24, [R1+0x360] ;  /* 0x0003600001187983 */ /* 0x001ee80000300a00 */
[----:B-1----:R-:W3:Y:S01]  /*21330*/  LDL.LU.64 R26, [R1+0x368] ;  /* 0x00036800011a7983 */ /* 0x002ee20000300a00 */
[----:B--2---:R-:W-:Y:S03]  /*21340*/  HMMA.16816.F32.BF16 R16, R20, R16, R12 ;  /* 0x000000101410723c */ /* 0x004fe6000004180c */
[----:B------:R-:W2:Y:S04]  /*21350*/  LDL.LU.64 R14, [R1+0x5d20] ;  /* 0x005d2000010e7983 */ /* 0x000ea80000300a00 */
[----:B------:R-:W2:-:S12]  /*21360*/  LDL.LU.64 R12, [R1+0x5d18] ;  /* 0x005d1800010c7983 */ /* 0x000e980000300a00 */
        /* <DEDUP_REMOVED lines=10> */
[----:B------:R-:W3:-:S15]  /*21410*/  LDL.LU.64 R12, [R1+0x5cf0] ;  /* 0x005cf000010c7983 */ /* 0x000ede0000300a00 */
[----:B------:R-:W-:Y:S02]  /*21420*/  NOP ;  /* 0x0000000000007918 */ /* 0x000fe40000000000 */
[----:B------:R0:W-:Y:S04]  /*21430*/  STL.64 [R1+0x390], R16 ;  /* 0x0003901001007387 */ /* 0x0001e80000100a00 */
[----:B------:R1:W-:Y:S04]  /*21440*/  STL.64 [R1+0x398], R18 ;  /* 0x0003981201007387 */ /* 0x0003e80000100a00 */
[----:B0-----:R-:W2:Y:S04]  /*21450*/  LDL.LU.64 R16, [R1+0x350] ;  /* 0x0003500001107983 */ /* 0x001ea80000300a00 */
[----:B-1----:R-:W2:Y:S01]  /*21460*/  LDL.LU.64 R18, [R1+0x358] ;  /* 0x0003580001127983 */ /* 0x002ea20000300a00 */
[----:B---3--:R-:W-:Y:S03]  /*21470*/  HMMA.16816.F32.BF16 R12, R20, R12, R4 ;  /* 0x0000000c140c723c */ /* 0x008fe60000041804 */
[----:B------:R-:W3:Y:S04]  /*21480*/  LDL.LU.64 R6, [R1+0x5ce8] ;  /* 0x005ce80001067983 */ /* 0x000ee80000300a00 */
[----:B------:R-:W2:-:S12]  /*21490*/  LDL.LU.64 R4, [R1+0x5ce0] ;  /* 0x005ce00001047983 */ /* 0x000e980000300a00 */
[----:B------:R-:W-:Y:S04]  /*214a0*/  STL.64 [R1+0x380], R12 ;  /* 0x0003800c01007387 */ /* 0x000fe80000100a00 */
[----:B------:R0:W-:Y:S04]  /*214b0*/  STL.64 [R1+0x388], R14 ;  /* 0x0003880e01007387 */ /* 0x0001e80000100a00 */
[----:B0-----:R-:W2:Y:S04]  /*214c0*/  LDL.LU.64 R14, [R1+0x5cd8] ;  /* 0x005cd800010e7983 */ /* 0x001ea80000300a00 */
[----:B------:R-:W4:Y:S02]  /*214d0*/  LDL.LU.64 R12, [R1+0x5cd0] ;  /* 0x005cd000010c7983 */ /* 0x000f240000300a00 */
[----:B----4-:R-:W-:-:S15]  /*214e0*/  HMMA.16816.F32.BF16 R8, R20, R12, R8 ;  /* 0x0000000c1408723c */ /* 0x010fde0000041808 */
[----:B------:R-:W-:-:S04]  /*214f0*/  NOP ;  /* 0x0000000000007918 */ /* 0x000fc80000000000 */
[----:B------:R0:W-:Y:S04]  /*21500*/  STL.64 [R1+0x370], R8 ;  /* 0x0003700801007387 */ /* 0x0001e80000100a00 */
[----:B------:R-:W-:Y:S04]  /*21510*/  STL.64 [R1+0x378], R10 ;  /* 0x0003780a01007387 */ /* 0x000fe80000100a00 */
[----:B0-----:R-:W4:Y:S04]  /*21520*/  LDL.LU.64 R8, [R1+0x5cc8] ;  /* 0x005cc80001087983 */ /* 0x001f280000300a00 */
[----:B--2---:R-:W-:Y:S04]  /*21530*/  STL.64 [R1+0x5c18], R14 ;  /* 0x005c180e01007387 */ /* 0x004fe80000100a00 */
[----:B------:R3:W-:Y:S02]  /*21540*/  STL.64 [R1+0x5c10], R12 ;  /* 0x005c100c01007387 */ /* 0x0007e40000100a00 */
[----:B---3--:R-:W-:-:S02]  /*21550*/  IMAD.MOV.U32 R12, RZ, RZ, R7 ;  /* 0x000000ffff0c7224 */ /* 0x008fc400078e0007 */
[----:B------:R-:W-:-:S05]  /*21560*/  IMAD.MOV.U32 R13, RZ, RZ, R6 ;  /* 0x000000ffff0d7224 */ /* 0x000fca00078e0006 */
[----:B------:R0:W-:Y:S04]  /*21570*/  STL.64 [R1+0x5ca0], R12 ;  /* 0x005ca00c01007387 */ /* 0x0001e80000100a00 */
[----:B0-----:R-:W2:Y:S01]  /*21580*/  LDL.64 R12, [R1+0xb0] ;  /* 0x0000b000010c7983 */ /* 0x001ea20000100a00 */
[C---:B----4-:R-:W-:Y:S03]  /*21590*/  HMMA.16816.F32.BF16 R24, R20.reuse, R8, R24 ;  /* 0x000000081418723c */ /* 0x050fe60000041818 */
[----:B--2---:R-:W-:Y:S04]  /*215a0*/  STL.64 [R1+0x5cb0], R12 ;  /* 0x005cb00c01007387 */ /* 0x004fe80000100a00 */
[----:B------:R-:W-:Y:S04]  /*215b0*/  STL [R1+0x5bf4], R8 ;  /* 0x005bf40801007387 */ /* 0x000fe80000100800 */
[----:B------:R0:W-:Y:S08]  /*215c0*/  STL [R1+0x5bf0], R9 ;  /* 0x005bf00901007387 */ /* 0x0001f00000100800 */
[----:B------:R-:W-:Y:S04]  /*215d0*/  STL.64 [R1+0x710], R24 ;  /* 0x0007101801007387 */ /* 0x000fe80000100a00 */
[----:B------:R-:W-:Y:S04]  /*215e0*/  STL.64 [R1+0x718], R26 ;  /* 0x0007181a01007387 */ /* 0x000fe80000100a00 */
[----:B0-----:R-:W2:Y:S01]  /*215f0*/  LDL.64 R8, [R1+0x90] ;  /* 0x0000900001087983 */ /* 0x001ea20000100a00 */
[----:B------:R-:W-:Y:S03]  /*21600*/  HMMA.16816.F32.BF16 R16, R20, R4, R16 ;  /* 0x000000041410723c */ /* 0x000fe60000041810 */
[----:B------:R-:W0:Y:S04]  /*21610*/  LDSM.16.MT88.4 R20, [R3+0x280] ;  /* 0x000280000314783b */ /* 0x000e280000004200 */
[----:B--2---:R1:W-:Y:S04]  /*21620*/  STL.64 [R1+0x5ca8], R8 ;  /* 0x005ca80801007387 */ /* 0x0043e80000100a00 */
[----:B-1----:R-:W2:Y:S04]  /*21630*/  LDL.LU.64 R8, [R1+0x340] ;  /* 0x0003400001087983 */ /* 0x002ea80000300a00 */
[----:B------:R-:W3:Y:S04]  /*21640*/  LDL.LU.64 R10, [R1+0x348] ;  /* 0x00034800010a7983 */ /* 0x000ee80000300a00 */
[----:B------:R-:W-:Y:S04]  /*21650*/  STL.64 [R1+0x360], R16 ;  /* 0x0003601001007387 */ /* 0x000fe80000100a00 */
[----:B------:R-:W-:Y:S04]  /*21660*/  STL.64 [R1+0x368], R18 ;  /* 0x0003681201007387 */ /* 0x000fe80000100a00 */
[----:B------:R-:W1:Y:S04]  /*21670*/  LDSM.16.MT88.4 R16, [R3+0x200] ;  /* 0x000200000310783b */ /* 0x000e680000004200 */
[----:B---3--:R-:W-:Y:S04]  /*21680*/  STL.64 [R1+0x5cc0], R10 ;  /* 0x005cc00a01007387 */ /* 0x008fe80000100a00 */
[----:B--2---:R2:W-:Y:S04]  /*21690*/  STL.64 [R1+0x5cb8], R8 ;  /* 0x005cb80801007387 */ /* 0x0045e80000100a00 */
[----:B--2---:R-:W1:Y:S04]  /*216a0*/  LDL.LU.64 R8, [R1+0x900] ;  /* 0x0009000001087983 */ /* 0x004e680000300a00 */
[----:B------:R-:W1:Y:S04]  /*216b0*/  LDL.LU.64 R10, [R1+0x908] ;  /* 0x00090800010a7983 */ /* 0x000e680000300a00 */
[----:B------:R-:W2:Y:S04]  /*216c0*/  LDL.LU.64 R24, [R1+0x320] ;  /* 0x0003200001187983 */ /* 0x000ea80000300a00 */
[----:B------:R-:W2:Y:S04]  /*216d0*/  LDL.LU.64 R26, [R1+0x328] ;  /* 0x00032800011a7983 */ /* 0x000ea80000300a00 */
[----:B------:R-:W-:Y:S04]  /*216e0*/  STL [R1+0x5be8], R4 ;  /* 0x005be80401007387 */ /* 0x000fe80000100800 */
[----:B------:R3:W-:Y:S04]  /*216f0*/  STL [R1+0x5be4], R5 ;  /* 0x005be40501007387 */ /* 0x0007e80000100800 */
[----:B---3--:R-:W3:Y:S04]  /*21700*/  LDL.LU.64 R4, [R1+0x330] ;  /* 0x0003300001047983 */ /* 0x008ee80000300a00 */
[----:B------:R-:W3:Y:S04]  /*21710*/  LDL.LU.64 R6, [R1+0x338] ;  /* 0x0003380001067983 */ /* 0x000ee80000300a00 */
[----:B0-----:R-:W-:Y:S04]  /*21720*/  STL [R1+0x5bf8], R20 ;  /* 0x005bf81401007387 */ /* 0x001fe80000100800 */
[----:B------:R0:W-:Y:S04]  /*21730*/  STL [R1+0x5bec], R21 ;  /* 0x005bec1501007387 */ /* 0x0001e80000100800 */
[----:B------:R-:W-:Y:S04]  /*21740*/  STL [R1+0x5be0], R22 ;  /* 0x005be01601007387 */ /* 0x000fe80000100800 */
[----:B------:R-:W-:Y:S04]  /*21750*/  STL [R1+0x5bdc], R23 ;  /* 0x005bdc1701007387 */ /* 0x000fe80000100800 */
[----:B0-----:R-:W4:Y:S01]  /*21760*/  LDL.64 R20, [R1+0x50] ;  /* 0x0000500001147983 */ /* 0x001f220000100a00 */
[----:B------:R-:W-:-:S02]  /*21770*/  IMAD.MOV.U32 R12, RZ, RZ, R2 ;  /* 0x000000ffff0c7224 */ /* 0x000fc400078e0002 */
[----:B------:R-:W-:Y:S01]  /*21780*/  IMAD.MOV.U32 R13, RZ, RZ, R0 ;  /* 0x000000ffff0d7224 */ /* 0x000fe200078e0000 */
[----:B----4-:R0:W-:Y:S04]  /*21790*/  STL.64 [R1+0x5c78], R20 ;  /* 0x005c781401007387 */ /* 0x0101e80000100a00 */
[----:B0-----:R-:W4:Y:S02]  /*217a0*/  LDL.64 R20, [R1+0x70] ;  /* 0x0000700001147983 */ /* 0x001f240000100a00 */
[C---:B-1----:R-:W-:Y:S02]  /*217b0*/  HMMA.16816.F32.BF16 R12, R16.reuse, R12, R8 ;  /* 0x0000000c100c723c */ /* 0x042fe40000041808 */
[----:B----4-:R0:W-:Y:S04]  /*217c0*/  STL.64 [R1+0x5c90], R20 ;  /* 0x005c901401007387 */ /* 0x0101e80000100a00 */
[----:B0-----:R-:W4:Y:S04]  /*217d0*/  LDL.64 R20, [R1+0x80] ;  /* 0x0000800001147983 */ /* 0x001f280000100a00 */
[----:B------:R-:W-:Y:S04]  /*217e0*/  STL [R1+0x5bd4], R3 ;  /* 0x005bd40301007387 */ /* 0x000fe80000100800 */
[----:B------:R-:W2:Y:S04]  /*217f0*/  LDL.LU.64 R10, [R1+0x5cc0] ;  /* 0x005cc000010a7983 */ /* 0x000ea80000300a00 */
[----:B------:R-:W2:Y:S04]  /*21800*/  LDL.LU.64 R8, [R1+0x5cb8] ;  /* 0x005cb80001087983 */ /* 0x000ea80000300a00 */
[----:B------:R0:W-:Y:S04]  /*21810*/  STL.64 [R1+0x350], R12 ;  /* 0x0003500c01007387 */ /* 0x0001e80000100a00 */
[----:B------:R-:W-:Y:S04]  /*21820*/  STL.64 [R1+0x358], R14 ;  /* 0x0003580e01007387 */ /* 0x000fe80000100a00 */
[----:B0-----:R-:W2:Y:S02]  /*21830*/  LDL.LU.64 R12, [R1+0x5cb0] ;  /* 0x005cb000010c7983 */ /* 0x001ea40000300a00 */
[----:B--2---:R-:W-:Y:S01]  /*21840*/  HMMA.16816.F32.BF16 R8, R16, R12, R8 ;  /* 0x0000000c1008723c */ /* 0x004fe20000041808 */
[----:B------:R-:W-:-:S02]  /*21850*/  IMAD.MOV.U32 R2, RZ, RZ, R12 ;  /* 0x000000ffff027224 */ /* 0x000fc400078e000c */
[----:B------:R-:W-:-:S15]  /*21860*/  IMAD.MOV.U32 R0, RZ, RZ, R13 ;  /* 0x000000ffff007224 */ /* 0x000fde00078e000d */
[----:B------:R-:W-:Y:S01]  /*21870*/  NOP ;  /* 0x0000000000007918 */ /* 0x000fe20000000000 */
[----:B------:R0:W-:Y:S04]  /*21880*/  STL.64 [R1+0x340], R8 ;  /* 0x0003400801007387 */ /* 0x0001e80000100a00 */
[----:B------:R-:W-:Y:S04]  /*21890*/  STL.64 [R1+0x348], R10 ;  /* 0x0003480a01007387 */ /* 0x000fe80000100a00 */
[----:B0-----:R-:W2:Y:S04]  /*218a0*/  LDL.LU.64 R8, [R1+0x5ca8] ;  /* 0x005ca80001087983 */ /* 0x001ea80000300a00 */
[----:B------:R-:W3:Y:S04]  /*218b0*/  LDL.LU.64 R12, [R1+0x5ca0] ;  /* 0x005ca000010c7983 */ /* 0x000ee80000300a00 */
[----:B------:R-:W-:Y:S01]  /*218c0*/  STL [R1+0x5bd8], R2 ;  /* 0x005bd80201007387 */ /* 0x000fe20000100800 */
[----:B---3--:R-:W-:Y:S03]  /*218d0*/  HMMA.16816.F32.BF16 R4, R16, R12, R4 ;  /* 0x0000000c1004723c */ /* 0x008fe60000041804 */
[----:B------:R-:W3:Y:S04]  /*218e0*/  LDL.64 R12, [R1] ;  /* 0x00000000010c7983 */ /* 0x000ee80000100a00 */
[----:B---3--:R0:W-:-:S12]  /*218f0*/  STL.64 [R1+0x5c30], R12 ;  /* 0x005c300c01007387 */ /* 0x0081d80000100a00 */
[----:B------:R-:W-:Y:S04]  /*21900*/  STL.64 [R1+0x330], R4 ;  /* 0x0003300401007387 */ /* 0x000fe80000100a00 */
[----:B------:R2:W-:Y:S04]  /*21910*/  STL.64 [R1+0x338], R6 ;  /* 0x0003380601007387 */ /* 0x0005e80000100a00 */
[----:B0-----:R-:W3:Y:S01]  /*21920*/  LDL.64 R12, [R1+0x10] ;  /* 0x00001000010c7983 */ /* 0x001ee20000100a00 */
[----:B--2---:R-:W-:Y:S01]  /*21930*/  HMMA.16816.F32.BF16 R4, R16, R8, R24 ;  /* 0x000000081004723c */ /* 0x004fe20000041818 */
[----:B------:R-:W-:-:S02]  /*21940*/  IMAD.MOV.U32 R24, RZ, RZ, R8 ;  /* 0x000000ffff187224 */ /* 0x000fc400078e0008 */
[----:B---3--:R-:W-:-:S15]  /*21950*/  STL.64 [R1+0x5c48], R12 ;  /* 0x005c480c01007387 */ /* 0x008fde0000100a00 */
[----:B------:R-:W-:Y:S01]  /*21960*/  NOP ;  /* 0x0000000000007918 */ /* 0x000fe20000000000 */
[----:B------:R-:W-:Y:S04]  /*21970*/  STL.64 [R1+0x320], R4 ;  /* 0x0003200401007387 */ /* 0x000fe80000100a00 */
[----:B------:R-:W-:Y:S04]  /*21980*/  STL.64 [R1+0x328], R6 ;  /* 0x0003280601007387 */ /* 0x000fe80000100a00 */
[----:B------:R0:W-:Y:S04]  /*21990*/  STL [R1+0x5c98], R24 ;  /* 0x005c981801007387 */ /* 0x0001e80000100800 */
[----:B0-----:R-:W4:Y:S04]  /*219a0*/  LDL.LU.64 R24, [R1+0x310] ;  /* 0x0003100001187983 */ /* 0x001f280000300a00 */
[----:B------:R-:W4:Y:S04]  /*219b0*/  LDL.LU.64 R26, [R1+0x318] ;  /* 0x00031800011a7983 */ /* 0x000f280000300a00 */
[----:B------:R-:W2:Y:S04]  /*219c0*/  LDL.LU.64 R4, [R1+0x2f0] ;  /* 0x0002f00001047983 */ /* 0x000ea80000300a00 */
[----:B------:R-:W3:Y:S01]  /*219d0*/  LDL.LU.64 R6, [R1+0x2f8] ;  /* 0x0002f80001067983 */ /* 0x000ee20000300a00 */
[----:B------:R-:W-:-:S03]  /*219e0*/  IMAD.MOV.U32 R11, RZ, RZ, R9 ;  /* 0x000000ffff0b7224 */ /* 0x000fc600078e0009 */
[----:B---3--:R-:W-:Y:S04]  /*219f0*/  STL.64 [R1+0x5c88], R6 ;  /* 0x005c880601007387 */ /* 0x008fe80000100a00 */
[----:B--2---:R0:W-:Y:S04]  /*21a00*/  STL.64 [R1+0x5c80], R4 ;  /* 0x005c800401007387 */ /* 0x0041e80000100a00 */
[----:B0-----:R-:W2:Y:S04]  /*21a10*/  LDL.LU.64 R4, [R1+0x300] ;  /* 0x0003000001047983 */ /* 0x001ea80000300a00 */
[----:B------:R-:W2:Y:S04]  /*21a20*/  LDL.LU.64 R6, [R1+0x308] ;  /* 0x0003080001067983 */ /* 0x000ea80000300a00 */
[----:B------:R0:W-:Y:S04]  /*21a30*/  STL [R1+0x5c70], R11 ;  /* 0x005c700b01007387 */ /* 0x0001e80000100800 */
[----:B------:R-:W3:Y:S04]  /*21a40*/  LDL.LU.64 R8, [R1+0x700] ;  /* 0x0007000001087983 */ /* 0x000ee80000300a00 */
[----:B0-----:R-:W3:Y:S04]  /*21a50*/  LDL.LU.64 R10, [R1+0x708] ;  /* 0x00070800010a7983 */ /* 0x001ee80000300a00 */
[----:B------:R-:W2:Y:S01]  /*21a60*/  LDL.64 R12, [R1+0x20] ;  /* 0x00002000010c7983 */ /* 0x000ea20000100a00 */
[----:B----4-:R-:W-:Y:S03]  /*21a70*/  HMMA.16816.F32.BF16 R24, R16, R20, R24 ;  /* 0x000000141018723c */ /* 0x010fe60000041818 */
[----:B--2---:R0:W-:Y:S04]  /*21a80*/  STL.64 [R1+0x5c60], R12 ;  /* 0x005c600c01007387 */ /* 0x0041e80000100a00 */
[----:B0-----:R-:W2:Y:S04]  /*21a90*/  LDL.64 R12, [R1+0x30] ;  /* 0x00003000010c7983 */ /* 0x001ea80000100a00 */
[----:B--2---:R0:W-:Y:S04]  /*21aa0*/  STL.64 [R1+0x5c68], R12 ;  /* 0x005c680c01007387 */ /* 0x0041e80000100a00 */
[----:B0-----:R-:W2:Y:S04]  /*21ab0*/  LDL.64 R12, [R1+0x40] ;  /* 0x00004000010c7983 */ /* 0x001ea80000100a00 */
[----:B------:R0:W-:Y:S04]  /*21ac0*/  STL.64 [R1+0x310], R24 ;  /* 0x0003101801007387 */ /* 0x0001e80000100a00 */
[----:B------:R1:W-:Y:S04]  /*21ad0*/  STL.64 [R1+0x318], R26 ;  /* 0x0003181a01007387 */ /* 0x0003e80000100a00 */
[----:B0-----:R-:W4:Y:S01]  /*21ae0*/  LDL.LU R24, [R1+0x5c98] ;  /* 0x005c980001187983 */ /* 0x001f220000300800 */
[----:B-1----:R-:W-:-:S02]  /*21af0*/  IMAD.MOV.U32 R26, RZ, RZ, R20 ;  /* 0x000000ffff1a7224 */ /* 0x002fc400078e0014 */
[----:B------:R-:W-:Y:S02]  /*21b00*/  IMAD.MOV.U32 R25, RZ, RZ, R21 ;  /* 0x000000ffff197224 */ /* 0x000fe400078e0015 */
[----:B------:R-:W2:Y:S02]  /*21b10*/  LDL.LU.64 R20, [R1+0x5c90] ;  /* 0x005c900001147983 */ /* 0x000ea40000300a00 */
[----:B--2---:R-:W-:Y:S01]  /*21b20*/  HMMA.16816.F32.BF16 R4, R16, R20, R4 ;  /* 0x000000141004723c */ /* 0x004fe20000041804 */
[----:B------:R-:W-:Y:S02]  /*21b30*/  IMAD.MOV.U32 R27, RZ, RZ, R21 ;  /* 0x000000ffff1b7224 */ /* 0x000fe400078e0015 */
[----:B------:R-:W-:-:S15]  /*21b40*/  IMAD.MOV.U32 R28, RZ, RZ, R20 ;  /* 0x000000ffff1c7224 */ /* 0x000fde00078e0014 */
[----:B------:R-:W-:Y:S01]  /*21b50*/  NOP ;  /* 0x0000000000007918 */ /* 0x000fe20000000000 */
[----:B------:R-:W-:Y:S04]  /*21b60*/  STL.64 [R1+0x300], R4 ;  /* 0x0003000401007387 */ /* 0x000fe80000100a00 */
[----:B------:R0:W-:Y:S04]  /*21b70*/  STL.64 [R1+0x308], R6 ;  /* 0x0003080601007387 */ /* 0x0001e80000100a00 */
[----:B0-----:R-:W2:Y:S04]  /*21b80*/  LDL.LU.64 R6, [R1+0x5c88] ;  /* 0x005c880001067983 */ /* 0x001ea80000300a00 */
[----:B------:R-:W2:Y:S04]  /*21b90*/  LDL.LU.64 R4, [R1+0x5c80] ;  /* 0x005c800001047983 */ /* 0x000ea80000300a00 */
[----:B------:R-:W3:Y:S04]  /*21ba0*/  LDL.LU.64 R20, [R1+0x5c78] ;  /* 0x005c780001147983 */ /* 0x000ee80000300a00 */
[----:B------:R-:W-:Y:S04]  /*21bb0*/  STL.64 [R1+0x5c08], R26 ;  /* 0x005c081a01007387 */ /* 0x000fe80000100a00 */
[----:B----4-:R0:W-:Y:S04]  /*21bc0*/  STL.64 [R1+0x5c00], R24 ;  /* 0x005c001801007387 */ /* 0x0101e80000100a00 */
[----:B0-----:R-:W2:Y:S01]  /*21bd0*/  LDL.64 R24, [R1+0x60] ;  /* 0x0000600001187983 */ /* 0x001ea20000100a00 */
[C---:B---3--:R-:W-:Y:S08]  /*21be0*/  HMMA.16816.F32.BF16 R8, R16.reuse, R20, R8 ;  /* 0x000000141008723c */ /* 0x048ff00000041808 */
[----:B--2---:R-:W-:Y:S01]  /*21bf0*/  HMMA.16816.F32.BF16 R4, R16, R24, R4 ;  /* 0x000000181004723c */ /* 0x004fe20000041804 */
[----:B------:R-:W-:-:S02]  /*21c00*/  IMAD.MOV.U32 R2, RZ, RZ, R20 ;  /* 0x000000ffff027224 */ /* 0x000fc400078e0014 */
[----:B------:R-:W-:Y:S02]  /*21c10*/  IMAD.MOV.U32 R3, RZ, RZ, R21 ;  /* 0x000000ffff037224 */ /* 0x000fe400078e0015 */
[----:B------:R-:W-:-:S14]  /*21c20*/  IMAD.MOV.U32 R29, RZ, RZ, R25 ;  /* 0x000000ffff1d7224 */ /* 0x000fdc00078e0019 */
[----:B------:R-:W-:Y:S04]  /*21c30*/  STL.64 [R1+0x2f0], R4 ;  /* 0x0002f00401007387 */ /* 0x000fe80000100a00 */
[----:B------:R-:W-:Y:S04]  /*21c40*/  STL.64 [R1+0x2f8], R6 ;  /* 0x0002f80601007387 */ /* 0x000fe80000100a00 */
[----:B------:R0:W-:Y:S04]  /*21c50*/  STL.64 [R1+0x700], R8 ;  /* 0x0007000801007387 */ /* 0x0001e80000100a00 */
[----:B------:R1:W-:Y:S04]  /*21c60*/  STL.64 [R1+0x708], R10 ;  /* 0x0007080a01007387 */ /* 0x0003e80000100a00 */
[----:B0-----:R-:W2:Y:S04]  /*21c70*/  LDL.LU.64 R8, [R1+0x6f0] ;  /* 0x0006f00001087983 */ /* 0x001ea80000300a00 */
[----:B-1----:R-:W2:Y:S04]  /*21c80*/  LDL.LU.64 R10, [R1+0x6f8] ;  /* 0x0006f800010a7983 */ /* 0x002ea80000300a00 */
[----:B------:R-:W3:Y:S01]  /*21c90*/  LDL.LU.64 R20, [R1+0x6e0] ;  /* 0x0006e00001147983 */ /* 0x000ee20000300a00 */
[----:B------:R-:W-:-:S03]  /*21ca0*/  IMAD.MOV.U32 R7, RZ, RZ, R24 ;  /* 0x000000ffff077224 */ /* 0x000fc600078e0018 */
[----:B------:R-:W3:Y:S04]  /*21cb0*/  LDL.LU.64 R22, [R1+0x6e8] ;  /* 0x0006e80001167983 */ /* 0x000ee80000300a00 */
[----:B------:R-:W4:Y:S04]  /*21cc0*/  LDL.LU.64 R24, [R1+0x6a0] ;  /* 0x0006a00001187983 */ /* 0x000f280000300a00 */
[----:B------:R-:W2:Y:S04]  /*21cd0*/  LDL.LU.64 R26, [R1+0x6a8] ;  /* 0x0006a800011a7983 */ /* 0x000ea80000300a00 */
[----:B--2---:R-:W-:Y:S04]  /*21ce0*/  STL.64 [R1+0x5c28], R26 ;  /* 0x005c281a01007387 */ /* 0x004fe80000100a00 */
[----:B----4-:R0:W-:Y:S04]  /*21cf0*/  STL.64 [R1+0x5c20], R24 ;  /* 0x005c201801007387 */ /* 0x0101e80000100a00 */
[----:B0-----:R-:W2:Y:S04]  /*21d00*/  LDL.LU.64 R24, [R1+0x6b0] ;  /* 0x0006b00001187983 */ /* 0x001ea80000300a00 */
[----:B------:R-:W4:Y:S01]  /*21d10*/  LDL.LU.64 R26, [R1+0x6b8] ;  /* 0x0006b800011a7983 */ /* 0x000f220000300a00 */
[----:B------:R-:W-:Y:S03]  /*21d20*/  HMMA.16816.F32.BF16 R8, R16, R12, R8 ;  /* 0x0000000c1008723c */ /* 0x000fe60000041808 */
[----:B----4-:R-:W-:Y:S04]  /*21d30*/  STL.64 [R1+0x5c40], R26 ;  /* 0x005c401a01007387 */ /* 0x010fe80000100a00 */
[----:B--2---:R0:W-:Y:S04]  /*21d40*/  STL.64 [R1+0x5c38], R24 ;  /* 0x005c381801007387 */ /* 0x0041e80000100a00 */
[----:B0-----:R-:W2:Y:S04]  /*21d50*/  LDL.LU.64 R24, [R1+0x6c0] ;  /* 0x0006c00001187983 */ /* 0x001ea80000300a00 */
[----:B------:R-:W4:Y:S01]  /*21d60*/  LDL.LU.64 R26, [R1+0x6c8] ;  /* 0x0006c800011a7983 */ /* 0x000f220000300a00 */
[----:B------:R-:W-:-:S03]  /*21d70*/  IMAD.MOV.U32 R6, RZ, RZ, R13 ;  /* 0x000000ffff067224 */ /* 0x000fc600078e000d */
[----:B----4-:R-:W-:Y:S04]  /*21d80*/  STL.64 [R1+0x5c58], R26 ;  /* 0x005c581a01007387 */ /* 0x010fe80000100a00 */
[----:B--2---:R0:W-:Y:S04]  /*21d90*/  STL.64 [R1+0x5c50], R24 ;  /* 0x005c501801007387 */ /* 0x0041e80000100a00 */
[----:B0-----:R-:W2:Y:S04]  /*21da0*/  LDL.LU.64 R24, [R1+0x6d0] ;  /* 0x0006d00001187983 */ /* 0x001ea80000300a00 */
[----:B------:R-:W2:Y:S04]  /*21db0*/  LDL.LU.64 R26, [R1+0x6d8] ;  /* 0x0006d800011a7983 */ /* 0x000ea80000300a00 */
[----:B------:R-:W-:Y:S04]  /*21dc0*/  STL.64 [R1+0x6f0], R8 ;  /* 0x0006f00801007387 */ /* 0x000fe80000100a00 */
[----:B------:R0:W-:Y:S04]  /*21dd0*/  STL.64 [R1+0x6f8], R10 ;  /* 0x0006f80a01007387 */ /* 0x0001e80000100a00 */
[----:B0-----:R-:W4:Y:S01]  /*21de0*/  LDL.LU R11, [R1+0x5c70] ;  /* 0x005c7000010b7983 */ /* 0x001f220000300800 */
[----:B------:R-:W-:-:S03]  /*21df0*/  IMAD.MOV.U32 R10, RZ, RZ, R12 ;  /* 0x000000ffff0a7224 */ /* 0x000fc600078e000c */
[----:B------:R-:W3:Y:S02]  /*21e00*/  LDL.LU.64 R12, [R1+0x5c68] ;  /* 0x005c6800010c7983 */ /* 0x000ee40000300a00 */
[----:B---3--:R-:W-:-:S15]  /*21e10*/  HMMA.16816.F32.BF16 R20, R16, R12, R20 ;  /* 0x0000000c1014723c */ /* 0x008fde0000041814 */
[----:B------:R-:W-:-:S04]  /*21e20*/  NOP ;  /* 0x0000000000007918 */ /* 0x000fc80000000000 */
[----:B------:R-:W-:Y:S04]  /*21e30*/  STL.64 [R1+0x6e0], R20 ;  /* 0x0006e01401007387 */ /* 0x000fe80000100a00 */
[----:B------:R0:W-:Y:S02]  /*21e40*/  STL.64 [R1+0x6e8], R22 ;  /* 0x0006e81601007387 */ /* 0x0001e40000100a00 */
[----:B0-----:R-:W-:Y:S02]  /*21e50*/  IMAD.MOV.U32 R22, RZ, RZ, R12 ;  /* 0x000000ffff167224 */ /* 0x001fe400078e000c */
[----:B------:R-:W-:Y:S02]  /*21e60*/  IMAD.MOV.U32 R23, RZ, RZ, R13 ;  /* 0x000000ffff177224 */ /* 0x000fe400078e000d */
        /* <DEDUP_REMOVED lines=27> */
[----:B------:R-:W3:Y:S04]  /*22020*/  LDL.LU.64 R14, [R1+0x5c18] ;  /* 0x005c1800010e7983 */ /* 0x000ee80000300a00 */
[----:B------:R-:W2:Y:S02]  /*22030*/  LDL.LU.64 R12, [R1+0x5c10] ;  /* 0x005c1000010c7983 */ /* 0x000ea40000300a00 */
[----:B--2---:R-:W-:-:S15]  /*22040*/  HMMA.16816.F32.BF16 R24, R16, R12, R24 ;  /* 0x0000000c1018723c */ /* 0x004fde0000041818 */
[----:B------:R-:W-:-:S04]  /*22050*/  NOP ;  /* 0x0000000000007918 */ /* 0x000fc80000000000 */
[----:B------:R-:W-:Y:S04]  /*22060*/  STL.64 [R1+0x6a0], R24 ;  /* 0x0006a01801007387 */ /* 0x000fe80000100a00 */
[----:B------:R0:W-:Y:S04]  /*22070*/  STL.64 [R1+0x6a8], R26 ;  /* 0x0006a81a01007387 */ /* 0x0001e80000100a00 */
[----:B0-----:R-:W2:Y:S04]  /*22080*/  LDL.LU.64 R26, [R1+0x5c08] ;  /* 0x005c0800011a7983 */ /* 0x001ea80000300a00 */
[----:B------:R-:W2:Y:S04]  /*22090*/  LDL.LU.64 R24, [R1+0x5c00] ;  /* 0x005c000001187983 */ /* 0x000ea80000300a00 */
[----:B---3--:R-:W-:Y:S04]  /*220a0*/  STL.64 [R1+0x5ac0], R14 ;  /* 0x005ac00e01007387 */ /* 0x008fe80000100a00 */
[----:B------:R0:W-:Y:S02]  /*220b0*/  STL.64 [R1+0x5ab8], R12 ;  /* 0x005ab80c01007387 */ /* 0x0001e40000100a00 */
[----:B0-----:R-:W-:-:S02]  /*220c0*/  IMAD.MOV.U32 R12, RZ, RZ, R20 ;  /* 0x000000ffff0c7224 */ /* 0x001fc400078e0014 */
[----:B------:R-:W-:Y:S01]  /*220d0*/  IMAD.MOV.U32 R13, RZ, RZ, R8 ;  /* 0x000000ffff0d7224 */ /* 0x000fe200078e0008 */
[----:B------:R-:W3:Y:S04]  /*220e0*/  LDL.LU R20, [R1+0x5bf8] ;  /* 0x005bf80001147983 */ /* 0x000ee80000300800 */
[----:B------:R-:W2:Y:S04]  /*220f0*/  LDL.LU R8, [R1+0x5bf4] ;  /* 0x005bf40001087983 */ /* 0x000ea80000300800 */
[----:B------:R0:W-:Y:S02]  /*22100*/  STL.64 [R1+0x5ad8], R12 ;  /* 0x005ad80c01007387 */ /* 0x0001e40000100a00 */
[----:B0-----:R-:W-:-:S02]  /*22110*/  IMAD.MOV.U32 R12, RZ, RZ, R9 ;  /* 0x000000ffff0c7224 */ /* 0x001fc400078e0009 */
[----:B------:R-:W-:Y:S01]  /*22120*/  IMAD.MOV.U32 R13, RZ, RZ, R21 ;  /* 0x000000ffff0d7224 */ /* 0x000fe200078e0015 */
[----:B------:R-:W2:Y:S04]  /*22130*/  LDL.LU R9, [R1+0x5bf0] ;  /* 0x005bf00001097983 */ /* 0x000ea80000300800 */
[----:B------:R-:W3:Y:S04]  /*22140*/  LDL.LU R21, [R1+0x5bec] ;  /* 0x005bec0001157983 */ /* 0x000ee80000300800 */
[----:B------:R0:W-:Y:S02]  /*22150*/  STL.64 [R1+0x5af0], R12 ;  /* 0x005af00c01007387 */ /* 0x0001e40000100a00 */
[----:B0-----:R-:W-:-:S02]  /*22160*/  IMAD.MOV.U32 R12, RZ, RZ, R4 ;  /* 0x000000ffff0c7224 */ /* 0x001fc400078e0004 */
[----:B------:R-:W-:Y:S01]  /*22170*/  IMAD.MOV.U32 R13, RZ, RZ, R5 ;  /* 0x000000ffff0d7224 */ /* 0x000fe200078e0005 */
[----:B------:R-:W2:Y:S04]  /*22180*/  LDL.LU R4, [R1+0x5be8] ;  /* 0x005be80001047983 */ /* 0x000ea80000300800 */
[----:B------:R-:W2:Y:S04]  /*22190*/  LDL.LU R5, [R1+0x5be4] ;  /* 0x005be40001057983 */ /* 0x000ea80000300800 */
[----:B------:R0:W-:Y:S04]  /*221a0*/  STL.64 [R1+0x5b08], R12 ;  /* 0x005b080c01007387 */ /* 0x0001e80000100a00 */
[----:B0-----:R-:W2:Y:S04]  /*221b0*/  LDL.LU.64 R12, [R1+0x690] ;  /* 0x00069000010c7983 */ /* 0x001ea80000300a00 */
[----:B------:R-:W2:Y:S02]  /*221c0*/  LDL.LU.64 R14, [R1+0x698] ;  /* 0x00069800010e7983 */ /* 0x000ea40000300a00 */
[----:B--2---:R-:W-:-:S15]  /*221d0*/  HMMA.16816.F32.BF16 R12, R16, R8, R12 ;  /* 0x00000008100c723c */ /* 0x004fde000004180c */
[----:B------:R-:W-:-:S04]  /*221e0*/  NOP ;  /* 0x0000000000007918 */ /* 0x000fc80000000000 */
[----:B------:R0:W-:Y:S04]  /*221f0*/  STL.64 [R1+0x690], R12 ;  /* 0x0006900c01007387 */ /* 0x0001e80000100a00 */
[----:B------:R-:W-:Y:S01]  /*22200*/  STL.64 [R1+0x698], R14 ;  /* 0x0006980e01007387 */ /* 0x000fe20000100a00 */
[----:B0-----:R-:W-:Y:S02]  /*22210*/  IMAD.MOV.U32 R12, RZ, RZ, R22 ;  /* 0x000000ffff0c7224 */ /* 0x001fe400078e0016 */
[----:B------:R-:W-:Y:S01]  /*22220*/  IMAD.MOV.U32 R13, RZ, RZ, R23 ;  /* 0x000000ffff0d7224 */ /* 0x000fe200078e0017 */
[----:B------:R-:W3:Y:S04]  /*22230*/  LDL.LU R22, [R1+0x5be0] ;  /* 0x005be00001167983 */ /* 0x000ee80000300800 */
[----:B------:R-:W3:Y:S04]  /*22240*/  LDL.LU R23, [R1+0x5bdc] ;  /* 0x005bdc0001177983 */ /* 0x000ee80000300800 */
[----:B------:R0:W-:Y:S04]  /*22250*/  STL.64 [R1+0x5b20], R12 ;  /* 0x005b200c01007387 */ /* 0x0001e80000100a00 */
[----:B0-----:R-:W2:Y:S04]  /*22260*/  LDL.LU.64 R12, [R1+0x2e0] ;  /* 0x0002e000010c7983 */ /* 0x001ea80000300a00 */
[----:B------:R-:W2:Y:S02]  /*22270*/  LDL.LU.64 R14, [R1+0x2e8] ;  /* 0x0002e800010e7983 */ /* 0x000ea40000300a00 */
[----:B--2---:R-:W-:Y:S02]  /*22280*/  HMMA.16816.F32.BF16 R12, R16, R4, R12 ;  /* 0x00000004100c723c */ /* 0x004fe4000004180c */
[----:B------:R-:W2:-:S15]  /*22290*/  LDL.64 R16, [R1+0xc0] ;  /* 0x0000c00001107983 */ /* 0x000e9e0000100a00 */
[----:B------:R-:W-:Y:S02]  /*222a0*/  NOP ;  /* 0x0000000000007918 */ /* 0x000fe40000000000 */
[----:B------:R0:W-:Y:S04]  /*222b0*/  STL.64 [R1+0x2e0], R12 ;  /* 0x0002e00c01007387 */ /* 0x0001e80000100a00 */
[----:B------:R-:W-:Y:S01]  /*222c0*/  STL.64 [R1+0x2e8], R14 ;  /* 0x0002e80e01007387 */ /* 0x000fe20000100a00 */
[----:B0-----:R-:W-:Y:S02]  /*222d0*/  IMAD.MOV.U32 R12, RZ, RZ, R10 ;  /* 0x000000ffff0c7224 */ /* 0x001fe400078e000a */
[----:B------:R-:W-:-:S05]  /*222e0*/  IMAD.MOV.U32 R13, RZ, RZ, R6 ;  /* 0x000000ffff0d7224 */ /* 0x000fca00078e0006 */
[----:B------:R0:W-:Y:S04]  /*222f0*/  STL.64 [R1+0x5b38], R12 ;  /* 0x005b380c01007387 */ /* 0x0001e80000100a00 */
[----:B0-----:R-:W3:Y:S04]  /*22300*/  LDL.LU.64 R12, [R1+0x680] ;  /* 0x00068000010c7983 */ /* 0x001ee80000300a00 */
[----:B------:R-:W3:Y:S01]  /*22310*/  LDL.LU.64 R14, [R1+0x688] ;  /* 0x00068800010e7983 */ /* 0x000ee20000300a00 */
[----:B--2---:R-:W-:Y:S02]  /*22320*/  IMAD.MOV.U32 R10, RZ, RZ, R16 ;  /* 0x000000ffff0a7224 */ /* 0x004fe400078e0010 */
[----:B------:R-:W-:Y:S01]  /*22330*/  IMAD.MOV.U32 R6, RZ, RZ, R17 ;  /* 0x000000ffff067224 */ /* 0x000fe200078e0011 */
[----:B---3--:R-:W-:-:S15]  /*22340*/  HMMA.16816.F32.BF16 R12, R20, R16, R12 ;  /* 0x00000010140c723c */ /* 0x008fde000004180c */
[----:B------:R-:W-:-:S04]  /*22350*/  NOP ;  /* 0x0000000000007918 */ /* 0x000fc80000000000 */
[----:B------:R0:W-:Y:S04]  /*22360*/  STL.64 [R1+0x680], R12 ;  /* 0x0006800c01007387 */ /* 0x0001e80000100a00 */
[----:B------:R-:W-:Y:S01]  /*22370*/  STL.64 [R1+0x688], R14 ;  /* 0x0006880e01007387 */ /* 0x000fe20000100a00 */
[----:B0-----:R-:W-:Y:S02]  /*22380*/  IMAD.MOV.U32 R12, RZ, RZ, R2 ;  /* 0x000000ffff0c7224 */ /* 0x001fe400078e0002 */
[----:B------:R-:W-:Y:S01]  /*22390*/  IMAD.MOV.U32 R13, RZ, RZ, R3 ;  /* 0x000000ffff0d7224 */ /* 0x000fe200078e0003 */
[----:B------:R-:W2:Y:S04]  /*223a0*/  LDL.LU R2, [R1+0x5bd8] ;  /* 0x005bd80001027983 */ /* 0x000ea80000300800 */
[----:B------:R-:W3:Y:S04]  /*223b0*/  LDL.LU R3, [R1+0x5bd4] ;  /* 0x005bd40001037983 */ /* 0x000ee80000300800 */
[----:B------:R0:W-:Y:S02]  /*223c0*/  STL.64 [R1+0x5b50], R12 ;  /* 0x005b500c01007387 */ /* 0x0001e40000100a00 */
[----:B0-----:R-:W-:-:S02]  /*223d0*/  IMAD.MOV.U32 R12, RZ, RZ, R7 ;  /* 0x000000ffff0c7224 */ /* 0x001fc400078e0007 */
[----:B------:R-:W-:Y:S01]  /*223e0*/  IMAD.MOV.U32 R13, RZ, RZ, R29 ;  /* 0x000000ffff0d7224 */ /* 0x000fe200078e001d */
[----:B------:R-:W2:Y:S04]  /*223f0*/  LDL.LU R7, [R1+0x5bd0] ;  /* 0x005bd00001077983 */ /* 0x000ea80000300800 */
[----:B------:R0:W-:Y:S01]  /*22400*/  STL.64 [R1+0x5b68], R12 ;  /* 0x005b680c01007387 */ /* 0x0001e20000100a00 */
[----:B------:R-:W-:Y:S02]  /*22410*/  IMAD.MOV.U32 R16, RZ, RZ, R24 ;  /* 0x000000ffff107224 */ /* 0x000fe400078e0018 */
[----:B----4-:R-:W-:Y:S02]  /*22420*/  IMAD.MOV.U32 R17, RZ, RZ, R11 ;  /* 0x000000ffff117224 */ /* 0x010fe400078e000b */
[----:B0-----:R-:W-:-:S02]  /*22430*/  IMAD.MOV.U32 R12, RZ, RZ, R28 ;  /* 0x000000ffff0c7224 */ /* 0x001fc400078e001c */
[----:B------:R-:W-:-:S05]  /*22440*/  IMAD.MOV.U32 R13, RZ, RZ, R27 ;  /* 0x000000ffff0d7224 */ /* 0x000fca00078e001b */
[----:B------:R0:W-:Y:S02]  /*22450*/  STL.64 [R1+0x5b80], R12 ;  /* 0x005b800c01007387 */ /* 0x0001e40000100a00 */
[----:B0-----:R-:W-:Y:S02]  /*22460*/  IMAD.MOV.U32 R12, RZ, RZ, R26 ;  /* 0x000000ffff0c7224 */ /* 0x001fe400078e001a */
[----:B------:R-:W-:-:S05]  /*22470*/  IMAD.MOV.U32 R13, RZ, RZ, R25 ;  /* 0x000000ffff0d7224 */ /* 0x000fca00078e0019 */
[----:B------:R-:W-:Y:S04]  /*22480*/  STL.64 [R1+0x5b98], R12 ;  /* 0x005b980c01007387 */ /* 0x000fe80000100a00 */
[----:B------:R0:W-:Y:S04]  /*22490*/  STL.64 [R1+0x5ba0], R16 ;  /* 0x005ba01001007387 */ /* 0x0001e80000100a00 */
[----:B0-----:R-:W4:Y:S04]  /*224a0*/  LDL.64 R16, [R1+0xa0] ;  /* 0x0000a00001107983 */ /* 0x001f280000100a00 */
[----:B----4-:R-:W-:Y:S04]  /*224b0*/  STL.64 [R1+0x5bb8], R16 ;  /* 0x005bb81001007387 */ /* 0x010fe80000100a00 */
[----:B------:R-:W4:Y:S04]  /*224c0*/  LDL.LU.64 R12, [R1+0x650] ;  /* 0x00065000010c7983 */ /* 0x000f280000300a00 */
[----:B------:R-:W2:Y:S04]  /*224d0*/  LDL.LU.64 R14, [R1+0x658] ;  /* 0x00065800010e7983 */ /* 0x000ea80000300a00 */
[----:B--2---:R-:W-:Y:S04]  /*224e0*/  STL.64 [R1+0x5bb0], R14 ;  /* 0x005bb00e01007387 */ /* 0x004fe80000100a00 */
[----:B----4-:R0:W-:Y:S04]  /*224f0*/  STL.64 [R1+0x5ba8], R12 ;  /* 0x005ba80c01007387 */ /* 0x0101e80000100a00 */
[----:B0-----:R-:W2:Y:S04]  /*22500*/  LDL.LU.64 R12, [R1+0x660] ;  /* 0x00066000010c7983 */ /* 0x001ea80000300a00 */
[----:B------:R-:W4:Y:S04]  /*22510*/  LDL.LU.64 R14, [R1+0x668] ;  /* 0x00066800010e7983 */ /* 0x000f280000300a00 */
[----:B----4-:R-:W-:Y:S04]  /*22520*/  STL.64 [R1+0x5bc8], R14 ;  /* 0x005bc80e01007387 */ /* 0x010fe80000100a00 */
[----:B--2---:R0:W-:Y:S04]  /*22530*/  STL.64 [R1+0x5bc0], R12 ;  /* 0x005bc00c01007387 */ /* 0x0041e80000100a00 */
[----:B0-----:R-:W2:Y:S04]  /*22540*/  LDL.LU.64 R12, [R1+0x670] ;  /* 0x00067000010c7983 */ /* 0x001ea80000300a00 */
[----:B------:R-:W2:Y:S04]  /*22550*/  LDL.LU.64 R14, [R1+0x678] ;  /* 0x00067800010e7983 */ /* 0x000ea80000300a00 */
[----:B------:R-:W-:Y:S04]  /*22560*/  STL.64 [R1+0x5ae8], R6 ;  /* 0x005ae80601007387 */ /* 0x000fe80000100a00 */
[----:B------:R0:W-:Y:S04]  /*22570*/  STL.64 [R1+0x5ae0], R4 ;  /* 0x005ae00401007387 */ /* 0x0001e80000100a00 */
[----:B0-----:R-:W4:Y:S04]  /*22580*/  LDL.LU.64 R4, [R1+0x5d0] ;  /* 0x0005d00001047983 */ /* 0x001f280000300a00 */
        /* <DEDUP_REMOVED lines=20> */
[----:B------:R-:W4:Y:S01]  /*226d0*/  LDL.LU.64 R6, [R1+0x628] ;  /* 0x0006280001067983 */ /* 0x000f220000300a00 */
[----:B------:R-:W-:-:S02]  /*226e0*/  IMAD.MOV.U32 R16, RZ, RZ, R2 ;  /* 0x000000ffff107224 */ /* 0x000fc400078e0002 */
[----:B------:R-:W-:Y:S01]  /*226f0*/  IMAD.MOV.U32 R17, RZ, RZ, R0 ;  /* 0x000000ffff117224 */ /* 0x000fe200078e0000 */
[----:B----4-:R-:W-:Y:S04]  /*22700*/  STL.64 [R1+0x5b78], R6 ;  /* 0x005b780601007387 */ /* 0x010fe80000100a00 */
[----:B--2---:R0:W-:Y:S04]  /*22710*/  STL.64 [R1+0x5b70], R4 ;  /* 0x005b700401007387 */ /* 0x0041e80000100a00 */
[----:B0-----:R-:W2:Y:S04]  /*22720*/  LDL.LU.64 R4, [R1+0x630] ;  /* 0x0006300001047983 */ /* 0x001ea80000300a00 */
[----:B------:R-:W4:Y:S01]  /*22730*/  LDL.LU.64 R6, [R1+0x638] ;  /* 0x0006380001067983 */ /* 0x000f220000300a00 */
[C---:B------:R-:W-:Y:S03]  /*22740*/  HMMA.16816.F32.BF16 R16, R20.reuse, R16, R12 ;  /* 0x000000101410723c */ /* 0x040fe6000004180c */
[----:B----4-:R-:W-:Y:S04]  /*22750*/  STL.64 [R1+0x5b90], R6 ;  /* 0x005b900601007387 */ /* 0x010fe80000100a00 */
[----:B--2---:R0:W-:Y:S04]  /*22760*/  STL.64 [R1+0x5b88], R4 ;  /* 0x005b880401007387 */ /* 0x0041e80000100a00 */
[----:B0-----:R-:W2:Y:S04]  /*22770*/  LDL.LU.64 R4, [R1+0x640] ;  /* 0x0006400001047983 */ /* 0x001ea80000300a00 */
[----:B------:R-:W2:Y:S04]  /*22780*/  LDL.LU.64 R6, [R1+0x648] ;  /* 0x0006480001067983 */ /* 0x000ea80000300a00 */
[----:B------:R-:W-:Y:S04]  /*22790*/  STL [R1+0x5ad0], R10 ;  /* 0x005ad00a01007387 */ /* 0x000fe80000100800 */
[----:B------:R0:W-:Y:S04]  /*227a0*/  STL.64 [R1+0x5ac8], R8 ;  /* 0x005ac80801007387 */ /* 0x0001e80000100a00 */
[----:B0-----:R-:W4:Y:S04]  /*227b0*/  LDL.LU.64 R8, [R1+0x5c0] ;  /* 0x0005c00001087983 */ /* 0x001f280000300a00 */
[----:B------:R-:W4:Y:S04]  /*227c0*/  LDL.LU.64 R10, [R1+0x5c8] ;  /* 0x0005c800010a7983 */ /* 0x000f280000300a00 */
[----:B------:R-:W2:Y:S04]  /*227d0*/  LDL.LU.64 R24, [R1+0x5b0] ;  /* 0x0005b00001187983 */ /* 0x000ea80000300a00 */
[----:B------:R-:W2:Y:S04]  /*227e0*/  LDL.LU.64 R26, [R1+0x5b8] ;  /* 0x0005b800011a7983 */ /* 0x000ea80000300a00 */
        /* <DEDUP_REMOVED lines=68> */
[----:B0-----:R-:W4:Y:S02]  /*22c30*/  LDL.LU.64 R12, [R1+0x5ad8] ;  /* 0x005ad800010c7983 */ /* 0x001f240000300a00 */
[----:B----4-:R-:W-:Y:S02]  /*22c40*/  HMMA.16816.F32.BF16 R12, R20, R12, R8 ;  /* 0x0000000c140c723c */ /* 0x010fe40000041808 */
[----:B------:R-:W4:Y:S04]  /*22c50*/  LDL.LU R10, [R1+0x5ad0] ;  /* 0x005ad000010a7983 */ /* 0x000f280000300800 */
[----:B------:R-:W3:-:S13]  /*22c60*/  LDL.LU.64 R8, [R1+0x5ac8] ;  /* 0x005ac80001087983 */ /* 0x000eda0000300a00 */
[----:B------:R-:W-:Y:S04]  /*22c70*/  STL.64 [R1+0x5c0], R12 ;  /* 0x0005c00c01007387 */ /* 0x000fe80000100a00 */
[----:B------:R0:W-:Y:S04]  /*22c80*/  STL.64 [R1+0x5c8], R14 ;  /* 0x0005c80e01007387 */ /* 0x0001e80000100a00 */
[----:B0-----:R-:W2:Y:S04]  /*22c90*/  LDL.LU.64 R14, [R1+0x5ac0] ;  /* 0x005ac000010e7983 */ /* 0x001ea80000300a00 */
[----:B------:R-:W2:Y:S02]  /*22ca0*/  LDL.LU.64 R12, [R1+0x5ab8] ;  /* 0x005ab800010c7983 */ /* 0x000ea40000300a00 */
[----:B--2---:R-:W-:-:S15]  /*22cb0*/  HMMA.16816.F32.BF16 R24, R20, R12, R24 ;  /* 0x0000000c1418723c */ /* 0x004fde0000041818 */
[----:B------:R-:W-:-:S04]  /*22cc0*/  NOP ;  /* 0x0000000000007918 */ /* 0x000fc80000000000 */
[----:B------:R-:W-:Y:S04]  /*22cd0*/  STL.64 [R1+0x5b0], R24 ;  /* 0x0005b01801007387 */ /* 0x000fe80000100a00 */
[----:B------:R0:W-:Y:S04]  /*22ce0*/  STL.64 [R1+0x5b8], R26 ;  /* 0x0005b81a01007387 */ /* 0x0001e80000100a00 */
[----:B0-----:R-:W2:Y:S04]  /*22cf0*/  LDL.LU.64 R26, [R1+0x5ab0] ;  /* 0x005ab000011a7983 */ /* 0x001ea80000300a00 */
[----:B------:R-:W2:Y:S04]  /*22d00*/  LDL.LU.64 R24, [R1+0x5aa8] ;  /* 0x005aa80001187983 */ /* 0x000ea80000300a00 */
[----:B------:R-:W-:Y:S04]  /*22d10*/  STL.64 [R1+0x5a28], R14 ;  /* 0x005a280e01007387 */ /* 0x000fe80000100a00 */
[----:B------:R0:W-:Y:S04]  /*22d20*/  STL.64 [R1+0x5a20], R12 ;  /* 0x005a200c01007387 */ /* 0x0001e80000100a00 */
[----:B0-----:R-:W2:Y:S01]  /*22d30*/  LDL.LU.64 R12, [R1+0xb0] ;  /* 0x0000b000010c7983 */ /* 0x001ea20000300a00 */
[----:B---3--:R-:W-:Y:S03]  /*22d40*/  HMMA.16816.F32.BF16 R16, R20, R8, R16 ;  /* 0x000000081410723c */ /* 0x008fe60000041810 */
[----:B--2---:R-:W-:Y:S04]  /*22d50*/  STL.64 [R1+0x5a98], R12 ;  /* 0x005a980c01007387 */ /* 0x004fe80000100a00 */
[----:B------:R0:W-:Y:S04]  /*22d60*/  STL.64 [R1+0x5aa0], R8 ;  /* 0x005aa00801007387 */ /* 0x0001e80000100a00 */
[----:B0-----:R-:W2:Y:S08]  /*22d70*/  LDL.LU.64 R8, [R1+0x2b0] ;  /* 0x0002b00001087983 */ /* 0x001eb00000300a00 */
[----:B------:R-:W-:Y:S01]  /*22d80*/  STL.64 [R1+0x5a0], R16 ;  /* 0x0005a01001007387 */ /* 0x000fe20000100a00 */
[----:B----4-:R-:W-:-:S03]  /*22d90*/  IMAD.MOV.U32 R12, RZ, RZ, R10 ;  /* 0x000000ffff0c7224 */ /* 0x010fc600078e000a */
[----:B------:R-:W-:Y:S04]  /*22da0*/  STL.64 [R1+0x5a8], R18 ;  /* 0x0005a81201007387 */ /* 0x000fe80000100a00 */
[----:B------:R-:W2:Y:S01]  /*22db0*/  LDL.LU.64 R10, [R1+0x2b8] ;  /* 0x0002b800010a7983 */ /* 0x000ea20000300a00 */
[----:B------:R-:W-:Y:S03]  /*22dc0*/  HMMA.16816.F32.BF16 R24, R20, R4, R24 ;  /* 0x000000041418723c */ /* 0x000fe60000041818 */
[----:B------:R-:W-:Y:S04]  /*22dd0*/  LDSM.16.MT88.4 R16, [R3+0x300] ;  /* 0x000300000310783b */ /* 0x000fe80000004200 */
[----:B------:R-:W3:-:S12]  /*22de0*/  LDL.LU.64 R20, [R1+0x90] ;  /* 0x0000900001147983 */ /* 0x000ed80000300a00 */
[----:B------:R-:W-:Y:S04]  /*22df0*/  STL.64 [R1+0x2d0], R24 ;  /* 0x0002d01801007387 */ /* 0x000fe80000100a00 */
[----:B------:R-:W-:Y:S04]  /*22e00*/  STL.64 [R1+0x2d8], R26 ;  /* 0x0002d81a01007387 */ /* 0x000fe80000100a00 */
[----:B------:R-:W0:Y:S01]  /*22e10*/  LDSM.16.MT88.4 R24, [R3+0x380] ;  /* 0x000380000318783b */ /* 0x000e220000004200 */
[----:B------:R-:W-:-:S03]  /*22e20*/  IMAD.MOV.U32 R13, RZ, RZ, R6 ;  /* 0x000000ffff0d7224 */ /* 0x000fc600078e0006 */
[----:B0-----:R-:W-:Y:S04]  /*22e30*/  STL [R1+0x5a08], R24 ;  /* 0x005a081801007387 */ /* 0x001fe80000100800 */
[----:B------:R0:W-:Y:S04]  /*22e40*/  STL [R1+0x59f0], R25 ;  /* 0x0059f01901007387 */ /* 0x0001e80000100800 */
[----:B------:R-:W-:Y:S04]  /*22e50*/  STL [R1+0x59ec], R26 ;  /* 0x0059ec1a01007387 */ /* 0x000fe80000100800 */
[----:B------:R1:W-:Y:S04]  /*22e60*/  STL [R1+0x59e8], R27 ;  /* 0x0059e81b01007387 */ /* 0x0003e80000100800 */
[----:B0-----:R-:W4:Y:S04]  /*22e70*/  LDL.LU.64 R24, [R1+0x2a0] ;  /* 0x0002a00001187983 */ /* 0x001f280000300a00 */
[----:B-1----:R-:W4:Y:S04]  /*22e80*/  LDL.LU.64 R26, [R1+0x2a8] ;  /* 0x0002a800011a7983 */ /* 0x002f280000300a00 */
[----:B------:R-:W-:Y:S01]  /*22e90*/  STL [R1+0x59d0], R3 ;  /* 0x0059d00301007387 */ /* 0x000fe20000100800 */
[----:B--2---:R-:W-:Y:S03]  /*22ea0*/  HMMA.16816.F32.BF16 R12, R16, R12, R8 ;  /* 0x0000000c100c723c */ /* 0x004fe60000041808 */
[----:B------:R-:W2:-:S15]  /*22eb0*/  LDL.LU.64 R8, [R1+0x5aa0] ;  /* 0x005aa00001087983 */ /* 0x000e9e0000300a00 */
[----:B------:R-:W-:Y:S01]  /*22ec0*/  NOP ;  /* 0x0000000000007918 */ /* 0x000fe20000000000 */
[----:B------:R0:W-:Y:S04]  /*22ed0*/  STL.64 [R1+0x2c0], R12 ;  /* 0x0002c00c01007387 */ /* 0x0001e80000100a00 */
[----:B------:R-:W-:Y:S04]  /*22ee0*/  STL.64 [R1+0x2c8], R14 ;  /* 0x0002c80e01007387 */ /* 0x000fe80000100a00 */
[----:B0-----:R-:W4:Y:S02]  /*22ef0*/  LDL.LU.64 R12, [R1+0x5a98] ;  /* 0x005a9800010c7983 */ /* 0x001f240000300a00 */
[----:B----4-:R-:W-:Y:S01]  /*22f00*/  HMMA.16816.F32.BF16 R24, R16, R12, R24 ;  /* 0x0000000c1018723c */ /* 0x010fe20000041818 */
[----:B------:R-:W-:-:S15]  /*22f10*/  IMAD.MOV.U32 R6, RZ, RZ, R12 ;  /* 0x000000ffff067224 */ /* 0x000fde00078e000c */
[----:B------:R-:W-:-:S03]  /*22f20*/  NOP ;  /* 0x0000000000007918 */ /* 0x000fc60000000000 */
[----:B------:R0:W-:Y:S04]  /*22f30*/  STL.64 [R1+0x2b0], R24 ;  /* 0x0002b01801007387 */ /* 0x0001e80000100a00 */
[----:B------:R-:W-:Y:S01]  /*22f40*/  STL.64 [R1+0x2b8], R26 ;  /* 0x0002b81a01007387 */ /* 0x000fe20000100a00 */
[----:B0-----:R-:W-:-:S03]  /*22f50*/  IMAD.MOV.U32 R25, RZ, RZ, R13 ;  /* 0x000000ffff197224 */ /* 0x001fc600078e000d */
[----:B------:R-:W4:Y:S04]  /*22f60*/  LDL.LU.64 R12, [R1+0x50] ;  /* 0x00005000010c7983 */ /* 0x000f280000300a00 */
[----:B----4-:R0:W-:Y:S04]  /*22f70*/  STL.64 [R1+0x5a70], R12 ;  /* 0x005a700c01007387 */ /* 0x0101e80000100a00 */
[----:B0-----:R-:W4:Y:S04]  /*22f80*/  LDL.LU.64 R12, [R1+0x280] ;  /* 0x00028000010c7983 */ /* 0x001f280000300a00 */
[----:B------:R-:W4:Y:S04]  /*22f90*/  LDL.LU.64 R14, [R1+0x288] ;  /* 0x00028800010e7983 */ /* 0x000f280000300a00 */
[----:B------:R-:W-:Y:S04]  /*22fa0*/  STL [R1+0x5a0c], R25 ;  /* 0x005a0c1901007387 */ /* 0x000fe80000100800 */
[----:B------:R-:W-:Y:S04]  /*22fb0*/  STL.64 [R1+0x5a00], R6 ;  /* 0x005a000601007387 */ /* 0x000fe80000100a00 */
[----:B------:R0:W-:Y:S04]  /*22fc0*/  STL.64 [R1+0x59f8], R4 ;  /* 0x0059f80401007387 */ /* 0x0001e80000100a00 */
[----:B0-----:R-:W2:Y:S04]  /*22fd0*/  LDL.LU.64 R4, [R1+0x290] ;  /* 0x0002900001047983 */ /* 0x001ea80000300a00 */
[----:B------:R-:W2:Y:S01]  /*22fe0*/  LDL.LU.64 R6, [R1+0x298] ;  /* 0x0002980001067983 */ /* 0x000ea20000300a00 */
[----:B------:R-:W-:-:S02]  /*22ff0*/  IMAD.MOV.U32 R24, RZ, RZ, R2 ;  /* 0x000000ffff187224 */ /* 0x000fc400078e0002 */
[----:B------:R-:W-:Y:S02]  /*23000*/  IMAD.MOV.U32 R25, RZ, RZ, R0 ;  /* 0x000000ffff197224 */ /* 0x000fe400078e0000 */
[----:B---3--:R-:W-:Y:S02]  /*23010*/  IMAD.MOV.U32 R11, RZ, RZ, R20 ;  /* 0x000000ffff0b7224 */ /* 0x008fe400078e0014 */
[----:B------:R-:W-:-:S03]  /*23020*/  IMAD.MOV.U32 R10, RZ, RZ, R21 ;  /* 0x000000ffff0a7224 */ /* 0x000fc600078e0015 */
[C---:B--2---:R-:W-:Y:S08]  /*23030*/  HMMA.16816.F32.BF16 R24, R16.reuse, R24, R4 ;  /* 0x000000181018723c */ /* 0x044ff00000041804 */
[C---:B----4-:R-:W-:Y:S11]  /*23040*/  HMMA.16816.F32.BF16 R4, R16.reuse, R20, R12 ;  /* 0x000000141004723c */ /* 0x050ff6000004180c */
[----:B------:R-:W-:Y:S04]  /*23050*/  STL.64 [R1+0x2a0], R24 ;  /* 0x0002a01801007387 */ /* 0x000fe80000100a00 */
[----:B------:R-:W-:Y:S04]  /*23060*/  STL.64 [R1+0x2a8], R26 ;  /* 0x0002a81a01007387 */ /* 0x000fe80000100a00 */
[----:B------:R-:W-:Y:S04]  /*23070*/  STL.64 [R1+0x290], R4 ;  /* 0x0002900401007387 */ /* 0x000fe80000100a00 */
[----:B------:R-:W-:Y:S04]  /*23080*/  STL.64 [R1+0x298], R6 ;  /* 0x0002980601007387 */ /* 0x000fe80000100a00 */
[----:B------:R-:W2:Y:S04]  /*23090*/  LDL.LU.64 R20, [R1+0x270] ;  /* 0x0002700001147983 */ /* 0x000ea80000300a00 */
[----:B------:R-:W2:Y:S04]  /*230a0*/  LDL.LU.64 R22, [R1+0x278] ;  /* 0x0002780001167983 */ /* 0x000ea80000300a00 */
[----:B------:R-:W3:Y:S04]  /*230b0*/  LDL.LU.64 R12, [R1+0x250] ;  /* 0x00025000010c7983 */ /* 0x000ee80000300a00 */
[----:B------:R-:W4:Y:S04]  /*230c0*/  LDL.LU.64 R14, [R1+0x258] ;  /* 0x00025800010e7983 */ /* 0x000f280000300a00 */
[----:B----4-:R-:W-:Y:S04]  /*230d0*/  STL.64 [R1+0x5a80], R14 ;  /* 0x005a800e01007387 */ /* 0x010fe80000100a00 */
[----:B---3--:R0:W-:Y:S04]  /*230e0*/  STL.64 [R1+0x5a78], R12 ;  /* 0x005a780c01007387 */ /* 0x0081e80000100a00 */
[----:B0-----:R-:W3:Y:S04]  /*230f0*/  LDL.LU.64 R12, [R1+0x260] ;  /* 0x00026000010c7983 */ /* 0x001ee80000300a00 */
[----:B------:R-:W4:Y:S04]  /*23100*/  LDL.LU.64 R14, [R1+0x268] ;  /* 0x00026800010e7983 */ /* 0x000f280000300a00 */
[----:B----4-:R-:W-:Y:S04]  /*23110*/  STL.64 [R1+0x5a90], R14 ;  /* 0x005a900e01007387 */ /* 0x010fe80000100a00 */
[----:B---3--:R0:W-:Y:S04]  /*23120*/  STL.64 [R1+0x5a88], R12 ;  /* 0x005a880c01007387 */ /* 0x0081e80000100a00 */
[----:B0-----:R-:W2:Y:S04]  /*23130*/  LDL.LU.64 R12, [R1+0x80] ;  /* 0x00008000010c7983 */ /* 0x001ea80000300a00 */
[----:B------:R-:W3:Y:S04]  /*23140*/  LDL.LU.64 R24, [R1+0x240] ;  /* 0x0002400001187983 */ /* 0x000ee80000300a00 */
[----:B------:R-:W3:Y:S04]  /*23150*/  LDL.LU.64 R26, [R1+0x248] ;  /* 0x00024800011a7983 */ /* 0x000ee80000300a00 */
[----:B------:R-:W4:Y:S04]  /*23160*/  LDL.LU.64 R4, [R1] ;  /* 0x0000000001047983 */ /* 0x000f280000300a00 */
[----:B----4-:R0:W-:Y:S04]  /*23170*/  STL.64 [R1+0x5a30], R4 ;  /* 0x005a300401007387 */ /* 0x0101e80000100a00 */
[----:B0-----:R-:W4:Y:S04]  /*23180*/  LDL.LU.64 R4, [R1+0x10] ;  /* 0x0000100001047983 */ /* 0x001f280000300a00 */
[----:B----4-:R0:W-:Y:S04]  /*23190*/  STL.64 [R1+0x5a38], R4 ;  /* 0x005a380401007387 */ /* 0x0101e80000100a00 */
[----:B0-----:R-:W4:Y:S01]  /*231a0*/  LDL.LU.64 R4, [R1+0x20] ;  /* 0x0000200001047983 */ /* 0x001f220000300a00 */
[----:B--2---:R-:W-:Y:S03]  /*231b0*/  HMMA.16816.F32.BF16 R20, R16, R12, R20 ;  /* 0x0000000c1014723c */ /* 0x004fe60000041814 */
[----:B----4-:R0:W-:Y:S04]  /*231c0*/  STL.64 [R1+0x5a50], R4 ;  /* 0x005a500401007387 */ /* 0x0101e80000100a00 */
[----:B0-----:R-:W2:Y:S04]  /*231d0*/  LDL.LU.64 R4, [R1+0x30] ;  /* 0x0000300001047983 */ /* 0x001ea80000300a00 */
[----:B--2---:R0:W-:Y:S04]  /*231e0*/  STL.64 [R1+0x5a58], R4 ;  /* 0x005a580401007387 */ /* 0x0041e80000100a00 */
[----:B0-----:R-:W2:Y:S04]  /*231f0*/  LDL.LU.64 R4, [R1+0x40] ;  /* 0x0000400001047983 */ /* 0x001ea80000300a00 */
[----:B------:R-:W-:Y:S04]  /*23200*/  STL [R1+0x59d4], R11 ;  /* 0x0059d40b01007387 */ /* 0x000fe80000100800 */
[----:B------:R-:W-:Y:S04]  /*23210*/  STL [R1+0x5a68], R10 ;  /* 0x005a680a01007387 */ /* 0x000fe80000100800 */
[----:B------:R0:W-:Y:S04]  /*23220*/  STL.64 [R1+0x5a60], R8 ;  /* 0x005a600801007387 */ /* 0x0001e80000100a00 */
[----:B0-----:R-:W4:Y:S04]  /*23230*/  LDL.LU.64 R8, [R1+0x70] ;  /* 0x0000700001087983 */ /* 0x001f280000300a00 */
[----:B------:R0:W-:Y:S04]  /*23240*/  STL.64 [R1+0x280], R20 ;  /* 0x0002801401007387 */ /* 0x0001e80000100a00 */
[----:B------:R1:W-:Y:S04]  /*23250*/  STL.64 [R1+0x288], R22 ;  /* 0x0002881601007387 */ /* 0x0003e80000100a00 */
[----:B------:R-:W4:Y:S01]  /*23260*/  LDL.LU.64 R14, [R1+0x5a90] ;  /* 0x005a9000010e7983 */ /* 0x000f220000300a00 */
[----:B0-----:R-:W-:-:S02]  /*23270*/  IMAD.MOV.U32 R21, RZ, RZ, R12 ;  /* 0x000000ffff157224 */ /* 0x001fc400078e000c */
[----:B------:R-:W-:Y:S02]  /*23280*/  IMAD.MOV.U32 R20, RZ, RZ, R13 ;  /* 0x000000ffff147224 */ /* 0x000fe400078e000d */
[----:B------:R-:W4:Y:S02]  /*23290*/  LDL.LU.64 R12, [R1+0x5a88] ;  /* 0x005a8800010c7983 */ /* 0x000f240000300a00 */
[----:B----4-:R-:W-:Y:S01]  /*232a0*/  HMMA.16816.F32.BF16 R12, R16, R8, R12 ;  /* 0x00000008100c723c */ /* 0x010fe2000004180c */
[----:B-1----:R-:W-:Y:S02]  /*232b0*/  IMAD.MOV.U32 R23, RZ, RZ, R8 ;  /* 0x000000ffff177224 */ /* 0x002fe400078e0008 */
[----:B------:R-:W-:-:S15]  /*232c0*/  IMAD.MOV.U32 R22, RZ, RZ, R9 ;  /* 0x000000ffff167224 */ /* 0x000fde00078e0009 */
[----:B------:R-:W-:Y:S01]  /*232d0*/  NOP ;  /* 0x0000000000007918 */ /* 0x000fe20000000000 */
[----:B------:R-:W-:Y:S04]  /*232e0*/  STL.64 [R1+0x270], R12 ;  /* 0x0002700c01007387 */ /* 0x000fe80000100a00 */
[----:B------:R0:W-:Y:S04]  /*232f0*/  STL.64 [R1+0x278], R14 ;  /* 0x0002780e01007387 */ /* 0x0001e80000100a00 */
[----:B0-----:R-:W4:Y:S04]  /*23300*/  LDL.LU.64 R14, [R1+0x5a80] ;  /* 0x005a8000010e7983 */ /* 0x001f280000300a00 */
[----:B------:R-:W4:Y:S04]  /*23310*/  LDL.LU.64 R12, [R1+0x5a78] ;  /* 0x005a7800010c7983 */ /* 0x000f280000300a00 */
[----:B------:R-:W2:Y:S04]  /*23320*/  LDL.LU.64 R8, [R1+0x230] ;  /* 0x0002300001087983 */ /* 0x000ea80000300a00 */
[----:B------:R-:W2:Y:S04]  /*23330*/  LDL.LU.64 R10, [R1+0x238] ;  /* 0x00023800010a7983 */ /* 0x000ea80000300a00 */
[----:B------:R-:W-:Y:S04]  /*23340*/  STL.64 [R1+0x59e0], R22 ;  /* 0x0059e01601007387 */ /* 0x000fe80000100a00 */
[----:B------:R0:W-:Y:S04]  /*23350*/  STL.64 [R1+0x59d8], R20 ;  /* 0x0059d81401007387 */ /* 0x0001e80000100a00 */
[----:B0-----:R-:W4:Y:S02]  /*23360*/  LDL.LU.64 R20, [R1+0x60] ;  /* 0x0000600001147983 */ /* 0x001f240000300a00 */
[----:B----4-:R-:W-:-:S15]  /*23370*/  HMMA.16816.F32.BF16 R12, R16, R20, R12 ;  /* 0x00000014100c723c */ /* 0x010fde000004180c */
[----:B------:R-:W-:-:S04]  /*23380*/  NOP ;  /* 0x0000000000007918 */ /* 0x000fc80000000000 */
[----:B------:R0:W-:Y:S04]  /*23390*/  STL.64 [R1+0x260], R12 ;  /* 0x0002600c01007387 */ /* 0x0001e80000100a00 */
[----:B------:R-:W-:Y:S04]  /*233a0*/  STL.64 [R1+0x268], R14 ;  /* 0x0002680e01007387 */ /* 0x000fe80000100a00 */
[----:B0-----:R-:W3:Y:S01]  /*233b0*/  LDL.LU.64 R12, [R1+0x5a70] ;  /* 0x005a7000010c7983 */ /* 0x001ee20000300a00 */
[----:B------:R-:W-:Y:S02]  /*233c0*/  IMAD.MOV.U32 R0, RZ, RZ, R20 ;  /* 0x000000ffff007224 */ /* 0x000fe400078e0014 */
[----:B------:R-:W-:-:S02]  /*233d0*/  IMAD.MOV.U32 R2, RZ, RZ, R21 ;  /* 0x000000ffff027224 */ /* 0x000fc400078e0015 */
[----:B---3--:R-:W-:-:S15]  /*233e0*/  HMMA.16816.F32.BF16 R20, R16, R12, R24 ;  /* 0x0000000c1014723c */ /* 0x008fde0000041818 */
[----:B------:R-:W-:-:S04]  /*233f0*/  NOP ;  /* 0x0000000000007918 */ /* 0x000fc80000000000 */
[----:B------:R0:W-:Y:S04]  /*23400*/  STL.64 [R1+0x250], R20 ;  /* 0x0002501401007387 */ /* 0x0001e80000100a00 */
[----:B------:R1:W-:Y:S04]  /*23410*/  STL.64 [R1+0x258], R22 ;  /* 0x0002581601007387 */ /* 0x0003e80000100a00 */
[----:B------:R-:W3:Y:S04]  /*23420*/  LDL.LU.64 R24, [R1+0x220] ;  /* 0x0002200001187983 */ /* 0x000ee80000300a00 */
[----:B------:R-:W3:Y:S04]  /*23430*/  LDL.LU.64 R26, [R1+0x228] ;  /* 0x00022800011a7983 */ /* 0x000ee80000300a00 */
[----:B0-----:R-:W4:Y:S04]  /*23440*/  LDL.LU.64 R20, [R1+0x200] ;  /* 0x0002000001147983 */ /* 0x001f280000300a00 */
[----:B-1----:R-:W3:Y:S01]  /*23450*/  LDL.LU.64 R22, [R1+0x208] ;  /* 0x0002080001167983 */ /* 0x002ee20000300a00 */
[----:B--2---:R-:W-:Y:S01]  /*23460*/  HMMA.16816.F32.BF16 R8, R16, R4, R8 ;  /* 0x000000041008723c */ /* 0x004fe20000041808 */
[----:B------:R-:W-:-:S02]  /*23470*/  IMAD.MOV.U32 R29, RZ, RZ, R12 ;  /* 0x000000ffff1d7224 */ /* 0x000fc400078e000c */
[----:B------:R-:W-:Y:S02]  /*23480*/  IMAD.MOV.U32 R28, RZ, RZ, R13 ;  /* 0x000000ffff1c7224 */ /* 0x000fe400078e000d */
[----:B------:R-:W-:Y:S01]  /*23490*/  IMAD.MOV.U32 R3, RZ, RZ, R5 ;  /* 0x000000ffff037224 */ /* 0x000fe200078e0005 */
[----:B---3--:R-:W-:Y:S04]  /*234a0*/  STL.64 [R1+0x5a48], R22 ;  /* 0x005a481601007387 */ /* 0x008fe80000100a00 */
[----:B----4-:R0:W-:Y:S04]  /*234b0*/  STL.64 [R1+0x5a40], R20 ;  /* 0x005a401401007387 */ /* 0x0101e80000100a00 */
[----:B0-----:R-:W2:Y:S04]  /*234c0*/  LDL.LU.64 R20, [R1+0x210] ;  /* 0x0002100001147983 */ /* 0x001ea80000300a00 */
[----:B------:R-:W2:Y:S04]  /*234d0*/  LDL.LU.64 R22, [R1+0x218] ;  /* 0x0002180001167983 */ /* 0x000ea80000300a00 */
[----:B------:R-:W3:Y:S04]  /*234e0*/  LDL.LU.64 R12, [R1+0x1f0] ;  /* 0x0001f000010c7983 */ /* 0x000ee80000300a00 */
[----:B------:R-:W3:Y:S04]  /*234f0*/  LDL.LU.64 R14, [R1+0x1f8] ;  /* 0x0001f800010e7983 */ /* 0x000ee80000300a00 */
[----:B------:R-:W-:Y:S04]  /*23500*/  STL.64 [R1+0x240], R8 ;  /* 0x0002400801007387 */ /* 0x000fe80000100a00 */
[----:B------:R0:W-:Y:S04]  /*23510*/  STL.64 [R1+0x248], R10 ;  /* 0x0002480a01007387 */ /* 0x0001e80000100a00 */
[----:B0-----:R-:W4:Y:S04]  /*23520*/  LDL.LU R10, [R1+0x5a68] ;  /* 0x005a6800010a7983 */ /* 0x001f280000300800 */
[----:B------:R-:W2:Y:S01]  /*23530*/  LDL.LU.64 R8, [R1+0x5a60] ;  /* 0x005a600001087983 */ /* 0x000ea20000300a00 */
[----:B------:R-:W-:-:S03]  /*23540*/  IMAD.MOV.U32 R11, RZ, RZ, R4 ;  /* 0x000000ffff0b7224 */ /* 0x000fc600078e0004 */
[----:B------:R-:W2:Y:S02]  /*23550*/  LDL.LU.64 R4, [R1+0x5a58] ;  /* 0x005a580001047983 */ /* 0x000ea40000300a00 */
[----:B--2---:R-:W-:Y:S02]  /*23560*/  HMMA.16816.F32.BF16 R24, R16, R4, R24 ;  /* 0x000000041018723c */ /* 0x004fe40000041818 */
[----:B----4-:R-:W-:Y:S04]  /*23570*/  STL.64 [R1+0x5a18], R10 ;  /* 0x005a180a01007387 */ /* 0x010fe80000100a00 */
[----:B------:R0:W-:Y:S04]  /*23580*/  STL.64 [R1+0x5a10], R8 ;  /* 0x005a100801007387 */ /* 0x0001e80000100a00 */
[----:B0-----:R-:W2:Y:S04]  /*23590*/  LDL.LU.64 R8, [R1+0x1e0] ;  /* 0x0001e00001087983 */ /* 0x001ea80000300a00 */
[----:B------:R-:W2:Y:S05]  /*235a0*/  LDL.LU.64 R10, [R1+0x1e8] ;  /* 0x0001e800010a7983 */ /* 0x000eaa0000300a00 */
[----:B------:R-:W-:Y:S04]  /*235b0*/  STL.64 [R1+0x230], R24 ;  /* 0x0002301801007387 */ /* 0x000fe80000100a00 */
[----:B------:R0:W-:Y:S02]  /*235c0*/  STL.64 [R1+0x238], R26 ;  /* 0x0002381a01007387 */ /* 0x0001e40000100a00 */
[----:B0-----:R-:W-:-:S02]  /*235d0*/  IMAD.MOV.U32 R26, RZ, RZ, R4 ;  /* 0x000000ffff1a7224 */ /* 0x001fc400078e0004 */
[----:B------:R-:W-:Y:S02]  /*235e0*/  IMAD.MOV.U32 R27, RZ, RZ, R5 ;  /* 0x000000ffff1b7224 */ /* 0x000fe400078e0005 */
[----:B------:R-:W4:Y:S02]  /*235f0*/  LDL.LU.64 R4, [R1+0x5a50] ;  /* 0x005a500001047983 */ /* 0x000f240000300a00 */
[----:B----4-:R-:W-:Y:S01]  /*23600*/  HMMA.16816.F32.BF16 R20, R16, R4, R20 ;  /* 0x000000041014723c */ /* 0x010fe20000041814 */
[----:B------:R-:W-:Y:S02]  /*23610*/  IMAD.MOV.U32 R25, RZ, RZ, R4 ;  /* 0x000000ffff197224 */ /* 0x000fe400078e0004 */
[----:B------:R-:W-:-:S15]  /*23620*/  IMAD.MOV.U32 R24, RZ, RZ, R5 ;  /* 0x000000ffff187224 */ /* 0x000fde00078e0005 */
[----:B------:R-:W-:Y:S01]  /*23630*/  NOP ;  /* 0x0000000000007918 */ /* 0x000fe20000000000 */
[----:B------:R-:W-:Y:S04]  /*23640*/  STL.64 [R1+0x220], R20 ;  /* 0x0002201401007387 */ /* 0x000fe80000100a00 */
[----:B------:R0:W-:Y:S04]  /*23650*/  STL.64 [R1+0x228], R22 ;  /* 0x0002281601007387 */ /* 0x0001e80000100a00 */
[----:B0-----:R-:W4:Y:S04]  /*23660*/  LDL.LU.64 R22, [R1+0x5a48] ;  /* 0x005a480001167983 */ /* 0x001f280000300a00 */
[----:B------:R-:W4:Y:S04]  /*23670*/  LDL.LU.64 R20, [R1+0x5a40] ;  /* 0x005a400001147983 */ /* 0x000f280000300a00 */
[----:B------:R-:W4:Y:S02]  /*23680*/  LDL.LU.64 R4, [R1+0x5a38] ;  /* 0x005a380001047983 */ /* 0x000f240000300a00 */
[----:B----4-:R-:W-:-:S15]  /*23690*/  HMMA.16816.F32.BF16 R20, R16, R4, R20 ;  /* 0x000000041014723c */ /* 0x010fde0000041814 */
[----:B------:R-:W-:-:S04]  /*236a0*/  NOP ;  /* 0x0000000000007918 */ /* 0x000fc80000000000 */
[----:B------:R0:W-:Y:S04]  /*236b0*/  STL.64 [R1+0x210], R20 ;  /* 0x0002101401007387 */ /* 0x0001e80000100a00 */
[----:B------:R-:W-:Y:S01]  /*236c0*/  STL.64 [R1+0x218], R22 ;  /* 0x0002181601007387 */ /* 0x000fe20000100a00 */
[----:B0-----:R-:W-:Y:S02]  /*236d0*/  IMAD.MOV.U32 R21, RZ, RZ, R4 ;  /* 0x000000ffff157224 */ /* 0x001fe400078e0004 */
[----:B------:R-:W-:Y:S02]  /*236e0*/  IMAD.MOV.U32 R20, RZ, RZ, R5 ;  /* 0x000000ffff147224 */ /* 0x000fe400078e0005 */
[----:B------:R-:W3:Y:S02]  /*236f0*/  LDL.LU.64 R4, [R1+0x5a30] ;  /* 0x005a300001047983 */ /* 0x000ee40000300a00 */
[----:B---3--:R-:W-:-:S15]  /*23700*/  HMMA.16816.F32.BF16 R12, R16, R4, R12 ;  /* 0x00000004100c723c */ /* 0x008fde000004180c */
[----:B------:R-:W-:-:S04]  /*23710*/  NOP ;  /* 0x0000000000007918 */ /* 0x000fc80000000000 */
[----:B------:R-:W-:Y:S04]  /*23720*/  STL.64 [R1+0x200], R12 ;  /* 0x0002000c01007387 */ /* 0x000fe80000100a00 */
[----:B------:R0:W-:Y:S04]  /*23730*/  STL.64 [R1+0x208], R14 ;  /* 0x0002080e01007387 */ /* 0x0001e80000100a00 */
[----:B0-----:R-:W3:Y:S04]  /*23740*/  LDL.LU.64 R14, [R1+0x5a28] ;  /* 0x005a2800010e7983 */ /* 0x001ee80000300a00 */
[----:B------:R-:W2:Y:S01]  /*23750*/  LDL.LU.64 R12, [R1+0x5a20] ;  /* 0x005a2000010c7983 */ /* 0x000ea20000300a00 */
[----:B------:R-:W-:-:S02]  /*23760*/  IMAD.MOV.U32 R23, RZ, RZ, R4 ;  /* 0x000000ffff177224 */ /* 0x000fc400078e0004 */
[----:B------:R-:W-:Y:S02]  /*23770*/  IMAD.MOV.U32 R22, RZ, RZ, R5 ;  /* 0x000000ffff167224 */ /* 0x000fe400078e0005 */
[----:B------:R-:W4:Y:S04]  /*23780*/  LDL.LU.64 R4, [R1+0x1d0] ;  /* 0x0001d00001047983 */ /* 0x000f280000300a00 */
[----:B------:R-:W4:Y:S01]  /*23790*/  LDL.LU.64 R6, [R1+0x1d8] ;  /* 0x0001d80001067983 */ /* 0x000f220000300a00 */
[----:B--2---:R-:W-:-:S15]  /*237a0*/  HMMA.16816.F32.BF16 R8, R16, R12, R8 ;  /* 0x0000000c1008723c */ /* 0x004fde0000041808 */
[----:B------:R-:W-:-:S04]  /*237b0*/  NOP ;  /* 0x0000000000007918 */ /* 0x000fc80000000000 */
[----:B------:R-:W-:Y:S04]  /*237c0*/  STL.64 [R1+0x1f0], R8 ;  /* 0x0001f00801007387 */ /* 0x000fe80000100a00 */
[----:B------:R0:W-:Y:S04]  /*237d0*/  STL.64 [R1+0x1f8], R10 ;  /* 0x0001f80a01007387 */ /* 0x0001e80000100a00 */
[----:B0-----:R-:W2:Y:S04]  /*237e0*/  LDL.LU.64 R10, [R1+0x5a18] ;  /* 0x005a1800010a7983 */ /* 0x001ea80000300a00 */
[----:B------:R-:W4:Y:S04]  /*237f0*/  LDL.LU.64 R8, [R1+0x5a10] ;  /* 0x005a100001087983 */ /* 0x000f280000300a00 */
[----:B---3--:R-:W-:Y:S04]  /*23800*/  STL.64 [R1+0x58e8], R14 ;  /* 0x0058e80e01007387 */ /* 0x008fe80000100a00 */
[----:B------:R0:W-:Y:S02]  /*23810*/  STL.64 [R1+0x58e0], R12 ;  /* 0x0058e00c01007387 */ /* 0x0001e40000100a00 */
[----:B0-----:R-:W-:-:S02]  /*23820*/  IMAD.MOV.U32 R12, RZ, RZ, R23 ;  /* 0x000000ffff0c7224 */ /* 0x001fc400078e0017 */
[----:B------:R-:W-:-:S05]  /*23830*/  IMAD.MOV.U32 R13, RZ, RZ, R22 ;  /* 0x000000ffff0d7224 */ /* 0x000fca00078e0016 */
[----:B------:R0:W-:Y:S02]  /*23840*/  STL.64 [R1+0x5900], R12 ;  /* 0x0059000c01007387 */ /* 0x0001e40000100a00 */
[----:B0-----:R-:W-:Y:S02]  /*23850*/  IMAD.MOV.U32 R12, RZ, RZ, R21 ;  /* 0x000000ffff0c7224 */ /* 0x001fe400078e0015 */
[----:B------:R-:W-:Y:S02]  /*23860*/  IMAD.MOV.U32 R13, RZ, RZ, R20 ;  /* 0x000000ffff0d7224 */ /* 0x000fe400078e0014 */
[----:B------:R-:W3:Y:S04]  /*23870*/  LDL.LU.64 R20, [R1+0x8e0] ;  /* 0x0008e00001147983 */ /* 0x000ee80000300a00 */
[----:B------:R-:W3:Y:S04]  /*23880*/  LDL.LU.64 R22, [R1+0x8e8] ;  /* 0x0008e80001167983 */ /* 0x000ee80000300a00 */
[----:B------:R0:W-:Y:S02]  /*23890*/  STL.64 [R1+0x5918], R12 ;  /* 0x0059180c01007387 */ /* 0x0001e40000100a00 */
[----:B0-----:R-:W-:-:S02]  /*238a0*/  IMAD.MOV.U32 R12, RZ, RZ, R25 ;  /* 0x000000ffff0c7224 */ /* 0x001fc400078e0019 */
[----:B------:R-:W-:Y:S01]  /*238b0*/  IMAD.MOV.U32 R13, RZ, RZ, R24 ;  /* 0x000000ffff0d7224 */ /* 0x000fe200078e0018 */
[----:B------:R-:W2:Y:S04]  /*238c0*/  LDL.LU R25, [R1+0x5a0c] ;  /* 0x005a0c0001197983 */ /* 0x000ea80000300800 */
[----:B------:R-:W3:Y:S04]  /*238d0*/  LDL.LU R24, [R1+0x5a08] ;  /* 0x005a080001187983 */ /* 0x000ee80000300800 */
[----:B------:R0:W-:Y:S04]  /*238e0*/  STL.64 [R1+0x5930], R12 ;  /* 0x0059300c01007387 */ /* 0x0001e80000100a00 */
[----:B0-----:R-:W2:Y:S04]  /*238f0*/  LDL.LU.64 R12, [R1+0x1b0] ;  /* 0x0001b000010c7983 */ /* 0x001ea80000300a00 */
[----:B------:R-:W2:Y:S01]  /*23900*/  LDL.LU.64 R14, [R1+0x1b8] ;  /* 0x0001b800010e7983 */ /* 0x000ea20000300a00 */
[----:B----4-:R-:W-:-:S15]  /*23910*/  HMMA.16816.F32.BF16 R4, R16, R8, R4 ;  /* 0x000000081004723c */ /* 0x010fde0000041804 */
[----:B------:R-:W-:-:S04]  /*23920*/  NOP ;  /* 0x0000000000007918 */ /* 0x000fc80000000000 */
[----:B------:R-:W-:Y:S04]  /*23930*/  STL.64 [R1+0x1e0], R4 ;  /* 0x0001e00401007387 */ /* 0x000fe80000100a00 */
[----:B------:R0:W-:Y:S04]  /*23940*/  STL.64 [R1+0x1e8], R6 ;  /* 0x0001e80601007387 */ /* 0x0001e80000100a00 */
[----:B0-----:R-:W4:Y:S04]  /*23950*/  LDL.LU.64 R6, [R1+0x5a00] ;  /* 0x005a000001067983 */ /* 0x001f280000300a00 */
[----:B------:R-:W2:Y:S04]  /*23960*/  LDL.LU.64 R4, [R1+0x59f8] ;  /* 0x0059f80001047983 */ /* 0x000ea80000300a00 */
[----:B------:R-:W-:Y:S01]  /*23970*/  STL.64 [R1+0x58d8], R8 ;  /* 0x0058d80801007387 */ /* 0x000fe20000100a00 */
[----:B--2---:R-:W-:Y:S01]  /*23980*/  HMMA.16816.F32.BF16 R12, R16, R4, R12 ;  /* 0x00000004100c723c */ /* 0x004fe2000004180c */
[----:B----4-:R-:W-:-:S02]  /*23990*/  IMAD.MOV.U32 R16, RZ, RZ, R6 ;  /* 0x000000ffff107224 */ /* 0x010fc400078e0006 */
[----:B------:R-:W2:Y:S01]  /*239a0*/  LDL.LU R6, [R1+0x59f4] ;  /* 0x0059f40001067983 */ /* 0x000ea20000300800 */
[----:B------:R-:W-:-:S15]  /*239b0*/  IMAD.MOV.U32 R17, RZ, RZ, R25 ;  /* 0x000000ffff117224 */ /* 0x000fde00078e0019 */
[----:B------:R0:W-:Y:S04]  /*239c0*/  STL.64 [R1+0x1d0], R12 ;  /* 0x0001d00c01007387 */ /* 0x0001e80000100a00 */
[----:B------:R-:W-:Y:S04]  /*239d0*/  STL.64 [R1+0x1d8], R14 ;  /* 0x0001d80e01007387 */ /* 0x000fe80000100a00 */
[----:B------:R-:W3:Y:S01]  /*239e0*/  LDL.LU R25, [R1+0x59f0] ;  /* 0x0059f00001197983 */ /* 0x000ee20000300800 */
[----:B0-----:R-:W-:Y:S02]  /*239f0*/  IMAD.MOV.U32 R12, RZ, RZ, R26 ;  /* 0x000000ffff0c7224 */ /* 0x001fe400078e001a */
[----:B------:R-:W-:Y:S01]  /*23a00*/  IMAD.MOV.U32 R13, RZ, RZ, R27 ;  /* 0x000000ffff0d7224 */ /* 0x000fe200078e001b */
[----:B------:R-:W3:Y:S04]  /*23a10*/  LDL.LU R26, [R1+0x59ec] ;  /* 0x0059ec00011a7983 */ /* 0x000ee80000300800 */
[----:B------:R-:W3:Y:S04]  /*23a20*/  LDL.LU R27, [R1+0x59e8] ;  /* 0x0059e800011b7983 */ /* 0x000ee80000300800 */
[----:B------:R0:W-:Y:S04]  /*23a30*/  STL.64 [R1+0x5948], R12 ;  /* 0x0059480c01007387 */ /* 0x0001e80000100a00 */
[----:B0-----:R-:W3:Y:S04]  /*23a40*/  LDL.LU R12, [R1+0xc0] ;  /* 0x0000c000010c7983 */ /* 0x001ee80000300800 */
[----:B------:R-:W3:Y:S04]  /*23a50*/  LDL.LU R13, [R1+0xc4] ;  /* 0x0000c400010d7983 */ /* 0x000ee80000300800 */
[----:B--2---:R-:W-:Y:S04]  /*23a60*/  STL.64 [R1+0x58f8], R6 ;  /* 0x0058f80601007387 */ /* 0x004fe80000100a00 */
[----:B------:R0:W-:Y:S04]  /*23a70*/  STL.64 [R1+0x58f0], R4 ;  /* 0x0058f00401007387 */ /* 0x0001e80000100a00 */
[----:B0-----:R-:W2:Y:S04]  /*23a80*/  LDL.LU R4, [R1+0xa0] ;  /* 0x0000a00001047983 */ /* 0x001ea80000300800 */
[----:B------:R-:W2:Y:S01]  /*23a90*/  LDL.LU R5, [R1+0xa4] ;  /* 0x0000a40001057983 */ /* 0x000ea20000300800 */
[----:B---3--:R-:W-:Y:S03]  /*23aa0*/  HMMA.16816.F32.BF16 R12, R24, R12, R20 ;  /* 0x0000000c180c723c */ /* 0x008fe60000041814 */
[----:B------:R-:W3:Y:S04]  /*23ab0*/  LDL.LU.64 R22, [R1+0x59e0] ;  /* 0x0059e00001167983 */ /* 0x000ee80000300a00 */
[----:B------:R-:W4:-:S12]  /*23ac0*/  LDL.LU.64 R20, [R1+0x59d8] ;  /* 0x0059d80001147983 */ /* 0x000f180000300a00 */
[----:B------:R0:W-:Y:S04]  /*23ad0*/  STL.64 [R1+0x1c0], R12 ;  /* 0x0001c00c01007387 */ /* 0x0001e80000100a00 */
[----:B------:R-:W-:Y:S01]  /*23ae0*/  STL.64 [R1+0x1c8], R14 ;  /* 0x0001c80e01007387 */ /* 0x000fe20000100a00 */
[----:B0-----:R-:W-:Y:S02]  /*23af0*/  IMAD.MOV.U32 R12, RZ, RZ, R11 ;  /* 0x000000ffff0c7224 */ /* 0x001fe400078e000b */
[----:B------:R-:W-:Y:S01]  /*23b00*/  IMAD.MOV.U32 R13, RZ, RZ, R3 ;  /* 0x000000ffff0d7224 */ /* 0x000fe200078e0003 */
[----:B------:R-:W2:Y:S04]  /*23b10*/  LDL.LU R11, [R1+0x59d4] ;  /* 0x0059d400010b7983 */ /* 0x000ea80000300800 */
[----:B------:R-:W2:Y:S04]  /*23b20*/  LDL.LU R3, [R1+0x59d0] ;  /* 0x0059d00001037983 */ /* 0x000ea80000300800 */
[----:B------:R0:W-:Y:S04]  /*23b30*/  STL.64 [R1+0x5960], R12 ;  /* 0x0059600c01007387 */ /* 0x0001e80000100a00 */
[----:B0-----:R-:W2:Y:S04]  /*23b40*/  LDL.LU.64 R12, [R1+0x8d0] ;  /* 0x0008d000010c7983 */ /* 0x001ea80000300a00 */
[----:B------:R-:W2:Y:S02]  /*23b50*/  LDL.LU.64 R14, [R1+0x8d8] ;  /* 0x0008d800010e7983 */ /* 0x000ea40000300a00 */
[----:B--2---:R-:W-:Y:S01]  /*23b60*/  HMMA.16816.F32.BF16 R12, R24, R16, R12 ;  /* 0x00000010180c723c */ /* 0x004fe2000004180c */
[----:B------:R-:W-:-:S02]  /*23b70*/  IMAD.MOV.U32 R16, RZ, RZ, R0 ;  /* 0x000000ffff107224 */ /* 0x000fc400078e0000 */
[----:B------:R-:W-:Y:S01]  /*23b80*/  IMAD.MOV.U32 R17, RZ, RZ, R2 ;  /* 0x000000ffff117224 */ /* 0x000fe200078e0002 */
[----:B------:R-:W2:-:S15]  /*23b90*/  LDL.LU R0, [R1+0x59cc] ;  /* 0x0059cc0001007983 */ /* 0x000e9e0000300800 */
[----:B------:R-:W-:Y:S04]  /*23ba0*/  STL.64 [R1+0x1b0], R12 ;  /* 0x0001b00c01007387 */ /* 0x000fe80000100a00 */
[----:B------:R-:W-:Y:S04]  /*23bb0*/  STL.64 [R1+0x1b8], R14 ;  /* 0x0001b80e01007387 */ /* 0x000fe80000100a00 */
[----:B------:R-:W2:Y:S04]  /*23bc0*/  LDL.LU R2, [R1+0x59c8] ;  /* 0x0059c80001027983 */ /* 0x000ea80000300800 */
[----:B------:R3:W-:Y:S02]  /*23bd0*/  STL.64 [R1+0x5980], R16 ;  /* 0x0059801001007387 */ /* 0x0007e40000100a00 */
[----:B---3--:R-:W-:-:S02]  /*23be0*/  IMAD.MOV.U32 R16, RZ, RZ, R23 ;  /* 0x000000ffff107224 */ /* 0x008fc400078e0017 */
[----:B------:R-:W-:-:S05]  /*23bf0*/  IMAD.MOV.U32 R17, RZ, RZ, R22 ;  /* 0x000000ffff117224 */ /* 0x000fca00078e0016 */
[----:B------:R4:W-:Y:S02]  /*23c00*/  STL.64 [R1+0x5998], R16 ;  /* 0x0059981001007387 */ /* 0x0009e40000100a00 */
[----:B----4-:R-:W-:Y:S02]  /*23c10*/  IMAD.MOV.U32 R16, RZ, RZ, R21 ;  /* 0x000000ffff107224 */ /* 0x010fe400078e0015 */
[----:B------:R-:W-:Y:S02]  /*23c20*/  IMAD.MOV.U32 R17, RZ, RZ, R20 ;  /* 0x000000ffff117224 */ /* 0x000fe400078e0014 */
[----:B------:R-:W0:Y:S04]  /*23c30*/  LDSM.16.MT88.4 R20, [R3+0x4000] ;  /* 0x004000000314783b */ /* 0x000e280000004200 */
[----:B------:R1:W-:Y:S04]  /*23c40*/  STL.64 [R1+0x59b0], R16 ;  /* 0x0059b01001007387 */ /* 0x0003e80000100a00 */
[----:B-1----:R-:W3:Y:S04]  /*23c50*/  LDL.LU.64 R16, [R1+0x1a0] ;  /* 0x0001a00001107983 */ /* 0x002ee80000300a00 */
[----:B------:R-:W3:Y:S01]  /*23c60*/  LDL.LU.64 R18, [R1+0x1a8] ;  /* 0x0001a80001127983 */ /* 0x000ee20000300a00 */
[----:B------:R-:W-:-:S02]  /*23c70*/  IMAD.MOV.U32 R12, RZ, RZ, R29 ;  /* 0x000000ffff0c7224 */ /* 0x000fc400078e001d */
[----:B------:R-:W-:-:S05]  /*23c80*/  IMAD.MOV.U32 R13, RZ, RZ, R28 ;  /* 0x000000ffff0d7224 */ /* 0x000fca00078e001c */
[----:B------:R1:W-:Y:S04]  /*23c90*/  STL.64 [R1+0x5978], R12 ;  /* 0x0059780c01007387 */ /* 0x0003e80000100a00 */
[----:B0-----:R-:W-:Y:S04]  /*23ca0*/  STL.64 [R1+0x5910], R22 ;  /* 0x0059101601007387 */ /* 0x001fe80000100a00 */
[----:B------:R-:W-:Y:S01]  /*23cb0*/  STL.64 [R1+0x5908], R20 ;  /* 0x0059081401007387 */ /* 0x000fe20000100a00 */
[----:B---3--:R-:W-:-:S15]  /*23cc0*/  HMMA.16816.F32.BF16 R4, R24, R4, R16 ;  /* 0x000000041804723c */ /* 0x008fde0000041810 */
[----:B------:R-:W-:-:S04]  /*23cd0*/  NOP ;  /* 0x0000000000007918 */ /* 0x000fc80000000000 */
[----:B------:R-:W-:Y:S04]  /*23ce0*/  STL.64 [R1+0x1a0], R4 ;  /* 0x0001a00401007387 */ /* 0x000fe80000100a00 */
[----:B------:R-:W-:Y:S04]  /*23cf0*/  STL.64 [R1+0x1a8], R6 ;  /* 0x0001a80601007387 */ /* 0x000fe80000100a00 */
[----:B-1----:R-:W3:Y:S04]  /*23d00*/  LDL.LU.64 R12, [R1+0x160] ;  /* 0x00016000010c7983 */ /* 0x002ee80000300a00 */
[----:B------:R-:W4:Y:S04]  /*23d10*/  LDL.LU.64 R14, [R1+0x168] ;  /* 0x00016800010e7983 */ /* 0x000f280000300a00 */
[----:B----4-:R-:W-:Y:S04]  /*23d20*/  STL.64 [R1+0x5990], R14 ;  /* 0x0059900e01007387 */ /* 0x010fe80000100a00 */
[----:B---3--:R0:W-:Y:S04]  /*23d30*/  STL.64 [R1+0x5988], R12 ;  /* 0x0059880c01007387 */ /* 0x0081e80000100a00 */
[----:B0-----:R-:W3:Y:S04]  /*23d40*/  LDL.LU.64 R12, [R1+0x170] ;  /* 0x00017000010c7983 */ /* 0x001ee80000300a00 */
        /* <DEDUP_REMOVED lines=8> */
[----:B------:R-:W3:Y:S04]  /*23dd0*/  LDL.LU.64 R14, [R1+0x198] ;  /* 0x00019800010e7983 */ /* 0x000ee80000300a00 */
        /* <DEDUP_REMOVED lines=16> */
[C---:B---3--:R-:W-:Y:S03]  /*23ee0*/  HMMA.16816.F32.BF16 R16, R24.reuse, R16, R12 ;  /* 0x000000101810723c */ /* 0x048fe6000004180c */
[----:B----4-:R-:W-:Y:S04]  /*23ef0*/  STL.64 [R1+0x5970], R22 ;  /* 0x0059701601007387 */ /* 0x010fe80000100a00 */
[----:B--2---:R0:W-:Y:S04]  /*23f00*/  STL.64 [R1+0x5968], R20 ;  /* 0x0059681401007387 */ /* 0x0041e80000100a00 */
[----:B0-----:R-:W2:Y:S04]  /*23f10*/  LDL.LU.64 R20, [R1+0x150] ;  /* 0x0001500001147983 */ /* 0x001ea80000300a00 */
[----:B------:R-:W2:Y:S04]  /*23f20*/  LDL.LU.64 R22, [R1+0x158] ;  /* 0x0001580001167983 */ /* 0x000ea80000300a00 */
[----:B------:R-:W3:Y:S04]  /*23f30*/  LDL.LU.64 R4, [R1+0x100] ;  /* 0x0001000001047983 */ /* 0x000ee80000300a00 */
        /* <DEDUP_REMOVED lines=23> */
[----:B------:R-:W-:Y:S04]  /*240b0*/  STL.64 [R1+0x160], R16 ;  /* 0x0001601001007387 */ /* 0x000fe80000100a00 */
[----:B------:R-:W-:Y:S04]  /*240c0*/  STL.64 [R1+0x168], R18 ;  /* 0x0001681201007387 */ /* 0x000fe80000100a00 */
[----:B------:R-:W0:Y:S04]  /*240d0*/  LDSM.16.MT88.4 R16, [R3+0x4080] ;  /* 0x004080000310783b */ /* 0x000e280000004200 */
[----:B0-----:R-:W-:Y:S04]  /*240e0*/  STL [R1+0x57d4], R18 ;  /* 0x0057d41201007387 */ /* 0x001fe80000100800 */
[----:B------:R-:W-:Y:S04]  /*240f0*/  STL [R1+0x57d0], R19 ;  /* 0x0057d01301007387 */ /* 0x000fe80000100800 */
[----:B------:R0:W-:Y:S04]  /*24100*/  STL.64 [R1+0x5880], R16 ;  /* 0x0058801001007387 */ /* 0x0001e80000100a00 */
[----:B0-----:R-:W3:Y:S04]  /*24110*/  LDL.LU.64 R16, [R1+0xe0] ;  /* 0x0000e00001107983 */ /* 0x001ee80000300a00 */
[----:B------:R-:W3:Y:S01]  /*24120*/  LDL.LU.64 R18, [R1+0xe8] ;  /* 0x0000e80001127983 */ /* 0x000ee20000300a00 */
        /* <DEDUP_REMOVED lines=29> */
[----:B0-----:R-:W3:Y:S02]  /*24300*/  LDL.LU.64 R12, [R1+0x5900] ;  /* 0x00590000010c7983 */ /* 0x001ee40000300a00 */
[----:B---3--:R-:W-:Y:S02]  /*24310*/  HMMA.16816.F32.BF16 R12, R24, R12, R4 ;  /* 0x0000000c180c723c */ /* 0x008fe40000041804 */
[----:B------:R-:W3:Y:S04]  /*24320*/  LDL.LU.64 R6, [R1+0x58f8] ;  /* 0x0058f80001067983 */ /* 0x000ee80000300a00 */
[----:B------:R-:W2:-:S13]  /*24330*/  LDL.LU.64 R4, [R1+0x58f0] ;  /* 0x0058f00001047983 */ /* 0x000e9a0000300a00 */
[----:B------:R-:W-:Y:S04]  /*24340*/  STL.64 [R1+0x100], R12 ;  /* 0x0001000c01007387 */ /* 0x000fe80000100a00 */
[----:B------:R0:W-:Y:S04]  /*24350*/  STL.64 [R1+0x108], R14 ;  /* 0x0001080e01007387 */ /* 0x0001e80000100a00 */
[----:B0-----:R-:W2:Y:S04]  /*24360*/  LDL.LU.64 R14, [R1+0x58e8] ;  /* 0x0058e800010e7983 */ /* 0x001ea80000300a00 */
[----:B------:R-:W4:Y:S02]  /*24370*/  LDL.LU.64 R12, [R1+0x58e0] ;  /* 0x0058e000010c7983 */ /* 0x000f240000300a00 */
[----:B----4-:R-:W-:-:S15]  /*24380*/  HMMA.16816.F32.BF16 R8, R24, R12, R8 ;  /* 0x0000000c1808723c */ /* 0x010fde0000041808 */
[----:B------:R-:W-:-:S04]  /*24390*/  NOP ;  /* 0x0000000000007918 */ /* 0x000fc80000000000 */
[----:B------:R0:W-:Y:S04]  /*243a0*/  STL.64 [R1+0xf0], R8 ;  /* 0x0000f00801007387 */ /* 0x0001e80000100a00 */
[----:B0-----:R-:W4:Y:S01]  /*243b0*/  LDL.LU.64 R8, [R1+0x58d8] ;  /* 0x0058d80001087983 */ /* 0x001f220000300a00 */
[----:B------:R-:W-:Y:S02]  /*243c0*/  IMAD.MOV.U32 R13, RZ, RZ, R10 ;  /* 0x000000ffff0d7224 */ /* 0x000fe400078e000a */
[----:B------:R-:W-:-:S03]  /*243d0*/  IMAD.MOV.U32 R12, RZ, RZ, R11 ;  /* 0x000000ffff0c7224 */ /* 0x000fc600078e000b */
[----:B------:R-:W-:Y:S01]  /*243e0*/  STL [R1+0x51d0], R13 ;  /* 0x0051d00d01007387 */ /* 0x000fe20000100800 */
[----:B----4-:R-:W-:-:S15]  /*243f0*/  HMMA.16816.F32.BF16 R8, R24, R8, R16 ;  /* 0x000000081808723c */ /* 0x010fde0000041810 */
[----:B------:R-:W-:-:S04]  /*24400*/  NOP ;  /* 0x0000000000007918 */ /* 0x000fc80000000000 */
[----:B------:R-:W-:Y:S04]  /*24410*/  STL.64 [R1+0xe0], R8 ;  /* 0x0000e00801007387 */ /* 0x000fe80000100a00 */
[----:B------:R-:W4:Y:S04]  /*24420*/  LDL.64 R18, [R1+0x98] ;  /* 0x0000980001127983 */ /* 0x000f280000100a00 */
[----:B----4-:R0:W-:Y:S04]  /*24430*/  STL.64 [R1+0x5890], R18 ;  /* 0x0058901201007387 */ /* 0x0101e80000100a00 */
[----:B0-----:R-:W4:Y:S04]  /*24440*/  LDL R18, [R1+0xa8] ;  /* 0x0000a80001127983 */ /* 0x001f280000100800 */
[----:B------:R-:W4:Y:S01]  /*24450*/  LDL R19, [R1+0xac] ;  /* 0x0000ac0001137983 */ /* 0x000f220000100800 */
[----:B------:R-:W-:-:S03]  /*24460*/  IMAD.MOV.U32 R29, RZ, RZ, R10 ;  /* 0x000000ffff1d7224 */ /* 0x000fc600078e000a */
[----:B----4-:R0:W-:Y:S04]  /*24470*/  STL.64 [R1+0x58a0], R18 ;  /* 0x0058a01201007387 */ /* 0x0101e80000100a00 */
[----:B0-----:R-:W4:Y:S04]  /*24480*/  LDL R18, [R1+0xb8] ;  /* 0x0000b80001127983 */ /* 0x001f280000100800 */
[----:B------:R-:W4:Y:S04]  /*24490*/  LDL R19, [R1+0xbc] ;  /* 0x0000bc0001137983 */ /* 0x000f280000100800 */
[----:B------:R-:W2:Y:S04]  /*244a0*/  LDL.LU R8, [R1+0x590] ;  /* 0x0005900001087983 */ /* 0x000ea80000300800 */
[----:B------:R-:W2:Y:S01]  /*244b0*/  LDL.LU R9, [R1+0x594] ;  /* 0x0005940001097983 */ /* 0x000ea20000300800 */
[----:B------:R-:W-:-:S03]  /*244c0*/  IMAD.MOV.U32 R28, RZ, RZ, R11 ;  /* 0x000000ffff1c7224 */ /* 0x000fc600078e000b */
[----:B------:R-:W2:Y:S04]  /*244d0*/  LDL.LU R10, [R1+0x598] ;  /* 0x00059800010a7983 */ /* 0x000ea80000300800 */
[----:B------:R-:W2:Y:S04]  /*244e0*/  LDL.LU R11, [R1+0x59c] ;  /* 0x00059c00010b7983 */ /* 0x000ea80000300800 */
[----:B----4-:R0:W-:Y:S04]  /*244f0*/  STL.64 [R1+0x58b8], R18 ;  /* 0x0058b81201007387 */ /* 0x0101e80000100a00 */
[----:B------:R-:W2:Y:S04]  /*24500*/  LDL.LU.64 R16, [R1+0xd0] ;  /* 0x0000d00001107983 */ /* 0x000ea80000300a00 */
[----:B0-----:R-:W2:Y:S04]  /*24510*/  LDL.LU.64 R18, [R1+0xd8] ;  /* 0x0000d80001127983 */ /* 0x001ea80000300a00 */
[----:B------:R-:W-:Y:S04]  /*24520*/  STL [R1+0x50d4], R28 ;  /* 0x0050d41c01007387 */ /* 0x000fe80000100800 */
[----:B------:R-:W-:Y:S01]  /*24530*/  STL [R1+0x50d0], R29 ;  /* 0x0050d01d01007387 */ /* 0x000fe20000100800 */
[----:B--2---:R-:W-:-:S15]  /*24540*/  HMMA.16816.F32.BF16 R24, R24, R4, R16 ;  /* 0x000000041818723c */ /* 0x004fde0000041810 */
[----:B------:R-:W-:-:S04]  /*24550*/  NOP ;  /* 0x0000000000007918 */ /* 0x000fc80000000000 */
[----:B------:R-:W-:Y:S04]  /*24560*/  STL [R1+0xd4], R25 ;  /* 0x0000d41901007387 */ /* 0x000fe80000100800 */
[----:B---3--:R0:W-:Y:S04]  /*24570*/  STL.64 [R1+0x5898], R6 ;  /* 0x0058980601007387 */ /* 0x0081e80000100a00 */
[----:B------:R-:W2:Y:S04]  /*24580*/  LDL.LU R4, [R1+0x570] ;  /* 0x0005700001047983 */ /* 0x000ea80000300800 */
[----:B------:R-:W2:Y:S04]  /*24590*/  LDL.LU R5, [R1+0x574] ;  /* 0x0005740001057983 */ /* 0x000ea80000300800 */
[----:B0-----:R-:W3:Y:S04]  /*245a0*/  LDL.LU R6, [R1+0x578] ;  /* 0x0005780001067983 */ /* 0x001ee80000300800 */
[----:B------:R-:W3:Y:S04]  /*245b0*/  LDL.LU R7, [R1+0x57c] ;  /* 0x00057c0001077983 */ /* 0x000ee80000300800 */
[----:B---3--:R-:W-:Y:S04]  /*245c0*/  STL.64 [R1+0x58b0], R6 ;  /* 0x0058b00601007387 */ /* 0x008fe80000100a00 */
[----:B--2---:R0:W-:Y:S04]  /*245d0*/  STL.64 [R1+0x58a8], R4 ;  /* 0x0058a80401007387 */ /* 0x0041e80000100a00 */
[----:B0-----:R-:W2:Y:S04]  /*245e0*/  LDL.LU R4, [R1+0x580] ;  /* 0x0005800001047983 */ /* 0x001ea80000300800 */
[----:B------:R-:W2:Y:S01]  /*245f0*/  LDL.LU R5, [R1+0x584] ;  /* 0x0005840001057983 */ /* 0x000ea20000300800 */
[----:B------:R-:W-:-:S02]  /*24600*/  IMAD.MOV.U32 R6, RZ, RZ, R14 ;  /* 0x000000ffff067224 */ /* 0x000fc400078e000e */
[----:B------:R-:W-:Y:S01]  /*24610*/  IMAD.MOV.U32 R7, RZ, RZ, R15 ;  /* 0x000000ffff077224 */ /* 0x000fe200078e000f */
[----:B------:R-:W3:Y:S04]  /*24620*/  LDL.LU R14, [R1+0x58d4] ;  /* 0x0058d400010e7983 */ /* 0x000ee80000300800 */
[----:B------:R-:W3:Y:S04]  /*24630*/  LDL.LU R15, [R1+0x58d0] ;  /* 0x0058d000010f7983 */ /* 0x000ee80000300800 */
[----:B------:R0:W-:Y:S01]  /*24640*/  STL.64 [R1+0x58c8], R6 ;  /* 0x0058c80601007387 */ /* 0x0001e20000100a00 */
[----:B------:R-:W-:-:S02]  /*24650*/  IMAD.MOV.U32 R29, RZ, RZ, R26 ;  /* 0x000000ffff1d7224 */ /* 0x000fc400078e001a */
[----:B------:R-:W-:Y:S01]  /*24660*/  IMAD.MOV.U32 R28, RZ, RZ, R27 ;  /* 0x000000ffff1c7224 */ /* 0x000fe200078e001b */
[----:B--2---:R-:W-:Y:S04]  /*24670*/  STL.64 [R1+0x58c0], R4 ;  /* 0x0058c00401007387 */ /* 0x004fe80000100a00 */
[----:B0-----:R-:W2:Y:S04]  /*24680*/  LDL.64 R6, [R1+0xc8] ;  /* 0x0000c80001067983 */ /* 0x001ea80000100a00 */
[----:B------:R-:W4:Y:S01]  /*24690*/  LDL.64 R26, [R1+0x78] ;  /* 0x00007800011a7983 */ /* 0x000f220000100a00 */
[----:B------:R-:W-:Y:S01]  /*246a0*/  IMAD.MOV.U32 R13, RZ, RZ, R24 ;  /* 0x000000ffff0d7224 */ /* 0x000fe200078e0018 */
[----:B--2---:R-:W-:Y:S02]  /*246b0*/  HMMA.16816.F32.BF16 R16, R20, R6, R8 ;  /* 0x000000061410723c */ /* 0x004fe40000041808 */
[----:B----4-:R0:W-:Y:S04]  /*246c0*/  STL.64 [R1+0x5888], R26 ;  /* 0x0058881a01007387 */ /* 0x0101e80000100a00 */
[----:B------:R-:W2:Y:S04]  /*246d0*/  LDL.LU R24, [R1+0x560] ;  /* 0x0005600001187983 */ /* 0x000ea80000300800 */
[----:B------:R-:W2:Y:S01]  /*246e0*/  LDL.LU R25, [R1+0x564] ;  /* 0x0005640001197983 */ /* 0x000ea20000300800 */
[----:B------:R-:W-:-:S03]  /*246f0*/  IMAD.MOV.U32 R11, RZ, RZ, R6 ;  /* 0x000000ffff0b7224 */ /* 0x000fc600078e0006 */
[----:B0-----:R-:W2:Y:S04]  /*24700*/  LDL.LU R26, [R1+0x568] ;  /* 0x00056800011a7983 */ /* 0x001ea80000300800 */
[----:B------:R-:W2:Y:S04]  /*24710*/  LDL.LU R27, [R1+0x56c] ;  /* 0x00056c00011b7983 */ /* 0x000ea80000300800 */
[----:B---3--:R-:W-:Y:S04]  /*24720*/  STL.64 [R1+0x5818], R14 ;  /* 0x0058180e01007387 */ /* 0x008fe80000100a00 */
[----:B------:R0:W-:Y:S01]  /*24730*/  STL.64 [R1+0x5810], R12 ;  /* 0x0058100c01007387 */ /* 0x0001e20000100a00 */
[----:B------:R-:W-:-:S02]  /*24740*/  IMAD.MOV.U32 R10, RZ, RZ, R7 ;  /* 0x000000ffff0a7224 */ /* 0x000fc400078e0007 */
[----:B------:R-:W-:Y:S02]  /*24750*/  IMAD.MOV.U32 R9, RZ, RZ, R18 ;  /* 0x000000ffff097224 */ /* 0x000fe400078e0012 */
[----:B------:R-:W-:Y:S01]  /*24760*/  IMAD.MOV.U32 R8, RZ, RZ, R19 ;  /* 0x000000ffff087224 */ /* 0x000fe200078e0013 */
[----:B0-----:R-:W3:Y:S04]  /*24770*/  LDL.LU R12, [R1+0x540] ;  /* 0x00054000010c7983 */ /* 0x001ee80000300800 */
[----:B------:R-:W3:Y:S04]  /*24780*/  LDL.LU R13, [R1+0x544] ;  /* 0x00054400010d7983 */ /* 0x000ee80000300800 */
[----:B------:R-:W3:Y:S04]  /*24790*/  LDL.LU R14, [R1+0x548] ;  /* 0x00054800010e7983 */ /* 0x000ee80000300800 */
[----:B------:R-:W3:Y:S04]  /*247a0*/  LDL.LU R15, [R1+0x54c] ;  /* 0x00054c00010f7983 */ /* 0x000ee80000300800 */
[----:B------:R-:W-:Y:S04]  /*247b0*/  STL [R1+0x52f4], R28 ;  /* 0x0052f41c01007387 */ /* 0x000fe80000100800 */
[----:B------:R-:W-:Y:S04]  /*247c0*/  STL [R1+0x52f0], R29 ;  /* 0x0052f01d01007387 */ /* 0x000fe80000100800 */
[----:B------:R-:W4:Y:S04]  /*247d0*/  LDL.LU.64 R6, [R1+0x58c8] ;  /* 0x0058c80001067983 */ /* 0x000f280000300a00 */
[----:B------:R-:W4:Y:S04]  /*247e0*/  LDL.LU.64 R4, [R1+0x58c0] ;  /* 0x0058c00001047983 */ /* 0x000f280000300a00 */
[----:B------:R4:W-:Y:S04]  /*247f0*/  STL.64 [R1+0x590], R16 ;  /* 0x0005901001007387 */ /* 0x0009e80000100a00 */
[----:B------:R-:W4:Y:S04]  /*24800*/  LDL.LU.64 R18, [R1+0x58b8] ;  /* 0x0058b80001127983 */ /* 0x000f280000300a00 */
[----:B------:R-:W-:Y:S04]  /*24810*/  STL [R1+0x50dc], R8 ;  /* 0x0050dc0801007387 */ /* 0x000fe80000100800 */
[----:B------:R-:W-:Y:S01]  /*24820*/  STL [R1+0x50d8], R9 ;  /* 0x0050d80901007387 */ /* 0x000fe20000100800 */
[----:B----4-:R-:W-:Y:S03]  /*24830*/  HMMA.16816.F32.BF16 R16, R20, R18, R4 ;  /* 0x000000121410723c */ /* 0x010fe60000041804 */
[----:B------:R-:W4:Y:S04]  /*24840*/  LDL.LU.64 R6, [R1+0x58b0] ;  /* 0x0058b00001067983 */ /* 0x000f280000300a00 */
[----:B------:R-:W4:-:S12]  /*24850*/  LDL.LU.64 R4, [R1+0x58a8] ;  /* 0x0058a80001047983 */ /* 0x000f180000300a00 */
[----:B------:R-:W-:Y:S04]  /*24860*/  STL.64 [R1+0x580], R16 ;  /* 0x0005801001007387 */ /* 0x000fe80000100a00 */
[----:B------:R0:W-:Y:S04]  /*24870*/  STL.64 [R1+0x588], R18 ;  /* 0x0005881201007387 */ /* 0x0001e80000100a00 */
[----:B0-----:R-:W4:Y:S02]  /*24880*/  LDL.LU.64 R18, [R1+0x58a0] ;  /* 0x0058a00001127983 */ /* 0x001f240000300a00 */
[----:B----4-:R-:W-:Y:S02]  /*24890*/  HMMA.16816.F32.BF16 R16, R20, R18, R4 ;  /* 0x000000121410723c */ /* 0x010fe40000041804 */
[----:B------:R-:W4:-:S15]  /*248a0*/  LDL.LU.64 R6, [R1+0x5898] ;  /* 0x0058980001067983 */ /* 0x000f1e0000300a00 */
[----:B------:R-:W-:Y:S02]  /*248b0*/  NOP ;  /* 0x0000000000007918 */ /* 0x000fe40000000000 */
[----:B------:R-:W-:Y:S01]  /*248c0*/  IMAD.MOV.U32 R5, RZ, RZ, R18 ;  /* 0x000000ffff057224 */ /* 0x000fe200078e0012 */
[----:B------:R-:W-:Y:S01]  /*248d0*/  STL.64 [R1+0x570], R16 ;  /* 0x0005701001007387 */ /* 0x000fe20000100a00 */
[----:B------:R-:W-:-:S03]  /*248e0*/  IMAD.MOV.U32 R4, RZ, RZ, R19 ;  /* 0x000000ffff047224 */ /* 0x000fc600078e0013 */
[----:B------:R-:W2:Y:S04]  /*248f0*/  LDL.LU.64 R18, [R1+0x5890] ;  /* 0x0058900001127983 */ /* 0x000ea80000300a00 */
[----:B----4-:R-:W-:Y:S04]  /*24900*/  STL.64 [R1+0x57f8], R6 ;  /* 0x0057f80601007387 */ /* 0x010fe80000100a00 */
[----:B------:R0:W-:Y:S04]  /*24910*/  STL.64 [R1+0x57f0], R4 ;  /* 0x0057f00401007387 */ /* 0x0001e80000100a00 */
[----:B0-----:R-:W4:Y:S04]  /*24920*/  LDL.LU R4, [R1+0x550] ;  /* 0x0005500001047983 */ /* 0x001f280000300800 */
[----:B------:R-:W4:Y:S01]  /*24930*/  LDL.LU R5, [R1+0x554] ;  /* 0x0005540001057983 */ /* 0x000f220000300800 */
[----:B--2---:R-:W-:Y:S01]  /*24940*/  HMMA.16816.F32.BF16 R24, R20, R18, R24 ;  /* 0x000000121418723c */ /* 0x004fe20000041818 */
[----:B------:R-:W-:-:S02]  /*24950*/  IMAD.MOV.U32 R9, RZ, RZ, R18 ;  /* 0x000000ffff097224 */ /* 0x000fc400078e0012 */
[----:B------:R-:W-:-:S15]  /*24960*/  IMAD.MOV.U32 R8, RZ, RZ, R19 ;  /* 0x000000ffff087224 */ /* 0x000fde00078e0013 */
[----:B------:R-:W-:Y:S01]  /*24970*/  NOP ;  /* 0x0000000000007918 */ /* 0x000fe20000000000 */
[----:B------:R-:W-:Y:S04]  /*24980*/  STL.64 [R1+0x560], R24 ;  /* 0x0005601801007387 */ /* 0x000fe80000100a00 */
[----:B------:R0:W-:Y:S04]  /*24990*/  STL.64 [R1+0x568], R26 ;  /* 0x0005681a01007387 */ /* 0x0001e80000100a00 */
[----:B0-----:R-:W3:Y:S04]  /*249a0*/  LDL.LU.64 R26, [R1+0x5888] ;  /* 0x00588800011a7983 */ /* 0x001ee80000300a00 */
[----:B------:R-:W2:Y:S04]  /*249b0*/  LDL.LU.64 R16, [R1+0x5880] ;  /* 0x0058800001107983 */ /* 0x000ea80000300a00 */
[----:B------:R0:W-:Y:S04]  /*249c0*/  STL.64 [R1+0x5828], R10 ;  /* 0x0058280a01007387 */ /* 0x0001e80000100a00 */
[----:B------:R-:W-:Y:S04]  /*249d0*/  STL.64 [R1+0x5820], R8 ;  /* 0x0058200801007387 */ /* 0x000fe80000100a00 */
[----:B0-----:R-:W4:Y:S01]  /*249e0*/  LDL.64 R10, [R1+0x88] ;  /* 0x00008800010a7983 */ /* 0x001f220000100a00 */
[----:B------:R-:W-:-:S02]  /*249f0*/  IMAD.MOV.U32 R6, RZ, RZ, R2 ;  /* 0x000000ffff067224 */ /* 0x000fc400078e0002 */
[----:B------:R-:W-:-:S07]  /*24a00*/  IMAD.MOV.U32 R7, RZ, RZ, R0 ;  /* 0x000000ffff077224 */ /* 0x000fce00078e0000 */
[----:B----4-:R-:W-:-:S15]  /*24a10*/  HMMA.16816.F32.BF16 R4, R20, R10, R4 ;  /* 0x0000000a1404723c */ /* 0x010fde0000041804 */
[----:B------:R-:W-:-:S04]  /*24a20*/  NOP ;  /* 0x0000000000007918 */ /* 0x000fc80000000000 */
[----:B------:R0:W-:Y:S02]  /*24a30*/  STL.64 [R1+0x550], R4 ;  /* 0x0005500401007387 */ /* 0x0001e40000100a00 */
[----:B0-----:R-:W-:Y:S02]  /*24a40*/  IMAD.MOV.U32 R5, RZ, RZ, R10 ;  /* 0x000000ffff057224 */ /* 0x001fe400078e000a */
[----:B------:R-:W-:Y:S02]  /*24a50*/  IMAD.MOV.U32 R4, RZ, RZ, R11 ;  /* 0x000000ffff047224 */ /* 0x000fe400078e000b */
[----:B---3--:R-:W-:Y:S01]  /*24a60*/  HMMA.16816.F32.BF16 R8, R20, R26, R12 ;  /* 0x0000001a1408723c */ /* 0x008fe2000004180c */
[----:B------:R0:W-:Y:S04]  /*24a70*/  STL.64 [R1+0x558], R6 ;  /* 0x0005580601007387 */ /* 0x0001e80000100a00 */
[----:B------:R-:W-:-:S14]  /*24a80*/  STL.64 [R1+0x5830], R4 ;  /* 0x0058300401007387 */ /* 0x000fdc0000100a00 */
[----:B------:R1:W-:Y:S04]  /*24a90*/  STL.64 [R1+0x540], R8 ;  /* 0x0005400801007387 */ /* 0x0003e80000100a00 */
[----:B0-----:R-:W3:Y:S01]  /*24aa0*/  LDL.64 R6, [R1+0x28] ;  /* 0x0000280001067983 */ /* 0x001ee20000100a00 */
[----:B------:R-:W-:Y:S02]  /*24ab0*/  IMAD.MOV.U32 R2, RZ, RZ, R10 ;  /* 0x000000ffff027224 */ /* 0x000fe400078e000a */
[----:B------:R-:W-:Y:S01]  /*24ac0*/  IMAD.MOV.U32 R0, RZ, RZ, R11 ;  /* 0x000000ffff007224 */ /* 0x000fe200078e000b */
[----:B---3--:R-:W-:Y:S04]  /*24ad0*/  STL.64 [R1+0x5840], R6 ;  /* 0x0058400601007387 */ /* 0x008fe80000100a00 */
[----:B------:R-:W3:Y:S04]  /*24ae0*/  LDL.64 R10, [R1+0x18] ;  /* 0x00001800010a7983 */ /* 0x000ee80000100a00 */
[----:B---3--:R0:W-:Y:S04]  /*24af0*/  STL.64 [R1+0x5838], R10 ;  /* 0x0058380a01007387 */ /* 0x0081e80000100a00 */
[----:B-1----:R-:W3:Y:S04]  /*24b00*/  LDL.LU R8, [R1+0x880] ;  /* 0x0008800001087983 */ /* 0x002ee80000300800 */
[----:B------:R-:W3:Y:S04]  /*24b10*/  LDL.LU R9, [R1+0x884] ;  /* 0x0008840001097983 */ /* 0x000ee80000300800 */
[----:B0-----:R-:W4:Y:S04]  /*24b20*/  LDL.LU R10, [R1+0x888] ;  /* 0x00088800010a7983 */ /* 0x001f280000300800 */
[----:B------:R-:W4:Y:S04]  /*24b30*/  LDL.LU R11, [R1+0x88c] ;  /* 0x00088c00010b7983 */ /* 0x000f280000300800 */
[----:B------:R-:W2:Y:S04]  /*24b40*/  LDL R14, [R1+0x68] ;  /* 0x00006800010e7983 */ /* 0x000ea80000100800 */
[----:B------:R-:W2:Y:S04]  /*24b50*/  LDL R15, [R1+0x6c] ;  /* 0x00006c00010f7983 */ /* 0x000ea80000100800 */
[----:B----4-:R-:W-:Y:S04]  /*24b60*/  STL.64 [R1+0x5850], R10 ;  /* 0x0058500a01007387 */ /* 0x010fe80000100a00 */
[----:B---3--:R0:W-:Y:S04]  /*24b70*/  STL.64 [R1+0x5848], R8 ;  /* 0x0058480801007387 */ /* 0x0081e80000100a00 */
[----:B0-----:R-:W3:Y:S04]  /*24b80*/  LDL.LU R8, [R1+0x890] ;  /* 0x0008900001087983 */ /* 0x001ee80000300800 */
[----:B------:R-:W3:Y:S04]  /*24b90*/  LDL.LU R9, [R1+0x894] ;  /* 0x0008940001097983 */ /* 0x000ee80000300800 */
[----:B------:R-:W4:Y:S04]  /*24ba0*/  LDL.LU R10, [R1+0x898] ;  /* 0x00089800010a7983 */ /* 0x000f280000300800 */
[----:B------:R-:W4:Y:S04]  /*24bb0*/  LDL.LU R11, [R1+0x89c] ;  /* 0x00089c00010b7983 */ /* 0x000f280000300800 */
[----:B----4-:R-:W-:Y:S04]  /*24bc0*/  STL.64 [R1+0x5860], R10 ;  /* 0x0058600a01007387 */ /* 0x010fe80000100a00 */
[----:B---3--:R0:W-:Y:S04]  /*24bd0*/  STL.64 [R1+0x5858], R8 ;  /* 0x0058580801007387 */ /* 0x0081e80000100a00 */
[----:B0-----:R-:W3:Y:S04]  /*24be0*/  LDL.LU R8, [R1+0x8a0] ;  /* 0x0008a00001087983 */ /* 0x001ee80000300800 */
[----:B------:R-:W3:Y:S04]  /*24bf0*/  LDL.LU R9, [R1+0x8a4] ;  /* 0x0008a40001097983 */ /* 0x000ee80000300800 */
[----:B------:R-:W4:Y:S04]  /*24c00*/  LDL.LU R10, [R1+0x8a8] ;  /* 0x0008a800010a7983 */ /* 0x000f280000300800 */
[----:B------:R-:W4:Y:S04]  /*24c10*/  LDL.LU R11, [R1+0x8ac] ;  /* 0x0008ac00010b7983 */ /* 0x000f280000300800 */
[----:B----4-:R0:W-:Y:S04]  /*24c20*/  STL.64 [R1+0x5870], R10 ;  /* 0x0058700a01007387 */ /* 0x0101e80000100a00 */
[----:B---3--:R-:W-:Y:S04]  /*24c30*/  STL.64 [R1+0x5868], R8 ;  /* 0x0058680801007387 */ /* 0x008fe80000100a00 */
[----:B------:R-:W3:Y:S01]  /*24c40*/  LDL.64 R6, [R1+0x38] ;  /* 0x0000380001067983 */ /* 0x000ee20000100a00 */
[----:B------:R-:W-:-:S02]  /*24c50*/  IMAD.MOV.U32 R18, RZ, RZ, R26 ;  /* 0x000000ffff127224 */ /* 0x000fc400078e001a */
[----:B------:R-:W-:Y:S02]  /*24c60*/  IMAD.MOV.U32 R19, RZ, RZ, R27 ;  /* 0x000000ffff137224 */ /* 0x000fe400078e001b */
[----:B------:R-:W1:Y:S04]  /*24c70*/  LDSM.16.MT88.4 R24, [R3+0x4100] ;  /* 0x004100000318783b */ /* 0x000e680000004200 */
[----:B0-----:R-:W4:Y:S04]  /*24c80*/  LDL.64 R10, [R1+0x58] ;  /* 0x00005800010a7983 */ /* 0x001f280000100a00 */
[----:B---3--:R0:W-:Y:S04]  /*24c90*/  STL.64 [R1+0x5878], R6 ;  /* 0x0058780601007387 */ /* 0x0081e80000100a00 */
[----:B------:R-:W3:Y:S04]  /*24ca0*/  LDL.LU R4, [R1+0x8b0] ;  /* 0x0008b00001047983 */ /* 0x000ee80000300800 */
[----:B------:R-:W3:Y:S04]  /*24cb0*/  LDL.LU R5, [R1+0x8b4] ;  /* 0x0008b40001057983 */ /* 0x000ee80000300800 */
[----:B0-----:R-:W3:Y:S04]  /*24cc0*/  LDL.LU R6, [R1+0x8b8] ;  /* 0x0008b80001067983 */ /* 0x001ee80000300800 */
[----:B------:R-:W3:Y:S04]  /*24cd0*/  LDL.LU R7, [R1+0x8bc] ;  /* 0x0008bc0001077983 */ /* 0x000ee80000300800 */
[----:B------:R-:W-:Y:S04]  /*24ce0*/  STL.64 [R1+0x57e0], R18 ;  /* 0x0057e01201007387 */ /* 0x000fe80000100a00 */
[----:B--2---:R0:W-:Y:S04]  /*24cf0*/  STL.64 [R1+0x57d8], R16 ;  /* 0x0057d81001007387 */ /* 0x0041e80000100a00 */
[----:B0-----:R-:W2:Y:S04]  /*24d00*/  LDL.LU R16, [R1+0x8c0] ;  /* 0x0008c00001107983 */ /* 0x001ea80000300800 */
[----:B------:R-:W2:Y:S04]  /*24d10*/  LDL.LU R17, [R1+0x8c4] ;  /* 0x0008c40001117983 */ /* 0x000ea80000300800 */
[----:B------:R-:W2:Y:S04]  /*24d20*/  LDL.LU R18, [R1+0x8c8] ;  /* 0x0008c80001127983 */ /* 0x000ea80000300800 */
[----:B------:R-:W2:Y:S04]  /*24d30*/  LDL.LU R19, [R1+0x8cc] ;  /* 0x0008cc0001137983 */ /* 0x000ea80000300800 */
[----:B------:R-:W-:Y:S04]  /*24d40*/  STL [R1+0x50e4], R0 ;  /* 0x0050e40001007387 */ /* 0x000fe80000100800 */
[----:B------:R-:W-:Y:S04]  /*24d50*/  STL [R1+0x50e0], R2 ;  /* 0x0050e00201007387 */ /* 0x000fe80000100800 */
[----:B------:R-:W-:Y:S04]  /*24d60*/  STL [R1+0x5760], R3 ;  /* 0x0057600301007387 */ /* 0x000fe80000100800 */
[----:B-1----:R0:W-:Y:S04]  /*24d70*/  STL.64 [R1+0x56b0], R26 ;  /* 0x0056b01a01007387 */ /* 0x0021e80000100a00 */
[----:B------:R-:W-:Y:S04]  /*24d80*/  STL.64 [R1+0x56a8], R24 ;  /* 0x0056a81801007387 */ /* 0x000fe80000100a00 */
[----:B0-----:R-:W2:Y:S04]  /*24d90*/  LDL R26, [R1+0x48] ;  /* 0x00004800011a7983 */ /* 0x001ea80000100800 */
[----:B------:R-:W2:Y:S04]  /*24da0*/  LDL R27, [R1+0x4c] ;  /* 0x00004c00011b7983 */ /* 0x000ea80000100800 */
[----:B------:R-:W2:Y:S01]  /*24db0*/  LDL.LU R12, [R1+0x860] ;  /* 0x00086000010c7983 */ /* 0x000ea20000300800 */
[----:B----4-:R-:W-:-:S02]  /*24dc0*/  IMAD.MOV.U32 R29, RZ, RZ, R10 ;  /* 0x000000ffff1d7224 */ /* 0x010fc400078e000a */
[----:B------:R-:W-:Y:S01]  /*24dd0*/  IMAD.MOV.U32 R28, RZ, RZ, R11 ;  /* 0x000000ffff1c7224 */ /* 0x000fe200078e000b */
[C---:B---3--:R-:W-:Y:S08]  /*24de0*/  HMMA.16816.F32.BF16 R4, R20.reuse, R10, R4 ;  /* 0x0000000a1404723c */ /* 0x048ff00000041804 */
[----:B--2---:R-:W-:-:S15]  /*24df0*/  HMMA.16816.F32.BF16 R16, R20, R14, R16 ;  /* 0x0000000e1410723c */ /* 0x004fde0000041810 */
[----:B------:R-:W-:-:S04]  /*24e00*/  NOP ;  /* 0x0000000000007918 */ /* 0x000fc80000000000 */
[----:B------:R0:W-:Y:S04]  /*24e10*/  STL.64 [R1+0x8c0], R16 ;  /* 0x0008c01001007387 */ /* 0x0001e80000100a00 */
[----:B------:R1:W-:Y:S04]  /*24e20*/  STL.64 [R1+0x8c8], R18 ;  /* 0x0008c81201007387 */ /* 0x0003e80000100a00 */
[----:B------:R-:W2:Y:S04]  /*24e30*/  LDL.LU R13, [R1+0x864] ;  /* 0x00086400010d7983 */ /* 0x000ea80000300800 */
[----:B------:R-:W2:Y:S04]  /*24e40*/  LDL.LU R14, [R1+0x868] ;  /* 0x00086800010e7983 */ /* 0x000ea80000300800 */
[----:B------:R-:W2:Y:S04]  /*24e50*/  LDL.LU R15, [R1+0x86c] ;  /* 0x00086c00010f7983 */ /* 0x000ea80000300800 */
[----:B0-----:R-:W3:Y:S04]  /*24e60*/  LDL.LU R16, [R1+0x850] ;  /* 0x0008500001107983 */ /* 0x001ee80000300800 */
[----:B------:R-:W3:Y:S04]  /*24e70*/  LDL.LU R17, [R1+0x854] ;  /* 0x0008540001117983 */ /* 0x000ee80000300800 */
[----:B-1----:R-:W3:Y:S04]  /*24e80*/  LDL.LU R18, [R1+0x858] ;  /* 0x0008580001127983 */ /* 0x002ee80000300800 */
[----:B------:R-:W3:Y:S04]  /*24e90*/  LDL.LU R19, [R1+0x85c] ;  /* 0x00085c0001137983 */ /* 0x000ee80000300800 */
[----:B------:R-:W-:Y:S04]  /*24ea0*/  STL.64 [R1+0x8b0], R4 ;  /* 0x0008b00401007387 */ /* 0x000fe80000100a00 */
[----:B------:R0:W-:Y:S04]  /*24eb0*/  STL.64 [R1+0x8b8], R6 ;  /* 0x0008b80601007387 */ /* 0x0001e80000100a00 */
[----:B0-----:R-:W4:Y:S04]  /*24ec0*/  LDL.LU.64 R6, [R1+0x5878] ;  /* 0x0058780001067983 */ /* 0x001f280000300a00 */
[----:B------:R-:W2:Y:S04]  /*24ed0*/  LDL.LU.64 R10, [R1+0x5870] ;  /* 0x00587000010a7983 */ /* 0x000ea80000300a00 */
[----:B------:R-:W2:Y:S04]  /*24ee0*/  LDL.LU.64 R8, [R1+0x5868] ;  /* 0x0058680001087983 */ /* 0x000ea80000300a00 */
[----:B------:R-:W-:Y:S04]  /*24ef0*/  STL [R1+0x5768], R28 ;  /* 0x0057681c01007387 */ /* 0x000fe80000100800 */
[----:B------:R-:W-:Y:S01]  /*24f00*/  STL [R1+0x5764], R29 ;  /* 0x0057641d01007387 */ /* 0x000fe20000100800 */
[----:B--2---:R-:W-:-:S15]  /*24f10*/  HMMA.16816.F32.BF16 R8, R20, R26, R8 ;  /* 0x0000001a1408723c */ /* 0x004fde0000041808 */
[----:B------:R-:W-:-:S04]  /*24f20*/  NOP ;  /* 0x0000000000007918 */ /* 0x000fc80000000000 */
[----:B------:R-:W-:Y:S04]  /*24f30*/  STL.64 [R1+0x8a0], R8 ;  /* 0x0008a00801007387 */ /* 0x000fe80000100a00 */
[----:B------:R0:W-:Y:S04]  /*24f40*/  STL.64 [R1+0x8a8], R10 ;  /* 0x0008a80a01007387 */ /* 0x0001e80000100a00 */
[----:B0-----:R-:W2:Y:S04]  /*24f50*/  LDL.LU.64 R10, [R1+0x5860] ;  /* 0x00586000010a7983 */ /* 0x001ea80000300a00 */
[----:B------:R-:W2:Y:S04]  /*24f60*/  LDL.LU.64 R8, [R1+0x5858] ;  /* 0x0058580001087983 */ /* 0x000ea80000300a00 */
[----:B------:R0:W-:Y:S04]  /*24f70*/  STL.64 [R1+0x5738], R26 ;  /* 0x0057381a01007387 */ /* 0x0001e80000100a00 */
[----:B------:R-:W3:Y:S04]  /*24f80*/  LDL.LU R24, [R1+0x870] ;  /* 0x0008700001187983 */ /* 0x000ee80000300800 */
[----:B------:R-:W3:Y:S01]  /*24f90*/  LDL.LU R25, [R1+0x874] ;  /* 0x0008740001197983 */ /* 0x000ee20000300800 */
[----:B----4-:R-:W-:-:S02]  /*24fa0*/  IMAD.MOV.U32 R29, RZ, RZ, R6 ;  /* 0x000000ffff1d7224 */ /* 0x010fc400078e0006 */
[----:B------:R-:W-:Y:S01]  /*24fb0*/  IMAD.MOV.U32 R3, RZ, RZ, R7 ;  /* 0x000000ffff037224 */ /* 0x000fe200078e0007 */
[----:B0-----:R-:W3:Y:S04]  /*24fc0*/  LDL.LU R26, [R1+0x878] ;  /* 0x00087800011a7983 */ /* 0x001ee80000300800 */
[----:B------:R-:W3:Y:S01]  /*24fd0*/  LDL.LU R27, [R1+0x87c] ;  /* 0x00087c00011b7983 */ /* 0x000ee20000300800 */
[----:B--2---:R-:W-:-:S15]  /*24fe0*/  HMMA.16816.F32.BF16 R8, R20, R6, R8 ;  /* 0x000000061408723c */ /* 0x004fde0000041808 */
[----:B------:R-:W-:-:S04]  /*24ff0*/  NOP ;  /* 0x0000000000007918 */ /* 0x000fc80000000000 */
[----:B------:R-:W-:Y:S04]  /*25000*/  STL.64 [R1+0x890], R8 ;  /* 0x0008900801007387 */ /* 0x000fe80000100a00 */
[----:B------:R0:W-:Y:S04]  /*25010*/  STL.64 [R1+0x898], R10 ;  /* 0x0008980a01007387 */ /* 0x0001e80000100a00 */
[----:B0-----:R-:W2:Y:S04]  /*25020*/  LDL.LU.64 R10, [R1+0x5850] ;  /* 0x00585000010a7983 */ /* 0x001ea80000300a00 */
[----:B------:R-:W2:Y:S04]  /*25030*/  LDL.LU.64 R8, [R1+0x5848] ;  /* 0x0058480001087983 */ /* 0x000ea80000300a00 */
[----:B------:R-:W2:Y:S02]  /*25040*/  LDL.LU.64 R6, [R1+0x5840] ;  /* 0x0058400001067983 */ /* 0x000ea40000300a00 */
[----:B--2---:R-:W-:-:S15]  /*25050*/  HMMA.16816.F32.BF16 R8, R20, R6, R8 ;  /* 0x000000061408723c */ /* 0x004fde0000041808 */
[----:B------:R-:W-:-:S04]  /*25060*/  NOP ;  /* 0x0000000000007918 */ /* 0x000fc80000000000 */
[----:B------:R-:W-:Y:S04]  /*25070*/  STL.64 [R1+0x880], R8 ;  /* 0x0008800801007387 */ /* 0x000fe80000100a00 */
[----:B------:R0:W-:Y:S04]  /*25080*/  STL.64 [R1+0x888], R10 ;  /* 0x0008880a01007387 */ /* 0x0001e80000100a00 */
[----:B0-----:R-:W3:Y:S04]  /*25090*/  LDL.LU.64 R10, [R1+0x5838] ;  /* 0x00583800010a7983 */ /* 0x001ee80000300a00 */
[----:B------:R-:W2:Y:S01]  /*250a0*/  LDL.LU.64 R4, [R1+0x5830] ;  /* 0x0058300001047983 */ /* 0x000ea20000300a00 */
[----:B---3--:R-:W-:-:S15]  /*250b0*/  HMMA.16816.F32.BF16 R24, R20, R10, R24 ;  /* 0x0000000a1418723c */ /* 0x008fde0000041818 */
[----:B------:R-:W-:-:S04]  /*250c0*/  NOP ;  /* 0x0000000000007918 */ /* 0x000fc80000000000 */
[----:B------:R0:W-:Y:S04]  /*250d0*/  STL.64 [R1+0x870], R24 ;  /* 0x0008701801007387 */ /* 0x0001e80000100a00 */
[----:B------:R2:W-:Y:S01]  /*250e0*/  STL.64 [R1+0x878], R26 ;  /* 0x0008781a01007387 */ /* 0x0005e20000100a00 */
[----:B0-----:R-:W-:Y:S02]  /*250f0*/  IMAD.MOV.U32 R25, RZ, RZ, R10 ;  /* 0x000000ffff197224 */ /* 0x001fe400078e000a */
[----:B------:R-:W-:Y:S02]  /*25100*/  IMAD.MOV.U32 R24, RZ, RZ, R11 ;  /* 0x000000ffff187224 */ /* 0x000fe400078e000b */
[----:B------:R-:W3:Y:S04]  /*25110*/  LDL.LU.64 R10, [R1+0x5828] ;  /* 0x00582800010a7983 */ /* 0x000ee80000300a00 */
[----:B------:R-:W4:Y:S04]  /*25120*/  LDL.LU.64 R8, [R1+0x5820] ;  /* 0x0058200001087983 */ /* 0x000f280000300a00 */
[----:B------:R-:W-:Y:S01]  /*25130*/  STL.64 [R1+0x5770], R24 ;  /* 0x0057701801007387 */ /* 0x000fe20000100a00 */
[----:B--2---:R-:W-:-:S02]  /*25140*/  IMAD.MOV.U32 R26, RZ, RZ, R5 ;  /* 0x000000ffff1a7224 */ /* 0x004fc400078e0005 */
[----:B------:R-:W-:Y:S02]  /*25150*/  IMAD.MOV.U32 R27, RZ, RZ, R4 ;  /* 0x000000ffff1b7224 */ /* 0x000fe400078e0004 */
[----:B------:R-:W2:Y:S04]  /*25160*/  LDL.LU R4, [R1+0x840] ;  /* 0x0008400001047983 */ /* 0x000ea80000300800 */
[----:B------:R-:W2:Y:S01]  /*25170*/  LDL.LU R5, [R1+0x844] ;  /* 0x0008440001057983 */ /* 0x000ea20000300800 */
[----:B------:R-:W-:-:S03]  /*25180*/  IMAD.MOV.U32 R28, RZ, RZ, R7 ;  /* 0x000000ffff1c7224 */ /* 0x000fc600078e0007 */
[----:B------:R-:W2:Y:S04]  /*25190*/  LDL.LU R6, [R1+0x848] ;  /* 0x0008480001067983 */ /* 0x000ea80000300800 */
[----:B------:R-:W2:Y:S04]  /*251a0*/  LDL.LU R7, [R1+0x84c] ;  /* 0x00084c0001077983 */ /* 0x000ea80000300800 */
[----:B------:R4:W-:Y:S02]  /*251b0*/  STL.64 [R1+0x5780], R26 ;  /* 0x0057801a01007387 */ /* 0x0009e40000100a00 */
[----:B----4-:R-:W-:-:S02]  /*251c0*/  IMAD.MOV.U32 R26, RZ, RZ, R9 ;  /* 0x000000ffff1a7224 */ /* 0x010fc400078e0009 */
[----:B------:R-:W-:-:S05]  /*251d0*/  IMAD.MOV.U32 R27, RZ, RZ, R8 ;  /* 0x000000ffff1b7224 */ /* 0x000fca00078e0008 */
[----:B------:R0:W-:Y:S04]  /*251e0*/  STL.64 [R1+0x5798], R26 ;  /* 0x0057981a01007387 */ /* 0x0001e80000100a00 */
[----:B0-----:R-:W4:Y:S04]  /*251f0*/  LDL.64 R26, [R1+0xa8] ;  /* 0x0000a800011a7983 */ /* 0x001f280000100a00 */
[----:B----4-:R0:W-:Y:S04]  /*25200*/  STL.64 [R1+0x57b0], R26 ;  /* 0x0057b01a01007387 */ /* 0x0101e80000100a00 */
[----:B0-----:R-:W4:Y:S02]  /*25210*/  LDL.64 R26, [R1+0x8] ;  /* 0x00000800011a7983 */ /* 0x001f240000100a00 */
[----:B----4-:R-:W-:-:S15]  /*25220*/  HMMA.16816.F32.BF16 R12, R20, R26, R12 ;  /* 0x0000001a140c723c */ /* 0x010fde000004180c */
[----:B------:R-:W-:-:S04]  /*25230*/  NOP ;  /* 0x0000000000007918 */ /* 0x000fc80000000000 */
[----:B------:R-:W-:Y:S04]  /*25240*/  STL.64 [R1+0x860], R12 ;  /* 0x0008600c01007387 */ /* 0x000fe80000100a00 */
[----:B------:R0:W-:Y:S04]  /*25250*/  STL.64 [R1+0x868], R14 ;  /* 0x0008680e01007387 */ /* 0x0001e80000100a00 */
[----:B0-----:R-:W4:Y:S04]  /*25260*/  LDL.LU.64 R14, [R1+0x5818] ;  /* 0x00581800010e7983 */ /* 0x001f280000300a00 */
[----:B------:R-:W2:Y:S01]  /*25270*/  LDL.LU.64 R12, [R1+0x5810] ;  /* 0x00581000010c7983 */ /* 0x000ea20000300a00 */
[----:B------:R-:W-:-:S02]  /*25280*/  IMAD.MOV.U32 R9, RZ, RZ, R26 ;  /* 0x000000ffff097224 */ /* 0x000fc400078e001a */
[----:B------:R-:W-:Y:S02]  /*25290*/  IMAD.MOV.U32 R8, RZ, RZ, R27 ;  /* 0x000000ffff087224 */ /* 0x000fe400078e001b */
[----:B------:R-:W2:Y:S01]  /*252a0*/  LDL.64 R26, [R1+0xb8] ;  /* 0x0000b800011a7983 */ /* 0x000ea20000100a00 */
[----:B----4-:R-:W-:Y:S03]  /*252b0*/  HMMA.16816.F32.BF16 R16, R20, R14, R16 ;  /* 0x0000000e1410723c */ /* 0x010fe60000041810 */
[----:B--2---:R3:W-:Y:S02]  /*252c0*/  STL.64 [R1+0x57b8], R26 ;  /* 0x0057b81a01007387 */ /* 0x0047e40000100a00 */
[----:B---3--:R-:W-:-:S14]  /*252d0*/  IMAD.MOV.U32 R26, RZ, RZ, R11 ;  /* 0x000000ffff1a7224 */ /* 0x008fdc00078e000b */
[----:B------:R0:W-:Y:S04]  /*252e0*/  STL.64 [R1+0x850], R16 ;  /* 0x0008501001007387 */ /* 0x0001e80000100a00 */
[----:B------:R1:W-:Y:S04]  /*252f0*/  STL.64 [R1+0x858], R18 ;  /* 0x0008581201007387 */ /* 0x0003e80000100a00 */
[----:B------:R-:W2:Y:S01]  /*25300*/  LDL.LU R11, [R1+0x580c] ;  /* 0x00580c00010b7983 */ /* 0x000ea20000300800 */
[----:B------:R-:W-:-:S03]  /*25310*/  IMAD.MOV.U32 R27, RZ, RZ, R10 ;  /* 0x000000ffff1b7224 */ /* 0x000fc600078e000a */
[----:B------:R-:W3:Y:S04]  /*25320*/  LDL.LU R10, [R1+0x5808] ;  /* 0x00580800010a7983 */ /* 0x000ee80000300800 */
[----:B0-----:R-:W4:Y:S04]  /*25330*/  LDL.LU R16, [R1+0x530] ;  /* 0x0005300001107983 */ /* 0x001f280000300800 */
[----:B------:R-:W4:Y:S04]  /*25340*/  LDL.LU R17, [R1+0x534] ;  /* 0x0005340001117983 */ /* 0x000f280000300800 */
[----:B-1----:R-:W4:Y:S04]  /*25350*/  LDL.LU R18, [R1+0x538] ;  /* 0x0005380001127983 */ /* 0x002f280000300800 */
[----:B------:R-:W4:Y:S04]  /*25360*/  LDL.LU R19, [R1+0x53c] ;  /* 0x00053c0001137983 */ /* 0x000f280000300800 */
[----:B------:R-:W-:Y:S04]  /*25370*/  STL.64 [R1+0x56d8], R14 ;  /* 0x0056d80e01007387 */ /* 0x000fe80000100a00 */
[----:B------:R0:W-:Y:S04]  /*25380*/  STL.64 [R1+0x56d0], R12 ;  /* 0x0056d00c01007387 */ /* 0x0001e80000100a00 */
[----:B0-----:R-:W4:Y:S04]  /*25390*/  LDL.LU R12, [R1+0x510] ;  /* 0x00051000010c7983 */ /* 0x001f280000300800 */
[----:B------:R-:W4:Y:S01]  /*253a0*/  LDL.LU R13, [R1+0x514] ;  /* 0x00051400010d7983 */ /* 0x000f220000300800 */
[----:B--2---:R-:W-:-:S02]  /*253b0*/  IMAD.MOV.U32 R15, RZ, RZ, R11 ;  /* 0x000000ffff0f7224 */ /* 0x004fc400078e000b */
[----:B---3--:R-:W-:Y:S02]  /*253c0*/  IMAD.MOV.U32 R14, RZ, RZ, R10 ;  /* 0x000000ffff0e7224 */ /* 0x008fe400078e000a */
[----:B------:R-:W2:Y:S04]  /*253d0*/  LDL.LU R10, [R1+0x5804] ;  /* 0x00580400010a7983 */ /* 0x000ea80000300800 */
[----:B------:R-:W2:Y:S04]  /*253e0*/  LDL.LU R11, [R1+0x5800] ;  /* 0x00580000010b7983 */ /* 0x000ea80000300800 */
[----:B------:R-:W-:Y:S04]  /*253f0*/  STL.64 [R1+0x57c8], R14 ;  /* 0x0057c80e01007387 */ /* 0x000fe80000100a00 */
[----:B----4-:R0:W-:Y:S04]  /*25400*/  STL.64 [R1+0x57c0], R12 ;  /* 0x0057c00c01007387 */ /* 0x0101e80000100a00 */
[----:B0-----:R-:W3:Y:S04]  /*25410*/  LDL.LU R12, [R1+0x520] ;  /* 0x00052000010c7983 */ /* 0x001ee80000300800 */
[----:B------:R-:W3:Y:S04]  /*25420*/  LDL.LU R13, [R1+0x524] ;  /* 0x00052400010d7983 */ /* 0x000ee80000300800 */
[----:B------:R-:W3:Y:S04]  /*25430*/  LDL.LU R14, [R1+0x528] ;  /* 0x00052800010e7983 */ /* 0x000ee80000300800 */
[----:B------:R-:W3:Y:S01]  /*25440*/  LDL.LU R15, [R1+0x52c] ;  /* 0x00052c00010f7983 */ /* 0x000ee20000300800 */
[----:B--2---:R-:W-:-:S15]  /*25450*/  HMMA.16816.F32.BF16 R4, R20, R10, R4 ;  /* 0x0000000a1404723c */ /* 0x004fde0000041804 */
[----:B------:R-:W-:-:S04]  /*25460*/  NOP ;  /* 0x0000000000007918 */ /* 0x000fc80000000000 */
[----:B------:R-:W-:Y:S04]  /*25470*/  STL.64 [R1+0x840], R4 ;  /* 0x0008400401007387 */ /* 0x000fe80000100a00 */
[----:B------:R0:W-:Y:S04]  /*25480*/  STL.64 [R1+0x848], R6 ;  /* 0x0008480601007387 */ /* 0x0001e80000100a00 */
[----:B0-----:R-:W2:Y:S04]  /*25490*/  LDL.LU.64 R6, [R1+0x57f8] ;  /* 0x0057f80001067983 */ /* 0x001ea80000300a00 */
[----:B------:R-:W4:Y:S04]  /*254a0*/  LDL.LU.64 R4, [R1+0x57f0] ;  /* 0x0057f00001047983 */ /* 0x000f280000300a00 */
[----:B------:R-:W-:Y:S04]  /*254b0*/  STL.64 [R1+0x56c8], R10 ;  /* 0x0056c80a01007387 */ /* 0x000fe80000100a00 */
[----:B------:R0:W-:Y:S04]  /*254c0*/  STL.64 [R1+0x5778], R8 ;  /* 0x0057780801007387 */ /* 0x0001e80000100a00 */
[----:B0-----:R-:W2:Y:S04]  /*254d0*/  LDL.LU R8, [R1+0x4e0] ;  /* 0x0004e00001087983 */ /* 0x001ea80000300800 */
[----:B------:R-:W2:Y:S04]  /*254e0*/  LDL.LU R9, [R1+0x4e4] ;  /* 0x0004e40001097983 */ /* 0x000ea80000300800 */
[----:B------:R-:W2:Y:S04]  /*254f0*/  LDL.LU R10, [R1+0x4e8] ;  /* 0x0004e800010a7983 */ /* 0x000ea80000300800 */
[----:B------:R-:W2:Y:S04]  /*25500*/  LDL.LU R11, [R1+0x4ec] ;  /* 0x0004ec00010b7983 */ /* 0x000ea80000300800 */
[----:B--2---:R-:W-:Y:S04]  /*25510*/  STL.64 [R1+0x5790], R10 ;  /* 0x0057900a01007387 */ /* 0x004fe80000100a00 */
[----:B------:R0:W-:Y:S04]  /*25520*/  STL.64 [R1+0x5788], R8 ;  /* 0x0057880801007387 */ /* 0x0001e80000100a00 */
[----:B0-----:R-:W2:Y:S04]  /*25530*/  LDL.LU R8, [R1+0x4f0] ;  /* 0x0004f00001087983 */ /* 0x001ea80000300800 */
[----:B------:R-:W2:Y:S01]  /*25540*/  LDL.LU R9, [R1+0x4f4] ;  /* 0x0004f40001097983 */ /* 0x000ea20000300800 */
[----:B------:R-:W-:-:S02]  /*25550*/  IMAD.MOV.U32 R10, RZ, RZ, R6 ;  /* 0x000000ffff0a7224 */ /* 0x000fc400078e0006 */
[----:B------:R-:W-:Y:S01]  /*25560*/  IMAD.MOV.U32 R11, RZ, RZ, R7 ;  /* 0x000000ffff0b7224 */ /* 0x000fe200078e0007 */
[----:B------:R-:W3:Y:S04]  /*25570*/  LDL.LU R6, [R1+0x57ec] ;  /* 0x0057ec0001067983 */ /* 0x000ee80000300800 */
[----:B------:R-:W3:Y:S04]  /*25580*/  LDL.LU R7, [R1+0x57e8] ;  /* 0x0057e80001077983 */ /* 0x000ee80000300800 */
[----:B------:R-:W-:Y:S04]  /*25590*/  STL.64 [R1+0x57a8], R10 ;  /* 0x0057a80a01007387 */ /* 0x000fe80000100a00 */
[----:B--2---:R0:W-:Y:S01]  /*255a0*/  STL.64 [R1+0x57a0], R8 ;  /* 0x0057a00801007387 */ /* 0x0041e20000100a00 */
[----:B---3--:R-:W-:Y:S03]  /*255b0*/  HMMA.16816.F32.BF16 R20, R20, R6, R16 ;  /* 0x000000061414723c */ /* 0x008fe60000041810 */
[----:B0-----:R-:W2:Y:S04]  /*255c0*/  LDL.LU R8, [R1+0x500] ;  /* 0x0005000001087983 */ /* 0x001ea80000300800 */
[----:B------:R-:W2:Y:S04]  /*255d0*/  LDL.LU R9, [R1+0x504] ;  /* 0x0005040001097983 */ /* 0x000ea80000300800 */
[----:B------:R-:W2:Y:S04]  /*255e0*/  LDL.LU R10, [R1+0x508] ;  /* 0x00050800010a7983 */ /* 0x000ea80000300800 */
[----:B------:R-:W2:Y:S04]  /*255f0*/  LDL.LU R11, [R1+0x50c] ;  /* 0x00050c00010b7983 */ /* 0x000ea80000300800 */
[----:B------:R-:W3:Y:S04]  /*25600*/  LDL.LU.64 R18, [R1+0x57e0] ;  /* 0x0057e00001127983 */ /* 0x000ee80000300a00 */
[----:B------:R-:W2:Y:S04]  /*25610*/  LDL.LU.64 R16, [R1+0x57d8] ;  /* 0x0057d80001107983 */ /* 0x000ea80000300a00 */
[----:B------:R-:W-:Y:S04]  /*25620*/  STL.64 [R1+0x530], R20 ;  /* 0x0005301401007387 */ /* 0x000fe80000100a00 */
[----:B------:R3:W-:Y:S02]  /*25630*/  STL.64 [R1+0x538], R22 ;  /* 0x0005381601007387 */ /* 0x0007e40000100a00 */
[----:B---3--:R-:W-:-:S02]  /*25640*/  IMAD.MOV.U32 R22, RZ, RZ, R18 ;  /* 0x000000ffff167224 */ /* 0x008fc400078e0012 */
[----:B------:R-:W-:Y:S01]  /*25650*/  IMAD.MOV.U32 R23, RZ, RZ, R19 ;  /* 0x000000ffff177224 */ /* 0x000fe200078e0013 */
        /* <DEDUP_REMOVED lines=8> */
[----:B--2---:R-:W-:Y:S03]  /*256e0*/  HMMA.16816.F32.BF16 R24, R16, R26, R12 ;  /* 0x0000001a1018723c */ /* 0x004fe6000004180c */
[----:B------:R-:W2:Y:S04]  /*256f0*/  LDL.LU.64 R14, [R1+0x57c8] ;  /* 0x0057c800010e7983 */ /* 0x000ea80000300a00 */
[----:B------:R-:W2:-:S12]  /*25700*/  LDL.LU.64 R12, [R1+0x57c0] ;  /* 0x0057c000010c7983 */ /* 0x000e980000300a00 */
[----:B------:R-:W-:Y:S04]  /*25710*/  STL.64 [R1+0x520], R24 ;  /* 0x0005201801007387 */ /* 0x000fe80000100a00 */
[----:B------:R0:W-:Y:S04]  /*25720*/  STL.64 [R1+0x528], R26 ;  /* 0x0005281a01007387 */ /* 0x0001e80000100a00 */
[----:B0-----:R-:W2:Y:S02]  /*25730*/  LDL.LU.64 R26, [R1+0x57b8] ;  /* 0x0057b800011a7983 */ /* 0x001ea40000300a00 */
[----:B--2---:R-:W-:-:S15]  /*25740*/  HMMA.16816.F32.BF16 R12, R16, R26, R12 ;  /* 0x0000001a100c723c */ /* 0x004fde000004180c */
[----:B------:R-:W-:-:S04]  /*25750*/  NOP ;  /* 0x0000000000007918 */ /* 0x000fc80000000000 */
[----:B------:R0:W-:Y:S04]  /*25760*/  STL.64 [R1+0x510], R12 ;  /* 0x0005100c01007387 */ /* 0x0001e80000100a00 */
[----:B------:R-:W-:Y:S01]  /*25770*/  STL.64 [R1+0x518], R14 ;  /* 0x0005180e01007387 */ /* 0x000fe20000100a00 */
        /* <DEDUP_REMOVED lines=13> */
[----:B------:R-:W2:Y:S04]  /*25850*/  LDL.LU.64 R10, [R1+0x5790] ;  /* 0x00579000010a7983 */ /* 0x000ea80000300a00 */
[----:B------:R-:W2:-:S13]  /*25860*/  LDL.LU.64 R8, [R1+0x5788] ;  /* 0x0057880001087983 */ /* 0x000e9a0000300a00 */
[----:B------:R-:W-:Y:S04]  /*25870*/  STL.64 [R1+0x4f0], R24 ;  /* 0x0004f01801007387 */ /* 0x000fe80000100a00 */
[----:B------:R0:W-:Y:S04]  /*25880*/  STL.64 [R1+0x4f8], R26 ;  /* 0x0004f81a01007387 */ /* 0x0001e80000100a00 */
[----:B0-----:R-:W2:Y:S01]  /*25890*/  LDL.LU.64 R26, [R1+0x5780] ;  /* 0x00578000011a7983 */ /* 0x001ea20000300a00 */
[C---:B---3--:R-:W-:Y:S08]  /*258a0*/  HMMA.16816.F32.BF16 R4, R16.reuse, R22, R4 ;  /* 0x000000161004723c */ /* 0x048ff00000041804 */
[----:B--2---:R-:W-:Y:S01]  /*258b0*/  HMMA.16816.F32.BF16 R24, R16, R26, R8 ;  /* 0x0000001a1018723c */ /* 0x004fe20000041808 */
[----:B------:R-:W2:-:S15]  /*258c0*/  LDL.LU.64 R8, [R1+0x5778] ;  /* 0x0057780001087983 */ /* 0x000e9e0000300a00 */
[----:B------:R-:W-:-:S03]  /*258d0*/  NOP ;  /* 0x0000000000007918 */ /* 0x000fc60000000000 */
[----:B------:R0:W-:Y:S04]  /*258e0*/  STL.64 [R1+0x4e0], R24 ;  /* 0x0004e01801007387 */ /* 0x0001e80000100a00 */
[----:B------:R-:W-:Y:S04]  /*258f0*/  STL.64 [R1+0x4e8], R26 ;  /* 0x0004e81a01007387 */ /* 0x000fe80000100a00 */
[----:B0-----:R-:W3:Y:S04]  /*25900*/  LDL.LU.64 R24, [R1+0x5770] ;  /* 0x0057700001187983 */ /* 0x001ee80000300a00 */
[----:B------:R-:W-:Y:S04]  /*25910*/  STL.64 [R1+0x4d0], R4 ;  /* 0x0004d00401007387 */ /* 0x000fe80000100a00 */
[----:B------:R-:W-:Y:S01]  /*25920*/  STL.64 [R1+0x4d8], R6 ;  /* 0x0004d80601007387 */ /* 0x000fe20000100a00 */
[----:B--2---:R-:W-:-:S02]  /*25930*/  IMAD.MOV.U32 R14, RZ, RZ, R9 ;  /* 0x000000ffff0e7224 */ /* 0x004fc400078e0009 */
[----:B------:R-:W-:-:S05]  /*25940*/  IMAD.MOV.U32 R15, RZ, RZ, R8 ;  /* 0x000000ffff0f7224 */ /* 0x000fca00078e0008 */
[----:B------:R3:W-:Y:S04]  /*25950*/  STL.64 [R1+0x56f0], R14 ;  /* 0x0056f00e01007387 */ /* 0x0007e80000100a00 */
[----:B------:R-:W2:Y:S04]  /*25960*/  LDL.LU R8, [R1+0x7c0] ;  /* 0x0007c00001087983 */ /* 0x000ea80000300800 */
[----:B------:R-:W2:Y:S04]  /*25970*/  LDL.LU R9, [R1+0x7c4] ;  /* 0x0007c40001097983 */ /* 0x000ea80000300800 */
[----:B------:R-:W4:Y:S04]  /*25980*/  LDL.LU R10, [R1+0x7c8] ;  /* 0x0007c800010a7983 */ /* 0x000f280000300800 */
[----:B------:R-:W4:Y:S01]  /*25990*/  LDL.LU R11, [R1+0x7cc] ;  /* 0x0007cc00010b7983 */ /* 0x000f220000300800 */
[----:B---3--:R-:W-:-:S02]  /*259a0*/  IMAD.MOV.U32 R14, RZ, RZ, R25 ;  /* 0x000000ffff0e7224 */ /* 0x008fc400078e0019 */
[----:B------:R-:W-:-:S05]  /*259b0*/  IMAD.MOV.U32 R15, RZ, RZ, R24 ;  /* 0x000000ffff0f7224 */ /* 0x000fca00078e0018 */
[----:B------:R-:W-:Y:S04]  /*259c0*/  STL.64 [R1+0x5708], R14 ;  /* 0x0057080e01007387 */ /* 0x000fe80000100a00 */
[----:B----4-:R-:W-:Y:S04]  /*259d0*/  STL.64 [R1+0x56e8], R10 ;  /* 0x0056e80a01007387 */ /* 0x010fe80000100a00 */
[----:B--2---:R0:W-:Y:S04]  /*259e0*/  STL.64 [R1+0x56e0], R8 ;  /* 0x0056e00801007387 */ /* 0x0041e80000100a00 */
[----:B0-----:R-:W2:Y:S04]  /*259f0*/  LDL.LU R8, [R1+0x7d0] ;  /* 0x0007d00001087983 */ /* 0x001ea80000300800 */
[----:B------:R-:W2:Y:S04]  /*25a00*/  LDL.LU R9, [R1+0x7d4] ;  /* 0x0007d40001097983 */ /* 0x000ea80000300800 */
[----:B------:R-:W3:Y:S04]  /*25a10*/  LDL.LU R10, [R1+0x7d8] ;  /* 0x0007d800010a7983 */ /* 0x000ee80000300800 */
[----:B------:R-:W3:Y:S04]  /*25a20*/  LDL.LU R11, [R1+0x7dc] ;  /* 0x0007dc00010b7983 */ /* 0x000ee80000300800 */
[----:B------:R-:W4:Y:S04]  /*25a30*/  LDL.LU R4, [R1+0x810] ;  /* 0x0008100001047983 */ /* 0x000f280000300800 */
[----:B------:R-:W4:Y:S04]  /*25a40*/  LDL.LU R5, [R1+0x814] ;  /* 0x0008140001057983 */ /* 0x000f280000300800 */
[----:B------:R-:W2:Y:S04]  /*25a50*/  LDL.LU R6, [R1+0x818] ;  /* 0x0008180001067983 */ /* 0x000ea80000300800 */
[----:B------:R-:W2:Y:S04]  /*25a60*/  LDL.LU R7, [R1+0x81c] ;  /* 0x00081c0001077983 */ /* 0x000ea80000300800 */
[----:B--2---:R0:W-:Y:S04]  /*25a70*/  STL.64 [R1+0x5748], R6 ;  /* 0x0057480601007387 */ /* 0x0041e80000100a00 */
[----:B----4-:R-:W-:Y:S04]  /*25a80*/  STL.64 [R1+0x5740], R4 ;  /* 0x0057400401007387 */ /* 0x010fe80000100a00 */
[----:B------:R-:W2:Y:S04]  /*25a90*/  LDL.LU R24, [R1+0x820] ;  /* 0x0008200001187983 */ /* 0x000ea80000300800 */
[----:B------:R-:W2:Y:S04]  /*25aa0*/  LDL.LU R25, [R1+0x824] ;  /* 0x0008240001197983 */ /* 0x000ea80000300800 */
[----:B------:R-:W4:Y:S04]  /*25ab0*/  LDL.LU R26, [R1+0x828] ;  /* 0x00082800011a7983 */ /* 0x000f280000300800 */
[----:B------:R-:W4:Y:S04]  /*25ac0*/  LDL.LU R27, [R1+0x82c] ;  /* 0x00082c00011b7983 */ /* 0x000f280000300800 */
[----:B----4-:R-:W-:Y:S04]  /*25ad0*/  STL.64 [R1+0x5758], R26 ;  /* 0x0057581a01007387 */ /* 0x010fe80000100a00 */
[----:B--2---:R1:W-:Y:S04]  /*25ae0*/  STL.64 [R1+0x5750], R24 ;  /* 0x0057501801007387 */ /* 0x0043e80000100a00 */
[----:B0-----:R-:W2:Y:S04]  /*25af0*/  LDL R6, [R1+0x68] ;  /* 0x0000680001067983 */ /* 0x001ea80000100800 */
[----:B------:R-:W2:Y:S04]  /*25b00*/  LDL R7, [R1+0x6c] ;  /* 0x00006c0001077983 */ /* 0x000ea80000100800 */
[----:B-1----:R-:W2:Y:S04]  /*25b10*/  LDL.LU R24, [R1+0x830] ;  /* 0x0008300001187983 */ /* 0x002ea80000300800 */
[----:B------:R-:W2:Y:S04]  /*25b20*/  LDL.LU R25, [R1+0x834] ;  /* 0x0008340001197983 */ /* 0x000ea80000300800 */
[----:B------:R-:W2:Y:S04]  /*25b30*/  LDL.LU R26, [R1+0x838] ;  /* 0x00083800011a7983 */ /* 0x000ea80000300800 */
[----:B------:R-:W2:Y:S04]  /*25b40*/  LDL.LU R27, [R1+0x83c] ;  /* 0x00083c00011b7983 */ /* 0x000ea80000300800 */
[----:B------:R-:W4:Y:S01]  /*25b50*/  LDL R14, [R1+0x28] ;  /* 0x00002800010e7983 */ /* 0x000f220000100800 */
[----:B------:R-:W-:-:S03]  /*25b60*/  IMAD.MOV.U32 R15, RZ, RZ, R28 ;  /* 0x000000ffff0f7224 */ /* 0x000fc600078e001c */
[----:B------:R-:W2:Y:S04]  /*25b70*/  LDL.LU R28, [R1+0x5768] ;  /* 0x00576800011c7983 */ /* 0x000ea80000300800 */
[----:B----4-:R-:W-:Y:S04]  /*25b80*/  STL.64 [R1+0x5720], R14 ;  /* 0x0057200e01007387 */ /* 0x010fe80000100a00 */
[----:B---3--:R-:W-:Y:S04]  /*25b90*/  STL.64 [R1+0x5700], R10 ;  /* 0x0057000a01007387 */ /* 0x008fe80000100a00 */
[----:B------:R0:W-:Y:S04]  /*25ba0*/  STL.64 [R1+0x56f8], R8 ;  /* 0x0056f80801007387 */ /* 0x0001e80000100a00 */
[----:B0-----:R-:W3:Y:S04]  /*25bb0*/  LDL.LU R8, [R1+0x7e0] ;  /* 0x0007e00001087983 */ /* 0x001ee80000300800 */
[----:B------:R-:W3:Y:S04]  /*25bc0*/  LDL.LU R9, [R1+0x7e4] ;  /* 0x0007e40001097983 */ /* 0x000ee80000300800 */
[----:B------:R-:W4:Y:S04]  /*25bd0*/  LDL.LU R10, [R1+0x7e8] ;  /* 0x0007e800010a7983 */ /* 0x000f280000300800 */
[----:B------:R-:W4:Y:S01]  /*25be0*/  LDL.LU R11, [R1+0x7ec] ;  /* 0x0007ec00010b7983 */ /* 0x000f220000300800 */
[----:B------:R-:W-:-:S02]  /*25bf0*/  IMAD.MOV.U32 R14, RZ, RZ, R29 ;  /* 0x000000ffff0e7224 */ /* 0x000fc400078e001d */
[----:B------:R-:W-:Y:S01]  /*25c00*/  IMAD.MOV.U32 R15, RZ, RZ, R3 ;  /* 0x000000ffff0f7224 */ /* 0x000fe200078e0003 */
[----:B------:R-:W2:Y:S04]  /*25c10*/  LDL.LU R29, [R1+0x5764] ;  /* 0x00576400011d7983 */ /* 0x000ea80000300800 */
[----:B------:R-:W2:Y:S04]  /*25c20*/  LDL.LU R3, [R1+0x5760] ;  /* 0x0057600001037983 */ /* 0x000ea80000300800 */
[----:B----4-:R-:W-:Y:S04]  /*25c30*/  STL.64 [R1+0x5718], R10 ;  /* 0x0057180a01007387 */ /* 0x010fe80000100a00 */
[----:B---3--:R0:W-:Y:S04]  /*25c40*/  STL.64 [R1+0x5710], R8 ;  /* 0x0057100801007387 */ /* 0x0081e80000100a00 */
[----:B--2---:R-:W1:Y:S04]  /*25c50*/  LDSM.16.MT88.4 R20, [R3+0x4180] ;  /* 0x004180000314783b */ /* 0x004e680000004200 */
[----:B0-----:R-:W2:Y:S04]  /*25c60*/  LDL.LU R8, [R1+0x7f0] ;  /* 0x0007f00001087983 */ /* 0x001ea80000300800 */
[----:B------:R-:W2:Y:S04]  /*25c70*/  LDL.LU R9, [R1+0x7f4] ;  /* 0x0007f40001097983 */ /* 0x000ea80000300800 */
[----:B------:R-:W3:Y:S04]  /*25c80*/  LDL.LU R10, [R1+0x7f8] ;  /* 0x0007f800010a7983 */ /* 0x000ee80000300800 */
[----:B------:R-:W3:Y:S04]  /*25c90*/  LDL.LU R11, [R1+0x7fc] ;  /* 0x0007fc00010b7983 */ /* 0x000ee80000300800 */
[----:B---3--:R-:W-:Y:S04]  /*25ca0*/  STL.64 [R1+0x5730], R10 ;  /* 0x0057300a01007387 */ /* 0x008fe80000100a00 */
[----:B--2---:R0:W-:Y:S04]  /*25cb0*/  STL.64 [R1+0x5728], R8 ;  /* 0x0057280801007387 */ /* 0x0041e80000100a00 */
[----:B0-----:R-:W2:Y:S04]  /*25cc0*/  LDL.LU R8, [R1+0x800] ;  /* 0x0008000001087983 */ /* 0x001ea80000300800 */
[----:B------:R-:W2:Y:S04]  /*25cd0*/  LDL.LU R9, [R1+0x804] ;  /* 0x0008040001097983 */ /* 0x000ea80000300800 */
[----:B------:R-:W2:Y:S04]  /*25ce0*/  LDL.LU R10, [R1+0x808] ;  /* 0x00080800010a7983 */ /* 0x000ea80000300800 */
[----:B------:R-:W2:Y:S04]  /*25cf0*/  LDL.LU R11, [R1+0x80c] ;  /* 0x00080c00010b7983 */ /* 0x000ea80000300800 */
[----:B-1----:R0:W-:Y:S04]  /*25d00*/  STL.64 [R1+0x55a0], R22 ;  /* 0x0055a01601007387 */ /* 0x0021e80000100a00 */
[----:B------:R-:W-:Y:S04]  /*25d10*/  STL.64 [R1+0x5598], R20 ;  /* 0x0055981401007387 */ /* 0x000fe80000100a00 */
[----:B0-----:R-:W3:Y:S01]  /*25d20*/  LDL.64 R22, [R1+0x88] ;  /* 0x0000880001167983 */ /* 0x001ee20000100a00 */
[----:B------:R-:W-:Y:S03]  /*25d30*/  HMMA.16816.F32.BF16 R4, R16, R6, R24 ;  /* 0x000000061004723c */ /* 0x000fe60000041818 */
[----:B---3--:R0:W-:Y:S04]  /*25d40*/  STL.64 [R1+0x5668], R22 ;  /* 0x0056681601007387 */ /* 0x0081e80000100a00 */
[----:B------:R-:W3:Y:S04]  /*25d50*/  LDL.LU.64 R26, [R1+0x5758] ;  /* 0x00575800011a7983 */ /* 0x000ee80000300a00 */
[----:B------:R-:W3:Y:S08]  /*25d60*/  LDL.LU.64 R24, [R1+0x5750] ;  /* 0x0057500001187983 */ /* 0x000ef00000300a00 */
[----:B------:R-:W-:Y:S04]  /*25d70*/  STL.64 [R1+0x830], R4 ;  /* 0x0008300401007387 */ /* 0x000fe80000100a00 */
[----:B------:R1:W-:Y:S01]  /*25d80*/  STL.64 [R1+0x838], R6 ;  /* 0x0008380601007387 */ /* 0x0003e20000100a00 */
[----:B0-----:R-:W-:-:S02]  /*25d90*/  IMAD.MOV.U32 R22, RZ, RZ, R29 ;  /* 0x000000ffff167224 */ /* 0x001fc400078e001d */
[----:B------:R-:W-:Y:S01]  /*25da0*/  IMAD.MOV.U32 R23, RZ, RZ, R28 ;  /* 0x000000ffff177224 */ /* 0x000fe200078e001c */
[----:B-1----:R-:W4:Y:S04]  /*25db0*/  LDL.LU.64 R6, [R1+0x5748] ;  /* 0x0057480001067983 */ /* 0x002f280000300a00 */
[----:B------:R-:W4:Y:S02]  /*25dc0*/  LDL.LU.64 R4, [R1+0x5740] ;  /* 0x0057400001047983 */ /* 0x000f240000300a00 */
[----:B---3--:R-:W-:Y:S02]  /*25dd0*/  HMMA.16816.F32.BF16 R20, R16, R22, R24 ;  /* 0x000000161014723c */ /* 0x008fe40000041818 */
[----:B------:R-:W4:-:S15]  /*25de0*/  LDL.LU.64 R26, [R1+0x5738] ;  /* 0x00573800011a7983 */ /* 0x000f1e0000300a00 */
[----:B------:R-:W-:Y:S02]  /*25df0*/  NOP ;  /* 0x0000000000007918 */ /* 0x000fe40000000000 */
[----:B------:R0:W-:Y:S04]  /*25e00*/  STL.64 [R1+0x820], R20 ;  /* 0x0008201401007387 */ /* 0x0001e80000100a00 */
[----:B------:R1:W-:Y:S04]  /*25e10*/  STL.64 [R1+0x828], R22 ;  /* 0x0008281601007387 */ /* 0x0003e80000100a00 */
[----:B0-----:R-:W3:Y:S01]  /*25e20*/  LDL.LU R20, [R1+0x490] ;  /* 0x0004900001147983 */ /* 0x001ee20000300800 */
[----:B----4-:R-:W-:-:S15]  /*25e30*/  HMMA.16816.F32.BF16 R4, R16, R26, R4 ;  /* 0x0000001a1004723c */ /* 0x010fde0000041804 */
[----:B------:R-:W-:-:S04]  /*25e40*/  NOP ;  /* 0x0000000000007918 */ /* 0x000fc80000000000 */
[----:B------:R0:W-:Y:S04]  /*25e50*/  STL.64 [R1+0x810], R4 ;  /* 0x0008100401007387 */ /* 0x0001e80000100a00 */
[----:B------:R4:W-:Y:S04]  /*25e60*/  STL.64 [R1+0x818], R6 ;  /* 0x0008180601007387 */ /* 0x0009e80000100a00 */
[----:B------:R-:W3:Y:S04]  /*25e70*/  LDL.LU R21, [R1+0x494] ;  /* 0x0004940001157983 */ /* 0x000ee80000300800 */
[----:B-1----:R-:W2:Y:S04]  /*25e80*/  LDL.LU R22, [R1+0x498] ;  /* 0x0004980001167983 */ /* 0x002ea80000300800 */
[----:B------:R-:W2:Y:S04]  /*25e90*/  LDL.LU R23, [R1+0x49c] ;  /* 0x00049c0001177983 */ /* 0x000ea80000300800 */
[----:B0-----:R-:W3:Y:S04]  /*25ea0*/  LDL.LU R4, [R1+0x7b0] ;  /* 0x0007b00001047983 */ /* 0x001ee80000300800 */
[----:B------:R-:W3:Y:S04]  /*25eb0*/  LDL.LU R5, [R1+0x7b4] ;  /* 0x0007b40001057983 */ /* 0x000ee80000300800 */
[----:B----4-:R-:W4:Y:S04]  /*25ec0*/  LDL.LU R6, [R1+0x7b8] ;  /* 0x0007b80001067983 */ /* 0x010f280000300800 */
[----:B------:R-:W4:Y:S04]  /*25ed0*/  LDL.LU R7, [R1+0x7bc] ;  /* 0x0007bc0001077983 */ /* 0x000f280000300800 */
[----:B------:R-:W4:Y:S04]  /*25ee0*/  LDL.LU R24, [R1+0x4c0] ;  /* 0x0004c00001187983 */ /* 0x000f280000300800 */
[----:B------:R-:W4:Y:S04]  /*25ef0*/  LDL.LU R25, [R1+0x4c4] ;  /* 0x0004c40001197983 */ /* 0x000f280000300800 */
[----:B------:R-:W4:Y:S04]  /*25f00*/  LDL.LU R26, [R1+0x4c8] ;  /* 0x0004c800011a7983 */ /* 0x000f280000300800 */
[----:B------:R-:W4:Y:S04]  /*25f10*/  LDL.LU R27, [R1+0x4cc] ;  /* 0x0004cc00011b7983 */ /* 0x000f280000300800 */
[----:B--2---:R0:W-:Y:S02]  /*25f20*/  STL.64 [R1+0x5678], R22 ;  /* 0x0056781601007387 */ /* 0x0041e40000100a00 */
[----:B0-----:R-:W-:-:S02]  /*25f30*/  IMAD.MOV.U32 R22, RZ, RZ, R13 ;  /* 0x000000ffff167224 */ /* 0x001fc400078e000d */
[----:B------:R-:W-:Y:S02]  /*25f40*/  IMAD.MOV.U32 R23, RZ, RZ, R12 ;  /* 0x000000ffff177224 */ /* 0x000fe400078e000c */
[C---:B------:R-:W-:Y:S01]  /*25f50*/  HMMA.16816.F32.BF16 R12, R16.reuse, R14, R8 ;  /* 0x0000000e100c723c */ /* 0x040fe20000041808 */
[----:B---3--:R-:W-:Y:S04]  /*25f60*/  STL.64 [R1+0x5670], R20 ;  /* 0x0056701401007387 */ /* 0x008fe80000100a00 */
[----:B------:R0:W-:Y:S04]  /*25f70*/  STL.64 [R1+0x5690], R22 ;  /* 0x0056901601007387 */ /* 0x0001e80000100a00 */
[----:B0-----:R-:W2:Y:S04]  /*25f80*/  LDL.64 R22, [R1+0xc8] ;  /* 0x0000c80001167983 */ /* 0x001ea80000100a00 */
[----:B------:R-:W3:Y:S04]  /*25f90*/  LDL.LU.64 R10, [R1+0x5730] ;  /* 0x00573000010a7983 */ /* 0x000ee80000300a00 */
[----:B------:R-:W3:Y:S04]  /*25fa0*/  LDL.LU.64 R8, [R1+0x5728] ;  /* 0x0057280001087983 */ /* 0x000ee80000300a00 */
[----:B------:R-:W-:Y:S04]  /*25fb0*/  STL.64 [R1+0x800], R12 ;  /* 0x0008000c01007387 */ /* 0x000fe80000100a00 */
[----:B------:R0:W-:Y:S04]  /*25fc0*/  STL.64 [R1+0x808], R14 ;  /* 0x0008080e01007387 */ /* 0x0001e80000100a00 */
[----:B0-----:R-:W3:Y:S02]  /*25fd0*/  LDL.LU.64 R14, [R1+0x5720] ;  /* 0x00572000010e7983 */ /* 0x001ee40000300a00 */
[----:B---3--:R-:W-:Y:S02]  /*25fe0*/  HMMA.16816.F32.BF16 R12, R16, R14, R8 ;  /* 0x0000000e100c723c */ /* 0x008fe40000041808 */
[----:B------:R-:W3:Y:S04]  /*25ff0*/  LDL.LU.64 R10, [R1+0x5718] ;  /* 0x00571800010a7983 */ /* 0x000ee80000300a00 */
[----:B------:R-:W3:-:S13]  /*26000*/  LDL.LU.64 R8, [R1+0x5710] ;  /* 0x0057100001087983 */ /* 0x000eda0000300a00 */
        /* <DEDUP_REMOVED lines=14> */
[----:B0-----:R-:W3:Y:S04]  /*260f0*/  LDL.LU.64 R14, [R1+0x56d8] ;  /* 0x0056d800010e7983 */ /* 0x001ee80000300a00 */
[----:B------:R-:W2:Y:S01]  /*26100*/  LDL.LU.64 R12, [R1+0x56d0] ;  /* 0x0056d000010c7983 */ /* 0x000ea20000300a00 */
[----:B---3--:R-:W-:-:S15]  /*26110*/  HMMA.16816.F32.BF16 R8, R16, R14, R8 ;  /* 0x0000000e1008723c */ /* 0x008fde0000041808 */
[----:B------:R-:W-:-:S04]  /*26120*/  NOP ;  /* 0x0000000000007918 */ /* 0x000fc80000000000 */
[----:B------:R-:W-:Y:S04]  /*26130*/  STL.64 [R1+0x7c0], R8 ;  /* 0x0007c00801007387 */ /* 0x000fe80000100a00 */
[----:B------:R0:W-:Y:S04]  /*26140*/  STL.64 [R1+0x7c8], R10 ;  /* 0x0007c80a01007387 */ /* 0x0001e80000100a00 */
[----:B0-----:R-:W4:Y:S04]  /*26150*/  LDL.LU.64 R10, [R1+0x56c8] ;  /* 0x0056c800010a7983 */ /* 0x001f280000300a00 */
[----:B------:R-:W-:Y:S04]  /*26160*/  STL.64 [R1+0x55e0], R14 ;  /* 0x0055e00e01007387 */ /* 0x000fe80000100a00 */
[----:B--2---:R0:W-:Y:S04]  /*26170*/  STL.64 [R1+0x55d8], R12 ;  /* 0x0055d80c01007387 */ /* 0x0041e80000100a00 */
        /* <DEDUP_REMOVED lines=8> */
[----:B------:R-:W3:Y:S04]  /*26200*/  LDL.LU R14, [R1+0x4a8] ;  /* 0x0004a800010e7983 */ /* 0x000ee80000300800 */
[----:B------:R-:W3:Y:S01]  /*26210*/  LDL.LU R15, [R1+0x4ac] ;  /* 0x0004ac00010f7983 */ /* 0x000ee20000300800 */
[C---:B----4-:R-:W-:Y:S03]  /*26220*/  HMMA.16816.F32.BF16 R4, R16.reuse, R10, R4 ;  /* 0x0000000a1004723c */ /* 0x050fe60000041804 */
[----:B---3--:R-:W-:Y:S04]  /*26230*/  STL.64 [R1+0x56a0], R14 ;  /* 0x0056a00e01007387 */ /* 0x008fe80000100a00 */
[----:B--2---:R0:W-:Y:S04]  /*26240*/  STL.64 [R1+0x5698], R12 ;  /* 0x0056980c01007387 */ /* 0x0041e80000100a00 */
[----:B0-----:R-:W2:Y:S04]  /*26250*/  LDL.LU R12, [R1+0x4b0] ;  /* 0x0004b000010c7983 */ /* 0x001ea80000300800 */
[----:B------:R-:W2:Y:S04]  /*26260*/  LDL.LU R13, [R1+0x4b4] ;  /* 0x0004b400010d7983 */ /* 0x000ea80000300800 */
[----:B------:R-:W2:Y:S04]  /*26270*/  LDL.LU R14, [R1+0x4b8] ;  /* 0x0004b800010e7983 */ /* 0x000ea80000300800 */
[----:B------:R-:W2:Y:S04]  /*26280*/  LDL.LU R15, [R1+0x4bc] ;  /* 0x0004bc00010f7983 */ /* 0x000ea80000300800 */
[----:B------:R-:W-:Y:S04]  /*26290*/  STL.64 [R1+0x7b0], R4 ;  /* 0x0007b00401007387 */ /* 0x000fe80000100a00 */
[----:B------:R0:W-:Y:S04]  /*262a0*/  STL.64 [R1+0x7b8], R6 ;  /* 0x0007b80601007387 */ /* 0x0001e80000100a00 */
[----:B0-----:R-:W3:Y:S04]  /*262b0*/  LDL.LU.64 R6, [R1+0x56c0] ;  /* 0x0056c00001067983 */ /* 0x001ee80000300a00 */
[----:B------:R-:W4:Y:S04]  /*262c0*/  LDL.LU.64 R4, [R1+0x56b8] ;  /* 0x0056b80001047983 */ /* 0x000f280000300a00 */
[----:B------:R-:W-:Y:S04]  /*262d0*/  STL [R1+0x55bc], R10 ;  /* 0x0055bc0a01007387 */ /* 0x000fe80000100800 */
[----:B------:R0:W-:Y:S04]  /*262e0*/  STL [R1+0x55b8], R11 ;  /* 0x0055b80b01007387 */ /* 0x0001e80000100800 */
[----:B0-----:R-:W2:Y:S01]  /*262f0*/  LDL.64 R10, [R1+0x98] ;  /* 0x00009800010a7983 */ /* 0x001ea20000100a00 */
[----:B---3--:R-:W-:Y:S03]  /*26300*/  HMMA.16816.F32.BF16 R16, R16, R6, R24 ;  /* 0x000000061010723c */ /* 0x008fe60000041818 */
[----:B------:R-:W2:Y:S04]  /*26310*/  LDL.LU.64 R26, [R1+0x56b0] ;  /* 0x0056b000011a7983 */ /* 0x000ea80000300a00 */
[----:B------:R-:W2:-:S12]  /*26320*/  LDL.LU.64 R24, [R1+0x56a8] ;  /* 0x0056a80001187983 */ /* 0x000e980000300a00 */
[----:B------:R0:W-:Y:S04]  /*26330*/  STL.64 [R1+0x4c0], R16 ;  /* 0x0004c01001007387 */ /* 0x0001e80000100a00 */
[----:B------:R1:W-:Y:S04]  /*26340*/  STL.64 [R1+0x4c8], R18 ;  /* 0x0004c81201007387 */ /* 0x0003e80000100a00 */
[----:B0-----:R-:W3:Y:S04]  /*26350*/  LDL.LU R16, [R1+0x480] ;  /* 0x0004800001107983 */ /* 0x001ee80000300800 */
[----:B------:R-:W3:Y:S04]  /*26360*/  LDL.LU R17, [R1+0x484] ;  /* 0x0004840001117983 */ /* 0x000ee80000300800 */
[----:B-1----:R-:W3:Y:S04]  /*26370*/  LDL.LU R18, [R1+0x488] ;  /* 0x0004880001127983 */ /* 0x002ee80000300800 */
[----:B------:R-:W3:Y:S04]  /*26380*/  LDL.LU R19, [R1+0x48c] ;  /* 0x00048c0001137983 */ /* 0x000ee80000300800 */
[----:B------:R0:W-:Y:S04]  /*26390*/  STL.64 [R1+0x55b0], R6 ;  /* 0x0055b00601007387 */ /* 0x0001e80000100a00 */
[----:B----4-:R-:W-:Y:S01]  /*263a0*/  STL.64 [R1+0x55a8], R4 ;  /* 0x0055a80401007387 */ /* 0x010fe20000100a00 */
[----:B0-----:R-:W-:-:S02]  /*263b0*/  IMAD.MOV.U32 R6, RZ, RZ, R2 ;  /* 0x000000ffff067224 */ /* 0x001fc400078e0002 */
[----:B------:R-:W-:Y:S02]  /*263c0*/  IMAD.MOV.U32 R7, RZ, RZ, R0 ;  /* 0x000000ffff077224 */ /* 0x000fe400078e0000 */
[----:B------:R-:W-:Y:S02]  /*263d0*/  IMAD.MOV.U32 R2, RZ, RZ, R22 ;  /* 0x000000ffff027224 */ /* 0x000fe400078e0016 */
[----:B------:R-:W-:Y:S01]  /*263e0*/  IMAD.MOV.U32 R0, RZ, RZ, R23 ;  /* 0x000000ffff007224 */ /* 0x000fe200078e0017 */
[----:B--2---:R-:W-:-:S15]  /*263f0*/  HMMA.16816.F32.BF16 R12, R24, R22, R12 ;  /* 0x00000016180c723c */ /* 0x004fde000004180c */
[----:B------:R-:W-:-:S04]  /*26400*/  NOP ;  /* 0x0000000000007918 */ /* 0x000fc80000000000 */
[----:B------:R-:W-:Y:S04]  /*26410*/  STL.64 [R1+0x4b0], R12 ;  /* 0x0004b00c01007387 */ /* 0x000fe80000100a00 */
[----:B------:R0:W-:Y:S04]  /*26420*/  STL.64 [R1+0x4b8], R14 ;  /* 0x0004b80e01007387 */ /* 0x0001e80000100a00 */
[----:B0-----:R-:W2:Y:S04]  /*26430*/  LDL.LU.64 R14, [R1+0x56a0] ;  /* 0x0056a000010e7983 */ /* 0x001ea80000300a00 */
[----:B------:R-:W2:Y:S04]  /*26440*/  LDL.LU.64 R12, [R1+0x5698] ;  /* 0x00569800010c7983 */ /* 0x000ea80000300a00 */
[----:B------:R-:W2:Y:S04]  /*26450*/  LDL.LU.64 R22, [R1+0x5690] ;  /* 0x0056900001167983 */ /* 0x000ea80000300a00 */
[----:B------:R-:W-:Y:S04]  /*26460*/  STL [R1+0x55c4], R0 ;  /* 0x0055c40001007387 */ /* 0x000fe80000100800 */
[----:B------:R-:W-:Y:S01]  /*26470*/  STL [R1+0x55c0], R2 ;  /* 0x0055c00201007387 */ /* 0x000fe20000100800 */
[----:B--2---:R-:W-:Y:S03]  /*26480*/  HMMA.16816.F32.BF16 R20, R24, R22, R12 ;  /* 0x000000161814723c */ /* 0x004fe6000004180c */
[----:B------:R-:W2:Y:S04]  /*26490*/  LDL.LU.64 R14, [R1+0x5688] ;  /* 0x00568800010e7983 */ /* 0x000ea80000300a00 */
[----:B------:R-:W2:-:S12]  /*264a0*/  LDL.LU.64 R12, [R1+0x5680] ;  /* 0x00568000010c7983 */ /* 0x000e980000300a00 */
[----:B------:R-:W-:Y:S04]  /*264b0*/  STL.64 [R1+0x4a0], R20 ;  /* 0x0004a01401007387 */ /* 0x000fe80000100a00 */
[----:B------:R0:W-:Y:S04]  /*264c0*/  STL.64 [R1+0x4a8], R22 ;  /* 0x0004a81601007387 */ /* 0x0001e80000100a00 */
[----:B0-----:R-:W4:Y:S04]  /*264d0*/  LDL.LU.64 R22, [R1+0x5678] ;  /* 0x0056780001167983 */ /* 0x001f280000300a00 */
[----:B------:R-:W4:Y:S01]  /*264e0*/  LDL.LU.64 R20, [R1+0x5670] ;  /* 0x0056700001147983 */ /* 0x000f220000300a00 */
[C---:B---3--:R-:W-:Y:S08]  /*264f0*/  HMMA.16816.F32.BF16 R16, R24.reuse, R10, R16 ;  /* 0x0000000a1810723c */ /* 0x048ff00000041810 */
[----:B----4-:R-:W-:Y:S01]  /*26500*/  HMMA.16816.F32.BF16 R4, R24, R6, R20 ;  /* 0x000000061804723c */ /* 0x010fe20000041814 */
[----:B------:R-:W2:-:S15]  /*26510*/  LDL.LU.64 R22, [R1+0x5668] ;  /* 0x0056680001167983 */ /* 0x000e9e0000300a00 */
[----:B------:R-:W-:-:S03]  /*26520*/  NOP ;  /* 0x0000000000007918 */ /* 0x000fc60000000000 */
[----:B------:R0:W-:Y:S02]  /*26530*/  STL.64 [R1+0x490], R4 ;  /* 0x0004900401007387 */ /* 0x0001e40000100a00 */
[----:B0-----:R-:W-:Y:S02]  /*26540*/  IMAD.MOV.U32 R5, RZ, RZ, R10 ;  /* 0x000000ffff057224 */ /* 0x001fe400078e000a */
[----:B------:R-:W-:Y:S01]  /*26550*/  IMAD.MOV.U32 R4, RZ, RZ, R11 ;  /* 0x000000ffff047224 */ /* 0x000fe200078e000b */
[----:B------:R-:W-:Y:S04]  /*26560*/  STL.64 [R1+0x498], R6 ;  /* 0x0004980601007387 */ /* 0x000fe80000100a00 */
[----:B------:R-:W-:Y:S04]  /*26570*/  STL.64 [R1+0x480], R16 ;  /* 0x0004801001007387 */ /* 0x000fe80000100a00 */
[----:B------:R-:W-:Y:S01]  /*26580*/  STL.64 [R1+0x488], R18 ;  /* 0x0004881201007387 */ /* 0x000fe20000100a00 */
[----:B--2---:R-:W-:-:S15]  /*26590*/  HMMA.16816.F32.BF16 R8, R24, R22, R12 ;  /* 0x000000161808723c */ /* 0x004fde000004180c */
[----:B------:R-:W-:-:S04]  /*265a0*/  NOP ;  /* 0x0000000000007918 */ /* 0x000fc80000000000 */
[----:B------:R-:W-:Y:S04]  /*265b0*/  STL.64 [R1+0x470], R8 ;  /* 0x0004700801007387 */ /* 0x000fe80000100a00 */
[----:B------:R-:W-:Y:S04]  /*265c0*/  STL.64 [R1+0x478], R10 ;  /* 0x0004780a01007387 */ /* 0x000fe80000100a00 */
[----:B------:R-:W2:Y:S04]  /*265d0*/  LDL.64 R14, [R1+0x8] ;  /* 0x00000800010e7983 */ /* 0x000ea80000100a00 */
[----:B--2---:R0:W-:Y:S04]  /*265e0*/  STL.64 [R1+0x55f8], R14 ;  /* 0x0055f80e01007387 */ /* 0x0041e80000100a00 */
[----:B0-----:R-:W2:Y:S01]  /*265f0*/  LDL.64 R14, [R1+0x18] ;  /* 0x00001800010e7983 */ /* 0x001ea20000100a00 */
[----:B------:R-:W-:-:S02]  /*26600*/  IMAD.MOV.U32 R7, RZ, RZ, R22 ;  /* 0x000000ffff077224 */ /* 0x000fc400078e0016 */
[----:B------:R-:W-:Y:S01]  /*26610*/  IMAD.MOV.U32 R6, RZ, RZ, R23 ;  /* 0x000000ffff067224 */ /* 0x000fe200078e0017 */
[----:B--2---:R0:W-:Y:S04]  /*26620*/  STL.64 [R1+0x5600], R14 ;  /* 0x0056000e01007387 */ /* 0x0041e80000100a00 */
[----:B0-----:R-:W2:Y:S04]  /*26630*/  LDL.64 R14, [R1+0x28] ;  /* 0x00002800010e7983 */ /* 0x001ea80000100a00 */
[----:B--2---:R-:W-:Y:S04]  /*26640*/  STL.64 [R1+0x5618], R14 ;  /* 0x0056180e01007387 */ /* 0x004fe80000100a00 */
[----:B------:R-:W-:Y:S04]  /*26650*/  STL.64 [R1+0x55d0], R6 ;  /* 0x0055d00601007387 */ /* 0x000fe80000100a00 */
[----:B------:R0:W-:Y:S04]  /*26660*/  STL.64 [R1+0x55c8], R4 ;  /* 0x0055c80401007387 */ /* 0x0001e80000100a00 */
[----:B0-----:R-:W2:Y:S04]  /*26670*/  LDL.LU R4, [R1+0x730] ;  /* 0x0007300001047983 */ /* 0x001ea80000300800 */
[----:B------:R-:W2:Y:S04]  /*26680*/  LDL.LU R5, [R1+0x734] ;  /* 0x0007340001057983 */ /* 0x000ea80000300800 */
[----:B------:R-:W3:Y:S04]  /*26690*/  LDL.LU R6, [R1+0x738] ;  /* 0x0007380001067983 */ /* 0x000ee80000300800 */
[----:B------:R-:W3:Y:S04]  /*266a0*/  LDL.LU R7, [R1+0x73c] ;  /* 0x00073c0001077983 */ /* 0x000ee80000300800 */
[----:B------:R-:W4:Y:S04]  /*266b0*/  LDL.64 R14, [R1+0x38] ;  /* 0x00003800010e7983 */ /* 0x000f280000100a00 */
[----:B----4-:R0:W-:Y:S04]  /*266c0*/  STL.64 [R1+0x5630], R14 ;  /* 0x0056300e01007387 */ /* 0x0101e80000100a00 */
[----:B0-----:R-:W4:Y:S04]  /*266d0*/  LDL.64 R14, [R1+0x48] ;  /* 0x00004800010e7983 */ /* 0x001f280000100a00 */
[----:B----4-:R-:W-:Y:S04]  /*266e0*/  STL.64 [R1+0x5648], R14 ;  /* 0x0056480e01007387 */ /* 0x010fe80000100a00 */
[----:B---3--:R-:W-:Y:S04]  /*266f0*/  STL.64 [R1+0x55f0], R6 ;  /* 0x0055f00601007387 */ /* 0x008fe80000100a00 */
[----:B--2---:R0:W-:Y:S04]  /*26700*/  STL.64 [R1+0x55e8], R4 ;  /* 0x0055e80401007387 */ /* 0x0041e80000100a00 */
[----:B0-----:R-:W2:Y:S04]  /*26710*/  LDL.LU R4, [R1+0x740] ;  /* 0x0007400001047983 */ /* 0x001ea80000300800 */
[----:B------:R-:W2:Y:S04]  /*26720*/  LDL.LU R5, [R1+0x744] ;  /* 0x0007440001057983 */ /* 0x000ea80000300800 */
[----:B------:R-:W3:Y:S04]  /*26730*/  LDL.LU R6, [R1+0x748] ;  /* 0x0007480001067983 */ /* 0x000ee80000300800 */
[----:B------:R-:W3:Y:S04]  /*26740*/  LDL.LU R7, [R1+0x74c] ;  /* 0x00074c0001077983 */ /* 0x000ee80000300800 */
[----:B------:R-:W4:Y:S04]  /*26750*/  LDL.LU R8, [R1+0x460] ;  /* 0x0004600001087983 */ /* 0x000f280000300800 */
[----:B------:R-:W4:Y:S04]  /*26760*/  LDL.LU R9, [R1+0x464] ;  /* 0x0004640001097983 */ /* 0x000f280000300800 */
[----:B------:R-:W4:Y:S04]  /*26770*/  LDL.LU R10, [R1+0x468] ;  /* 0x00046800010a7983 */ /* 0x000f280000300800 */
[----:B------:R-:W4:Y:S04]  /*26780*/  LDL.LU R11, [R1+0x46c] ;  /* 0x00046c00010b7983 */ /* 0x000f280000300800 */
[----:B------:R-:W4:Y:S04]  /*26790*/  LDL.64 R18, [R1+0x78] ;  /* 0x0000780001127983 */ /* 0x000f280000100a00 */
[----:B------:R-:W2:Y:S04]  /*267a0*/  LDL.LU R20, [R1+0x7a0] ;  /* 0x0007a00001147983 */ /* 0x000ea80000300800 */
[----:B------:R-:W2:Y:S04]  /*267b0*/  LDL.LU R21, [R1+0x7a4] ;  /* 0x0007a40001157983 */ /* 0x000ea80000300800 */
[----:B------:R-:W2:Y:S04]  /*267c0*/  LDL.LU R22, [R1+0x7a8] ;  /* 0x0007a80001167983 */ /* 0x000ea80000300800 */
[----:B------:R-:W2:Y:S04]  /*267d0*/  LDL.LU R23, [R1+0x7ac] ;  /* 0x0007ac0001177983 */ /* 0x000ea80000300800 */
[----:B------:R-:W2:Y:S04]  /*267e0*/  LDL.64 R14, [R1+0x58] ;  /* 0x00005800010e7983 */ /* 0x000ea80000100a00 */
[----:B--2---:R0:W-:Y:S04]  /*267f0*/  STL.64 [R1+0x5660], R14 ;  /* 0x0056600e01007387 */ /* 0x0041e80000100a00 */
[----:B0-----:R-:W2:Y:S04]  /*26800*/  LDL.64 R14, [R1+0x68] ;  /* 0x00006800010e7983 */ /* 0x001ea80000100a00 */
[----:B---3--:R-:W-:Y:S04]  /*26810*/  STL.64 [R1+0x5610], R6 ;  /* 0x0056100601007387 */ /* 0x008fe80000100a00 */
[----:B------:R0:W-:Y:S04]  /*26820*/  STL.64 [R1+0x5608], R4 ;  /* 0x0056080401007387 */ /* 0x0001e80000100a00 */
[----:B0-----:R-:W3:Y:S04]  /*26830*/  LDL.LU R4, [R1+0x760] ;  /* 0x0007600001047983 */ /* 0x001ee80000300800 */
[----:B------:R-:W3:Y:S04]  /*26840*/  LDL.LU R5, [R1+0x764] ;  /* 0x0007640001057983 */ /* 0x000ee80000300800 */
[----:B------:R-:W2:Y:S04]  /*26850*/  LDL.LU R6, [R1+0x768] ;  /* 0x0007680001067983 */ /* 0x000ea80000300800 */
[----:B------:R-:W2:Y:S04]  /*26860*/  LDL.LU R7, [R1+0x76c] ;  /* 0x00076c0001077983 */ /* 0x000ea80000300800 */
[----:B--2---:R-:W-:Y:S04]  /*26870*/  STL.64 [R1+0x5628], R6 ;  /* 0x0056280601007387 */ /* 0x004fe80000100a00 */
[----:B---3--:R0:W-:Y:S04]  /*26880*/  STL.64 [R1+0x5620], R4 ;  /* 0x0056200401007387 */ /* 0x0081e80000100a00 */
        /* <DEDUP_REMOVED lines=9> */
[----:B------:R-:W3:Y:S04]  /*26920*/  LDL.LU R6, [R1+0x788] ;  /* 0x0007880001067983 */ /* 0x000ee80000300800 */
[----:B------:R-:W3:Y:S01]  /*26930*/  LDL.LU R7, [R1+0x78c] ;  /* 0x00078c0001077983 */ /* 0x000ee20000300800 */
[----:B------:R-:W-:Y:S03]  /*26940*/  HMMA.16816.F32.BF16 R20, R24, R14, R20 ;  /* 0x0000000e1814723c */ /* 0x000fe60000041814 */
[----:B---3--:R-:W-:Y:S04]  /*26950*/  STL.64 [R1+0x5658], R6 ;  /* 0x0056580601007387 */ /* 0x008fe80000100a00 */
[----:B--2---:R0:W-:Y:S04]  /*26960*/  STL.64 [R1+0x5650], R4 ;  /* 0x0056500401007387 */ /* 0x0041e80000100a00 */
[----:B0-----:R-:W2:Y:S04]  /*26970*/  LDL.LU R4, [R1+0x790] ;  /* 0x0007900001047983 */ /* 0x001ea80000300800 */
[----:B------:R-:W2:Y:S04]  /*26980*/  LDL.LU R5, [R1+0x794] ;  /* 0x0007940001057983 */ /* 0x000ea80000300800 */
[----:B------:R-:W2:Y:S04]  /*26990*/  LDL.LU R6, [R1+0x798] ;  /* 0x0007980001067983 */ /* 0x000ea80000300800 */
[----:B------:R-:W2:Y:S04]  /*269a0*/  LDL.LU R7, [R1+0x79c] ;  /* 0x00079c0001077983 */ /* 0x000ea80000300800 */
[----:B------:R0:W-:Y:S02]  /*269b0*/  STL.64 [R1+0x460], R8 ;  /* 0x0004600801007387 */ /* 0x0001e40000100a00 */
[----:B0-----:R-:W-:-:S02]  /*269c0*/  IMAD.MOV.U32 R9, RZ, RZ, R18 ;  /* 0x000000ffff097224 */ /* 0x001fc400078e0012 */
[----:B------:R-:W-:Y:S02]  /*269d0*/  IMAD.MOV.U32 R8, RZ, RZ, R19 ;  /* 0x000000ffff087224 */ /* 0x000fe400078e0013 */
[----:B------:R-:W0:Y:S04]  /*269e0*/  LDSM.16.MT88.4 R16, [R3+0x4200] ;  /* 0x004200000310783b */ /* 0x000e280000004200 */
[----:B------:R-:W-:Y:S04]  /*269f0*/  STL.64 [R1+0x468], R10 ;  /* 0x0004680a01007387 */ /* 0x000fe80000100a00 */
[----:B0-----:R-:W-:Y:S04]  /*26a00*/  STL.64 [R1+0x5450], R18 ;  /* 0x0054501201007387 */ /* 0x001fe80000100a00 */
[----:B------:R0:W-:Y:S04]  /*26a10*/  STL.64 [R1+0x5448], R16 ;  /* 0x0054481001007387 */ /* 0x0001e80000100a00 */
[----:B0-----:R-:W3:Y:S04]  /*26a20*/  LDL.LU R16, [R1+0x750] ;  /* 0x0007500001107983 */ /* 0x001ee80000300800 */
[----:B------:R-:W3:Y:S04]  /*26a30*/  LDL.LU R17, [R1+0x754] ;  /* 0x0007540001117983 */ /* 0x000ee80000300800 */
[----:B------:R-:W3:Y:S04]  /*26a40*/  LDL.LU R18, [R1+0x758] ;  /* 0x0007580001127983 */ /* 0x000ee80000300800 */
[----:B------:R-:W3:Y:S04]  /*26a50*/  LDL.LU R19, [R1+0x75c] ;  /* 0x00075c0001137983 */ /* 0x000ee80000300800 */
[----:B------:R0:W-:Y:S04]  /*26a60*/  STL.64 [R1+0x7a0], R20 ;  /* 0x0007a01401007387 */ /* 0x0001e80000100a00 */
[----:B------:R1:W-:Y:S01]  /*26a70*/  STL.64 [R1+0x7a8], R22 ;  /* 0x0007a81601007387 */ /* 0x0003e20000100a00 */
[----:B0-----:R-:W-:-:S02]  /*26a80*/  IMAD.MOV.U32 R21, RZ, RZ, R14 ;  /* 0x000000ffff157224 */ /* 0x001fc400078e000e */
[----:B------:R-:W-:Y:S02]  /*26a90*/  IMAD.MOV.U32 R20, RZ, RZ, R15 ;  /* 0x000000ffff147224 */ /* 0x000fe400078e000f */
[----:B------:R-:W2:Y:S02]  /*26aa0*/  LDL.LU.64 R14, [R1+0x5660] ;  /* 0x00566000010e7983 */ /* 0x000ea40000300a00 */
[----:B--2---:R-:W-:Y:S01]  /*26ab0*/  HMMA.16816.F32.BF16 R4, R24, R14, R4 ;  /* 0x0000000e1804723c */ /* 0x004fe20000041804 */
[----:B-1----:R-:W-:Y:S02]  /*26ac0*/  IMAD.MOV.U32 R23, RZ, RZ, R14 ;  /* 0x000000ffff177224 */ /* 0x002fe400078e000e */
        /* <DEDUP_REMOVED lines=37> */
[----:B------:R1:W-:Y:S01]  /*26d20*/  STL.64 [R1+0x758], R18 ;  /* 0x0007581201007387 */ /* 0x0003e20000100a00 */
[----:B0-----:R-:W-:Y:S02]  /*26d30*/  IMAD.MOV.U32 R17, RZ, RZ, R14 ;  /* 0x000000ffff117224 */ /* 0x001fe400078e000e */
[----:B------:R-:W-:Y:S02]  /*26d40*/  IMAD.MOV.U32 R16, RZ, RZ, R15 ;  /* 0x000000ffff107224 */ /* 0x000fe400078e000f */
[----:B------:R-:W2:Y:S02]  /*26d50*/  LDL.LU.64 R14, [R1+0x55f8] ;  /* 0x0055f800010e7983 */ /* 0x000ea40000300a00 */
[----:B--2---:R-:W-:Y:S01]  /*26d60*/  HMMA.16816.F32.BF16 R4, R24, R14, R4 ;  /* 0x0000000e1804723c */ /* 0x004fe20000041804 */
[----:B-1----:R-:W-:-:S02]  /*26d70*/  IMAD.MOV.U32 R19, RZ, RZ, R14 ;  /* 0x000000ffff137224 */ /* 0x002fc400078e000e */
[----:B------:R-:W-:-:S15]  /*26d80*/  IMAD.MOV.U32 R18, RZ, RZ, R15 ;  /* 0x000000ffff127224 */ /* 0x000fde00078e000f */
[----:B------:R-:W-:Y:S01]  /*26d90*/  NOP ;  /* 0x0000000000007918 */ /* 0x000fe20000000000 */
[----:B------:R-:W-:Y:S04]  /*26da0*/  STL.64 [R1+0x740], R4 ;  /* 0x0007400401007387 */ /* 0x000fe80000100a00 */
[----:B------:R0:W-:Y:S04]  /*26db0*/  STL.64 [R1+0x748], R6 ;  /* 0x0007480601007387 */ /* 0x0001e80000100a00 */
[----:B0-----:R-:W2:Y:S04]  /*26dc0*/  LDL.LU.64 R6, [R1+0x55f0] ;  /* 0x0055f00001067983 */ /* 0x001ea80000300a00 */
[----:B------:R-:W2:Y:S04]  /*26dd0*/  LDL.LU.64 R4, [R1+0x55e8] ;  /* 0x0055e80001047983 */ /* 0x000ea80000300a00 */
[----:B------:R-:W2:Y:S04]  /*26de0*/  LDL.LU.64 R14, [R1+0x55e0] ;  /* 0x0055e000010e7983 */ /* 0x000ea80000300a00 */
[----:B------:R-:W3:Y:S01]  /*26df0*/  LDL.LU.64 R12, [R1+0x55d8] ;  /* 0x0055d800010c7983 */ /* 0x000ee20000300a00 */
[----:B--2---:R-:W-:-:S15]  /*26e00*/  HMMA.16816.F32.BF16 R4, R24, R14, R4 ;  /* 0x0000000e1804723c */ /* 0x004fde0000041804 */
[----:B------:R-:W-:-:S04]  /*26e10*/  NOP ;  /* 0x0000000000007918 */ /* 0x000fc80000000000 */
[----:B------:R-:W-:Y:S04]  /*26e20*/  STL.64 [R1+0x730], R4 ;  /* 0x0007300401007387 */ /* 0x000fe80000100a00 */
[----:B------:R0:W-:Y:S04]  /*26e30*/  STL.64 [R1+0x738], R6 ;  /* 0x0007380601007387 */ /* 0x0001e80000100a00 */
[----:B0-----:R-:W2:Y:S04]  /*26e40*/  LDL.LU.64 R6, [R1+0x55d0] ;  /* 0x0055d00001067983 */ /* 0x001ea80000300a00 */
[----:B------:R-:W4:Y:S04]  /*26e50*/  LDL.LU.64 R4, [R1+0x55c8] ;  /* 0x0055c80001047983 */ /* 0x000f280000300a00 */
[----:B------:R0:W-:Y:S04]  /*26e60*/  STL.64 [R1+0x5460], R14 ;  /* 0x0054600e01007387 */ /* 0x0001e80000100a00 */
[----:B---3--:R-:W-:Y:S01]  /*26e70*/  STL.64 [R1+0x5458], R12 ;  /* 0x0054580c01007387 */ /* 0x008fe20000100a00 */
[----:B0-----:R-:W-:-:S02]  /*26e80*/  IMAD.MOV.U32 R14, RZ, RZ, R19 ;  /* 0x000000ffff0e7224 */ /* 0x001fc400078e0013 */
[----:B------:R-:W-:-:S05]  /*26e90*/  IMAD.MOV.U32 R15, RZ, RZ, R18 ;  /* 0x000000ffff0f7224 */ /* 0x000fca00078e0012 */
[----:B------:R0:W-:Y:S02]  /*26ea0*/  STL.64 [R1+0x5478], R14 ;  /* 0x0054780e01007387 */ /* 0x0001e40000100a00 */
[----:B0-----:R-:W-:Y:S02]  /*26eb0*/  IMAD.MOV.U32 R14, RZ, RZ, R17 ;  /* 0x000000ffff0e7224 */ /* 0x001fe400078e0011 */
[----:B------:R-:W-:-:S05]  /*26ec0*/  IMAD.MOV.U32 R15, RZ, RZ, R16 ;  /* 0x000000ffff0f7224 */ /* 0x000fca00078e0010 */
[----:B------:R0:W-:Y:S04]  /*26ed0*/  STL.64 [R1+0x5490], R14 ;  /* 0x0054900e01007387 */ /* 0x0001e80000100a00 */
[----:B------:R-:W3:Y:S04]  /*26ee0*/  LDL.LU R16, [R1+0x710] ;  /* 0x0007100001107983 */ /* 0x000ee80000300800 */
[----:B------:R-:W3:Y:S04]  /*26ef0*/  LDL.LU R17, [R1+0x714] ;  /* 0x0007140001117983 */ /* 0x000ee80000300800 */
[----:B------:R-:W2:Y:S04]  /*26f00*/  LDL.LU R18, [R1+0x718] ;  /* 0x0007180001127983 */ /* 0x000ea80000300800 */
[----:B------:R-:W2:Y:S01]  /*26f10*/  LDL.LU R19, [R1+0x71c] ;  /* 0x00071c0001137983 */ /* 0x000ea20000300800 */
[----:B0-----:R-:W-:-:S02]  /*26f20*/  IMAD.MOV.U32 R14, RZ, RZ, R0 ;  /* 0x000000ffff0e7224 */ /* 0x001fc400078e0000 */
[----:B------:R-:W-:Y:S01]  /*26f30*/  IMAD.MOV.U32 R15, RZ, RZ, R2 ;  /* 0x000000ffff0f7224 */ /* 0x000fe200078e0002 */
[----:B------:R-:W3:Y:S04]  /*26f40*/  LDL.LU R0, [R1+0x55c4] ;  /* 0x0055c40001007983 */ /* 0x000ee80000300800 */
[----:B------:R-:W4:Y:S04]  /*26f50*/  LDL.LU R2, [R1+0x55c0] ;  /* 0x0055c00001027983 */ /* 0x000f280000300800 */
[----:B------:R-:W-:Y:S04]  /*26f60*/  STL.64 [R1+0x54a8], R14 ;  /* 0x0054a80e01007387 */ /* 0x000fe80000100a00 */
[----:B--2---:R-:W-:Y:S04]  /*26f70*/  STL.64 [R1+0x5470], R18 ;  /* 0x0054701201007387 */ /* 0x004fe80000100a00 */
[----:B---3--:R0:W-:Y:S04]  /*26f80*/  STL.64 [R1+0x5468], R16 ;  /* 0x0054681001007387 */ /* 0x0081e80000100a00 */
[----:B0-----:R-:W2:Y:S04]  /*26f90*/  LDL.LU R16, [R1+0x380] ;  /* 0x0003800001107983 */ /* 0x001ea80000300800 */
[----:B------:R-:W2:Y:S04]  /*26fa0*/  LDL.LU R17, [R1+0x384] ;  /* 0x0003840001117983 */ /* 0x000ea80000300800 */
[----:B------:R-:W3:Y:S04]  /*26fb0*/  LDL.LU R18, [R1+0x388] ;  /* 0x0003880001127983 */ /* 0x000ee80000300800 */
[----:B------:R-:W3:Y:S01]  /*26fc0*/  LDL.LU R19, [R1+0x38c] ;  /* 0x00038c0001137983 */ /* 0x000ee20000300800 */
[----:B------:R-:W-:-:S02]  /*26fd0*/  IMAD.MOV.U32 R14, RZ, RZ, R10 ;  /* 0x000000ffff0e7224 */ /* 0x000fc400078e000a */
[----:B------:R-:W-:Y:S01]  /*26fe0*/  IMAD.MOV.U32 R15, RZ, RZ, R11 ;  /* 0x000000ffff0f7224 */ /* 0x000fe200078e000b */
[----:B------:R-:W2:Y:S04]  /*26ff0*/  LDL.LU R10, [R1+0x55bc] ;  /* 0x0055bc00010a7983 */ /* 0x000ea80000300800 */
[----:B------:R-:W4:Y:S04]  /*27000*/  LDL.LU R11, [R1+0x55b8] ;  /* 0x0055b800010b7983 */ /* 0x000f280000300800 */
[----:B------:R-:W-:Y:S04]  /*27010*/  STL.64 [R1+0x54c0], R14 ;  /* 0x0054c00e01007387 */ /* 0x000fe80000100a00 */
[----:B---3--:R-:W-:Y:S04]  /*27020*/  STL.64 [R1+0x5488], R18 ;  /* 0x0054881201007387 */ /* 0x008fe80000100a00 */
[----:B--2---:R0:W-:Y:S04]  /*27030*/  STL.64 [R1+0x5480], R16 ;  /* 0x0054801001007387 */ /* 0x0041e80000100a00 */
[----:B0-----:R-:W2:Y:S04]  /*27040*/  LDL.LU R16, [R1+0x390] ;  /* 0x0003900001107983 */ /* 0x001ea80000300800 */
[----:B------:R-:W2:Y:S04]  /*27050*/  LDL.LU R17, [R1+0x394] ;  /* 0x0003940001117983 */ /* 0x000ea80000300800 */
[----:B------:R-:W3:Y:S04]  /*27060*/  LDL.LU R18, [R1+0x398] ;  /* 0x0003980001127983 */ /* 0x000ee80000300800 */
[----:B------:R-:W3:Y:S01]  /*27070*/  LDL.LU R19, [R1+0x39c] ;  /* 0x00039c0001137983 */ /* 0x000ee20000300800 */
[----:B------:R-:W-:-:S02]  /*27080*/  IMAD.MOV.U32 R14, RZ, RZ, R29 ;  /* 0x000000ffff0e7224 */ /* 0x000fc400078e001d */
[----:B------:R-:W-:-:S05]  /*27090*/  IMAD.MOV.U32 R15, RZ, RZ, R28 ;  /* 0x000000ffff0f7224 */ /* 0x000fca00078e001c */
[----:B------:R0:W-:Y:S02]  /*270a0*/  STL.64 [R1+0x54d8], R14 ;  /* 0x0054d80e01007387 */ /* 0x0001e40000100a00 */
[----:B0-----:R-:W-:Y:S02]  /*270b0*/  IMAD.MOV.U32 R14, RZ, RZ, R23 ;  /* 0x000000ffff0e7224 */ /* 0x001fe400078e0017 */
[----:B------:R-:W-:-:S05]  /*270c0*/  IMAD.MOV.U32 R15, RZ, RZ, R22 ;  /* 0x000000ffff0f7224 */ /* 0x000fca00078e0016 */
        /* <DEDUP_REMOVED lines=28> */
[----:B----4-:R-:W-:Y:S02]  /*27290*/  IMAD.MOV.U32 R14, RZ, RZ, R5 ;  /* 0x000000ffff0e7224 */ /* 0x010fe400078e0005 */
[----:B------:R-:W-:Y:S01]  /*272a0*/  IMAD.MOV.U32 R15, RZ, RZ, R4 ;  /* 0x000000ffff0f7224 */ /* 0x000fe200078e0004 */
[----:B---3--:R-:W-:Y:S04]  /*272b0*/  STL.64 [R1+0x54e8], R18 ;  /* 0x0054e81201007387 */ /* 0x008fe80000100a00 */
[----:B--2---:R0:W-:Y:S04]  /*272c0*/  STL.64 [R1+0x54e0], R16 ;  /* 0x0054e01001007387 */ /* 0x0041e80000100a00 */
[----:B0-----:R-:W2:Y:S04]  /*272d0*/  LDL.LU R16, [R1+0x3d0] ;  /* 0x0003d00001107983 */ /* 0x001ea80000300800 */
[----:B------:R-:W2:Y:S04]  /*272e0*/  LDL.LU R17, [R1+0x3d4] ;  /* 0x0003d40001117983 */ /* 0x000ea80000300800 */
[----:B------:R-:W3:Y:S04]  /*272f0*/  LDL.LU R18, [R1+0x3d8] ;  /* 0x0003d80001127983 */ /* 0x000ee80000300800 */
[----:B------:R-:W3:Y:S04]  /*27300*/  LDL.LU R19, [R1+0x3dc] ;  /* 0x0003dc0001137983 */ /* 0x000ee80000300800 */
[----:B------:R0:W-:Y:S04]  /*27310*/  STL.64 [R1+0x5550], R14 ;  /* 0x0055500e01007387 */ /* 0x0001e80000100a00 */
        /* <DEDUP_REMOVED lines=8> */
[----:B------:R-:W4:Y:S04]  /*273a0*/  LDL.64 R14, [R1+0xb8] ;  /* 0x0000b800010e7983 */ /* 0x000f280000100a00 */
        /* <DEDUP_REMOVED lines=15> */
[----:B---3--:R-:W-:Y:S04]  /*274a0*/  STL.64 [R1+0x5530], R18 ;  /* 0x0055301201007387 */ /* 0x008fe80000100a00 */
        /* <DEDUP_REMOVED lines=17> */
[----:B----4-:R-:W-:Y:S03]  /*275c0*/  HMMA.16816.F32.BF16 R4, R24, R10, R4 ;  /* 0x0000000a1804723c */ /* 0x010fe60000041804 */
        /* <DEDUP_REMOVED lines=15> */
[----:B------:R-:W4:Y:S01]  /*276c0*/  LDL.LU.64 R4, [R1+0x55a8] ;  /* 0x0055a80001047983 */ /* 0x000f220000300a00 */
[----:B------:R-:W-:-:S02]  /*276d0*/  IMAD.MOV.U32 R14, RZ, RZ, R2 ;  /* 0x000000ffff0e7224 */ /* 0x000fc400078e0002 */
[----:B------:R-:W-:Y:S01]  /*276e0*/  IMAD.MOV.U32 R15, RZ, RZ, R0 ;  /* 0x000000ffff0f7224 */ /* 0x000fe200078e0000 */
[----:B---3--:R-:W-:Y:S01]  /*276f0*/  HMMA.16816.F32.BF16 R24, R24, R6, R20 ;  /* 0x000000061818723c */ /* 0x008fe20000041814 */
[----:B------:R-:W2:Y:S04]  /*27700*/  LDL.LU.64 R22, [R1+0x55a0] ;  /* 0x0055a00001167983 */ /* 0x000ea80000300a00 */
[----:B------:R-:W2:-:S14]  /*27710*/  LDL.LU.64 R20, [R1+0x5598] ;  /* 0x0055980001147983 */ /* 0x000e9c0000300a00 */
[----:B------:R0:W-:Y:S04]  /*27720*/  STL.64 [R1+0x450], R24 ;  /* 0x0004501801007387 */ /* 0x0001e80000100a00 */
[----:B------:R1:W-:Y:S04]  /*27730*/  STL.64 [R1+0x458], R26 ;  /* 0x0004581a01007387 */ /* 0x0003e80000100a00 */
[----:B0-----:R-:W3:Y:S04]  /*27740*/  LDL.LU R24, [R1+0x370] ;  /* 0x0003700001187983 */ /* 0x001ee80000300800 */
[----:B------:R-:W3:Y:S04]  /*27750*/  LDL.LU R25, [R1+0x374] ;  /* 0x0003740001197983 */ /* 0x000ee80000300800 */
[----:B-1----:R-:W3:Y:S04]  /*27760*/  LDL.LU R26, [R1+0x378] ;  /* 0x00037800011a7983 */ /* 0x002ee80000300800 */
[----:B------:R-:W3:Y:S01]  /*27770*/  LDL.LU R27, [R1+0x37c] ;  /* 0x00037c00011b7983 */ /* 0x000ee20000300800 */
[----:B--2---:R-:W-:Y:S03]  /*27780*/  HMMA.16816.F32.BF16 R12, R20, R14, R16 ;  /* 0x0000000e140c723c */ /* 0x004fe60000041810 */
[----:B------:R-:W2:Y:S04]  /*27790*/  LDL.LU.64 R18, [R1+0x5590] ;  /* 0x0055900001127983 */ /* 0x000ea80000300a00 */
[----:B------:R-:W2:-:S12]  /*277a0*/  LDL.LU.64 R16, [R1+0x5588] ;  /* 0x0055880001107983 */ /* 0x000e980000300a00 */
[----:B------:R-:W-:Y:S04]  /*277b0*/  STL.64 [R1+0x440], R12 ;  /* 0x0004400c01007387 */ /* 0x000fe80000100a00 */
[----:B------:R0:W-:Y:S04]  /*277c0*/  STL.64 [R1+0x448], R14 ;  /* 0x0004480e01007387 */ /* 0x0001e80000100a00 */
        /* <DEDUP_REMOVED lines=24> */
[----:B0-----:R-:W2:Y:S02]  /*27950*/  LDL.LU.64 R14, [R1+0x5538] ;  /* 0x00553800010e7983 */ /* 0x001ea40000300a00 */
        /* <DEDUP_REMOVED lines=53> */
[----:B0-----:R-:W3:Y:S04]  /*27cb0*/  LDL.LU.64 R14, [R1+0x5460] ;  /* 0x00546000010e7983 */ /* 0x001ee80000300a00 */
[----:B------:R-:W2:Y:S01]  /*27cc0*/  LDL.LU.64 R12, [R1+0x5458] ;  /* 0x00545800010c7983 */ /* 0x000ea20000300a00 */
[----:B---3--:R-:W-:Y:S03]  /*27cd0*/  HMMA.16816.F32.BF16 R24, R20, R14, R24 ;  /* 0x0000000e1418723c */ /* 0x008fe60000041818 */
[----:B------:R-:W-:Y:S04]  /*27ce0*/  STL.64 [R1+0x5388], R14 ;  /* 0x0053880e01007387 */ /* 0x000fe80000100a00 */
[----:B--2---:R0:W-:-:S12]  /*27cf0*/  STL.64 [R1+0x5380], R12 ;  /* 0x0053800c01007387 */ /* 0x0041d80000100a00 */
[----:B------:R-:W-:Y:S04]  /*27d00*/  STL.64 [R1+0x370], R24 ;  /* 0x0003701801007387 */ /* 0x000fe80000100a00 */
[----:B------:R-:W-:Y:S04]  /*27d10*/  STL.64 [R1+0x378], R26 ;  /* 0x0003781a01007387 */ /* 0x000fe80000100a00 */
[----:B------:R-:W1:Y:S01]  /*27d20*/  LDSM.16.MT88.4 R24, [R3+0x4280] ;  /* 0x004280000318783b */ /* 0x000e620000004200 */
[C---:B------:R-:W-:Y:S03]  /*27d30*/  HMMA.16816.F32.BF16 R16, R20.reuse, R10, R16 ;  /* 0x0000000a1410723c */ /* 0x040fe60000041810 */
[----:B0-----:R-:W2:Y:S04]  /*27d40*/  LDL.LU R12, [R1+0x350] ;  /* 0x00035000010c7983 */ /* 0x001ea80000300800 */
[----:B------:R-:W2:Y:S04]  /*27d50*/  LDL.LU R13, [R1+0x354] ;  /* 0x00035400010d7983 */ /* 0x000ea80000300800 */
[----:B------:R-:W2:Y:S04]  /*27d60*/  LDL.LU R14, [R1+0x358] ;  /* 0x00035800010e7983 */ /* 0x000ea80000300800 */
[----:B------:R-:W2:Y:S04]  /*27d70*/  LDL.LU R15, [R1+0x35c] ;  /* 0x00035c00010f7983 */ /* 0x000ea80000300800 */
[----:B-1----:R0:W-:Y:S04]  /*27d80*/  STL.64 [R1+0x5350], R26 ;  /* 0x0053501a01007387 */ /* 0x0021e80000100a00 */
[----:B------:R-:W-:Y:S04]  /*27d90*/  STL.64 [R1+0x5348], R24 ;  /* 0x0053481801007387 */ /* 0x000fe80000100a00 */
[----:B0-----:R-:W2:Y:S04]  /*27da0*/  LDL.64 R26, [R1+0xc8] ;  /* 0x0000c800011a7983 */ /* 0x001ea80000100a00 */
[----:B------:R-:W-:Y:S04]  /*27db0*/  STL.64 [R1+0x710], R16 ;  /* 0x0007101001007387 */ /* 0x000fe80000100a00 */
[----:B------:R0:W-:Y:S04]  /*27dc0*/  STL.64 [R1+0x718], R18 ;  /* 0x0007181201007387 */ /* 0x0001e80000100a00 */
[----:B0-----:R-:W2:Y:S04]  /*27dd0*/  LDL.LU.64 R18, [R1+0x5450] ;  /* 0x0054500001127983 */ /* 0x001ea80000300a00 */
[----:B------:R-:W2:Y:S04]  /*27de0*/  LDL.LU.64 R16, [R1+0x5448] ;  /* 0x0054480001107983 */ /* 0x000ea80000300a00 */
[----:B------:R0:W-:Y:S04]  /*27df0*/  STL [R1+0x536c], R10 ;  /* 0x00536c0a01007387 */ /* 0x0001e80000100800 */
[----:B------:R1:W-:Y:S04]  /*27e00*/  STL [R1+0x5368], R11 ;  /* 0x0053680b01007387 */ /* 0x0003e80000100800 */
[----:B------:R-:W3:Y:S04]  /*27e10*/  LDL.LU R8, [R1+0x360] ;  /* 0x0003600001087983 */ /* 0x000ee80000300800 */
[----:B------:R-:W3:Y:S04]  /*27e20*/  LDL.LU R9, [R1+0x364] ;  /* 0x0003640001097983 */ /* 0x000ee80000300800 */
[----:B0-----:R-:W3:Y:S04]  /*27e30*/  LDL.LU R10, [R1+0x368] ;  /* 0x00036800010a7983 */ /* 0x001ee80000300800 */
[----:B-1----:R-:W3:Y:S04]  /*27e40*/  LDL.LU R11, [R1+0x36c] ;  /* 0x00036c00010b7983 */ /* 0x002ee80000300800 */
[----:B------:R-:W-:Y:S04]  /*27e50*/  STL.64 [R1+0x5360], R6 ;  /* 0x0053600601007387 */ /* 0x000fe80000100a00 */
[----:B----4-:R2:W-:Y:S01]  /*27e60*/  STL.64 [R1+0x5358], R4 ;  /* 0x0053580401007387 */ /* 0x0105e20000100a00 */
[----:B---3--:R-:W-:Y:S08]  /*27e70*/  HMMA.16816.F32.BF16 R8, R20, R6, R8 ;  /* 0x000000061408723c */ /* 0x008ff00000041808 */
[----:B--2---:R-:W-:Y:S11]  /*27e80*/  HMMA.16816.F32.BF16 R4, R16, R26, R12 ;  /* 0x0000001a1004723c */ /* 0x004ff6000004180c */
[----:B------:R0:W-:Y:S04]  /*27e90*/  STL.64 [R1+0x360], R8 ;  /* 0x0003600801007387 */ /* 0x0001e80000100a00 */
[----:B------:R1:W-:Y:S04]  /*27ea0*/  STL.64 [R1+0x368], R10 ;  /* 0x0003680a01007387 */ /* 0x0003e80000100a00 */
[----:B------:R-:W-:Y:S04]  /*27eb0*/  STL.64 [R1+0x350], R4 ;  /* 0x0003500401007387 */ /* 0x000fe80000100a00 */
[----:B------:R-:W-:Y:S04]  /*27ec0*/  STL.64 [R1+0x358], R6 ;  /* 0x0003580601007387 */ /* 0x000fe80000100a00 */
[----:B0-----:R-:W2:Y:S04]  /*27ed0*/  LDL.LU R8, [R1+0x320] ;  /* 0x0003200001087983 */ /* 0x001ea80000300800 */
[----:B------:R-:W2:Y:S04]  /*27ee0*/  LDL.LU R9, [R1+0x324] ;  /* 0x0003240001097983 */ /* 0x000ea80000300800 */
[----:B-1----:R-:W3:Y:S04]  /*27ef0*/  LDL.LU R10, [R1+0x328] ;  /* 0x00032800010a7983 */ /* 0x002ee80000300800 */
[----:B------:R-:W3:Y:S04]  /*27f00*/  LDL.LU R11, [R1+0x32c] ;  /* 0x00032c00010b7983 */ /* 0x000ee80000300800 */
[----:B---3--:R0:W-:Y:S04]  /*27f10*/  STL.64 [R1+0x5420], R10 ;  /* 0x0054200a01007387 */ /* 0x0081e80000100a00 */
[----:B--2---:R-:W-:Y:S01]  /*27f20*/  STL.64 [R1+0x5418], R8 ;  /* 0x0054180801007387 */ /* 0x004fe20000100a00 */
[----:B0-----:R-:W-:-:S02]  /*27f30*/  IMAD.MOV.U32 R10, RZ, RZ, R29 ;  /* 0x000000ffff0a7224 */ /* 0x001fc400078e001d */
[----:B------:R-:W-:-:S05]  /*27f40*/  IMAD.MOV.U32 R11, RZ, RZ, R28 ;  /* 0x000000ffff0b7224 */ /* 0x000fca00078e001c */
[----:B------:R-:W-:Y:S04]  /*27f50*/  STL.64 [R1+0x5430], R10 ;  /* 0x0054300a01007387 */ /* 0x000fe80000100a00 */
[----:B------:R-:W2:Y:S04]  /*27f60*/  LDL.64 R22, [R1+0x68] ;  /* 0x0000680001167983 */ /* 0x000ea80000100a00 */
[----:B--2---:R0:W-:Y:S04]  /*27f70*/  STL.64 [R1+0x53e0], R22 ;  /* 0x0053e01601007387 */ /* 0x0041e80000100a00 */
[----:B0-----:R-:W2:Y:S04]  /*27f80*/  LDL.64 R22, [R1+0x78] ;  /* 0x0000780001167983 */ /* 0x001ea80000100a00 */
[----:B--2---:R0:W-:Y:S04]  /*27f90*/  STL.64 [R1+0x53f8], R22 ;  /* 0x0053f81601007387 */ /* 0x0041e80000100a00 */
[----:B0-----:R-:W2:Y:S04]  /*27fa0*/  LDL.64 R22, [R1+0x88] ;  /* 0x0000880001167983 */ /* 0x001ea80000100a00 */
[----:B--2---:R0:W-:Y:S04]  /*27fb0*/  STL.64 [R1+0x5410], R22 ;  /* 0x0054101601007387 */ /* 0x0041e80000100a00 */
[----:B0-----:R-:W2:Y:S04]  /*27fc0*/  LDL.64 R22, [R1+0x98] ;  /* 0x0000980001167983 */ /* 0x001ea80000100a00 */
[----:B--2---:R0:W-:Y:S04]  /*27fd0*/  STL.64 [R1+0x5428], R22 ;  /* 0x0054281601007387 */ /* 0x0041e80000100a00 */
[----:B------:R-:W2:Y:S04]  /*27fe0*/  LDL.LU R20, [R1+0x330] ;  /* 0x0003300001147983 */ /* 0x000ea80000300800 */
[----:B------:R-:W2:Y:S04]  /*27ff0*/  LDL.LU R21, [R1+0x334] ;  /* 0x0003340001157983 */ /* 0x000ea80000300800 */
[----:B0-----:R-:W3:Y:S04]  /*28000*/  LDL.LU R22, [R1+0x338] ;  /* 0x0003380001167983 */ /* 0x001ee80000300800 */
[----:B------:R-:W3:Y:S01]  /*28010*/  LDL.LU R23, [R1+0x33c] ;  /* 0x00033c0001177983 */ /* 0x000ee20000300800 */
[----:B------:R-:W-:-:S02]  /*28020*/  IMAD.MOV.U32 R13, RZ, RZ, R26 ;  /* 0x000000ffff0d7224 */ /* 0x000fc400078e001a */
[----:B------:R-:W-:Y:S01]  /*28030*/  IMAD.MOV.U32 R12, RZ, RZ, R27 ;  /* 0x000000ffff0c7224 */ /* 0x000fe200078e001b */
[----:B---3--:R-:W-:Y:S04]  /*28040*/  STL.64 [R1+0x5440], R22 ;  /* 0x0054401601007387 */ /* 0x008fe80000100a00 */
[----:B--2---:R0:W-:Y:S04]  /*28050*/  STL.64 [R1+0x5438], R20 ;  /* 0x0054381401007387 */ /* 0x0041e80000100a00 */
[----:B0-----:R-:W2:Y:S04]  /*28060*/  LDL.LU R20, [R1+0x340] ;  /* 0x0003400001147983 */ /* 0x001ea80000300800 */
[----:B------:R-:W2:Y:S04]  /*28070*/  LDL.LU R21, [R1+0x344] ;  /* 0x0003440001157983 */ /* 0x000ea80000300800 */
[----:B------:R-:W2:Y:S04]  /*28080*/  LDL.LU R22, [R1+0x348] ;  /* 0x0003480001167983 */ /* 0x000ea80000300800 */
[----:B------:R-:W2:Y:S04]  /*28090*/  LDL.LU R23, [R1+0x34c] ;  /* 0x00034c0001177983 */ /* 0x000ea80000300800 */
[----:B------:R0:W-:Y:S04]  /*280a0*/  STL.64 [R1+0x53c0], R12 ;  /* 0x0053c00c01007387 */ /* 0x0001e80000100a00 */
[----:B0-----:R-:W3:Y:S04]  /*280b0*/  LDL.LU R12, [R1+0x6f0] ;  /* 0x0006f000010c7983 */ /* 0x001ee80000300800 */
[----:B------:R-:W3:Y:S04]  /*280c0*/  LDL.LU R13, [R1+0x6f4] ;  /* 0x0006f400010d7983 */ /* 0x000ee80000300800 */
[----:B------:R-:W4:Y:S04]  /*280d0*/  LDL.LU R14, [R1+0x6f8] ;  /* 0x0006f800010e7983 */ /* 0x000f280000300800 */
[----:B------:R-:W4:Y:S04]  /*280e0*/  LDL.LU R15, [R1+0x6fc] ;  /* 0x0006fc00010f7983 */ /* 0x000f280000300800 */
[----:B----4-:R0:W-:Y:S04]  /*280f0*/  STL.64 [R1+0x53d0], R14 ;  /* 0x0053d00e01007387 */ /* 0x0101e80000100a00 */
[----:B---3--:R1:W-:Y:S04]  /*28100*/  STL.64 [R1+0x53c8], R12 ;  /* 0x0053c80c01007387 */ /* 0x0083e80000100a00 */
[----:B0-----:R-:W3:Y:S04]  /*28110*/  LDL.64 R14, [R1+0x58] ;  /* 0x00005800010e7983 */ /* 0x001ee80000100a00 */
[----:B---3--:R0:W-:Y:S04]  /*28120*/  STL.64 [R1+0x53d8], R14 ;  /* 0x0053d80e01007387 */ /* 0x0081e80000100a00 */
[----:B-1----:R-:W3:Y:S04]  /*28130*/  LDL.LU R12, [R1+0x2f0] ;  /* 0x0002f000010c7983 */ /* 0x002ee80000300800 */
[----:B------:R-:W3:Y:S04]  /*28140*/  LDL.LU R13, [R1+0x2f4] ;  /* 0x0002f400010d7983 */ /* 0x000ee80000300800 */
[----:B0-----:R-:W4:Y:S04]  /*28150*/  LDL.LU R14, [R1+0x2f8] ;  /* 0x0002f800010e7983 */ /* 0x001f280000300800 */
[----:B------:R-:W4:Y:S01]  /*28160*/  LDL.LU R15, [R1+0x2fc] ;  /* 0x0002fc00010f7983 */ /* 0x000f220000300800 */
[----:B------:R-:W-:-:S02]  /*28170*/  IMAD.MOV.U32 R10, RZ, RZ, R2 ;  /* 0x000000ffff0a7224 */ /* 0x000fc400078e0002 */
[----:B------:R-:W-:Y:S01]  /*28180*/  IMAD.MOV.U32 R11, RZ, RZ, R0 ;  /* 0x000000ffff0b7224 */ /* 0x000fe200078e0000 */
[----:B----4-:R-:W-:Y:S04]  /*28190*/  STL.64 [R1+0x53f0], R14 ;  /* 0x0053f00e01007387 */ /* 0x010fe80000100a00 */
[----:B---3--:R0:W-:Y:S04]  /*281a0*/  STL.64 [R1+0x53e8], R12 ;  /* 0x0053e80c01007387 */ /* 0x0081e80000100a00 */
[----:B0-----:R-:W3:Y:S04]  /*281b0*/  LDL.LU R12, [R1+0x300] ;  /* 0x00030000010c7983 */ /* 0x001ee80000300800 */
[----:B------:R-:W3:Y:S04]  /*281c0*/  LDL.LU R13, [R1+0x304] ;  /* 0x00030400010d7983 */ /* 0x000ee80000300800 */
[----:B------:R-:W4:Y:S04]  /*281d0*/  LDL.LU R14, [R1+0x308] ;  /* 0x00030800010e7983 */ /* 0x000f280000300800 */
[----:B------:R-:W4:Y:S01]  /*281e0*/  LDL.LU R15, [R1+0x30c] ;  /* 0x00030c00010f7983 */ /* 0x000f220000300800 */
[C---:B--2---:R-:W-:Y:S03]  /*281f0*/  HMMA.16816.F32.BF16 R8, R16.reuse, R10, R20 ;  /* 0x0000000a1008723c */ /* 0x044fe60000041814 */
[----:B----4-:R-:W-:Y:S04]  /*28200*/  STL.64 [R1+0x5408], R14 ;  /* 0x0054080e01007387 */ /* 0x010fe80000100a00 */
[----:B---3--:R0:W-:Y:S04]  /*28210*/  STL.64 [R1+0x5400], R12 ;  /* 0x0054000c01007387 */ /* 0x0081e80000100a00 */
[----:B0-----:R-:W2:Y:S04]  /*28220*/  LDL.LU R12, [R1+0x310] ;  /* 0x00031000010c7983 */ /* 0x001ea80000300800 */
[----:B------:R-:W2:Y:S04]  /*28230*/  LDL.LU R13, [R1+0x314] ;  /* 0x00031400010d7983 */ /* 0x000ea80000300800 */
[----:B------:R-:W2:Y:S04]  /*28240*/  LDL.LU R14, [R1+0x318] ;  /* 0x00031800010e7983 */ /* 0x000ea80000300800 */
[----:B------:R-:W2:Y:S04]  /*28250*/  LDL.LU R15, [R1+0x31c] ;  /* 0x00031c00010f7983 */ /* 0x000ea80000300800 */
[----:B------:R-:W3:Y:S04]  /*28260*/  LDL.LU R4, [R1+0x6e0] ;  /* 0x0006e00001047983 */ /* 0x000ee80000300800 */
[----:B------:R-:W3:Y:S04]  /*28270*/  LDL.LU R5, [R1+0x6e4] ;  /* 0x0006e40001057983 */ /* 0x000ee80000300800 */
[----:B------:R-:W3:Y:S04]  /*28280*/  LDL.LU R6, [R1+0x6e8] ;  /* 0x0006e80001067983 */ /* 0x000ee80000300800 */
[----:B------:R-:W3:Y:S04]  /*28290*/  LDL.LU R7, [R1+0x6ec] ;  /* 0x0006ec0001077983 */ /* 0x000ee80000300800 */
[----:B------:R-:W3:Y:S04]  /*282a0*/  LDL.64 R26, [R1+0x38] ;  /* 0x00003800011a7983 */ /* 0x000ee80000100a00 */
[----:B------:R-:W4:Y:S04]  /*282b0*/  LDL.LU.64 R22, [R1+0x5440] ;  /* 0x0054400001167983 */ /* 0x000f280000300a00 */
[----:B------:R-:W4:Y:S04]  /*282c0*/  LDL.LU.64 R20, [R1+0x5438] ;  /* 0x0054380001147983 */ /* 0x000f280000300a00 */
[----:B------:R-:W-:Y:S04]  /*282d0*/  STL.64 [R1+0x340], R8 ;  /* 0x0003400801007387 */ /* 0x000fe80000100a00 */
[----:B------:R0:W-:Y:S04]  /*282e0*/  STL.64 [R1+0x348], R10 ;  /* 0x0003480a01007387 */ /* 0x0001e80000100a00 */
[----:B0-----:R-:W4:Y:S02]  /*282f0*/  LDL.LU.64 R10, [R1+0x5430] ;  /* 0x00543000010a7983 */ /* 0x001f240000300a00 */
[----:B----4-:R-:W-:Y:S02]  /*28300*/  HMMA.16816.F32.BF16 R8, R16, R10, R20 ;  /* 0x0000000a1008723c */ /* 0x010fe40000041814 */
[----:B------:R-:W4:-:S15]  /*28310*/  LDL.LU.64 R22, [R1+0x5428] ;  /* 0x0054280001167983 */ /* 0x000f1e0000300a00 */
[----:B------:R-:W-:Y:S02]  /*28320*/  NOP ;  /* 0x0000000000007918 */ /* 0x000fe40000000000 */
[----:B------:R-:W-:Y:S04]  /*28330*/  STL.64 [R1+0x330], R8 ;  /* 0x0003300801007387 */ /* 0x000fe80000100a00 */
[----:B------:R0:W-:Y:S04]  /*28340*/  STL.64 [R1+0x338], R10 ;  /* 0x0003380a01007387 */ /* 0x0001e80000100a00 */
[----:B0-----:R-:W4:Y:S04]  /*28350*/  LDL.LU.64 R10, [R1+0x5420] ;  /* 0x00542000010a7983 */ /* 0x001f280000300a00 */
[----:B------:R-:W4:Y:S02]  /*28360*/  LDL.LU.64 R8, [R1+0x5418] ;  /* 0x0054180001087983 */ /* 0x000f240000300a00 */
[----:B----4-:R-:W-:-:S15]  /*28370*/  HMMA.16816.F32.BF16 R8, R16, R22, R8 ;  /* 0x000000161008723c */ /* 0x010fde0000041808 */
        /* <DEDUP_REMOVED lines=14> */
[----:B------:R-:W2:Y:S04]  /*28460*/  LDL.LU.64 R22, [R1+0x53f8] ;  /* 0x0053f80001167983 */ /* 0x000ea80000300a00 */
[----:B------:R-:W-:Y:S04]  /*28470*/  STL [R1+0x52fc], R0 ;  /* 0x0052fc0001007387 */ /* 0x000fe80000100800 */
[----:B------:R-:W-:Y:S01]  /*28480*/  STL [R1+0x52f8], R2 ;  /* 0x0052f80201007387 */ /* 0x000fe20000100800 */
        /* <DEDUP_REMOVED lines=10> */
[----:B------:R-:W-:Y:S04]  /*28530*/  STL [R1+0x5300], R9 ;  /* 0x0053000901007387 */ /* 0x000fe80000100800 */
[----:B------:R0:W-:Y:S04]  /*28540*/  STL.64 [R1+0x53b8], R10 ;  /* 0x0053b80a01007387 */ /* 0x0001e80000100a00 */
[----:B0-----:R-:W4:Y:S01]  /*28550*/  LDL.64 R10, [R1+0x48] ;  /* 0x00004800010a7983 */ /* 0x001f220000100a00 */
[----:B--2---:R-:W-:Y:S01]  /*28560*/  HMMA.16816.F32.BF16 R12, R16, R22, R12 ;  /* 0x00000016100c723c */ /* 0x004fe2000004180c */
[----:B------:R-:W-:-:S02]  /*28570*/  IMAD.MOV.U32 R28, RZ, RZ, R22 ;  /* 0x000000ffff1c7224 */ /* 0x000fc400078e0016 */
[----:B------:R-:W-:Y:S02]  /*28580*/  IMAD.MOV.U32 R29, RZ, RZ, R23 ;  /* 0x000000ffff1d7224 */ /* 0x000fe400078e0017 */
[----:B------:R-:W0:-:S14]  /*28590*/  LDSM.16.MT88.4 R20, [R3+0x4300] ;  /* 0x004300000314783b */ /* 0x000e1c0000004200 */
[----:B------:R-:W-:Y:S04]  /*285a0*/  STL.64 [R1+0x2f0], R12 ;  /* 0x0002f00c01007387 */ /* 0x000fe80000100a00 */
[----:B------:R1:W-:Y:S04]  /*285b0*/  STL.64 [R1+0x2f8], R14 ;  /* 0x0002f80e01007387 */ /* 0x0003e80000100a00 */
[----:B-1----:R-:W2:Y:S04]  /*285c0*/  LDL.LU.64 R14, [R1+0x53d8] ;  /* 0x0053d800010e7983 */ /* 0x002ea80000300a00 */
[----:B0-----:R-:W-:Y:S04]  /*285d0*/  STL.64 [R1+0x5200], R22 ;  /* 0x0052001601007387 */ /* 0x001fe80000100a00 */
[----:B------:R0:W-:Y:S04]  /*285e0*/  STL.64 [R1+0x51f8], R20 ;  /* 0x0051f81401007387 */ /* 0x0001e80000100a00 */
[----:B0-----:R-:W2:Y:S04]  /*285f0*/  LDL.LU R20, [R1+0x700] ;  /* 0x0007000001147983 */ /* 0x001ea80000300800 */
[----:B------:R-:W2:Y:S04]  /*28600*/  LDL.LU R21, [R1+0x704] ;  /* 0x0007040001157983 */ /* 0x000ea80000300800 */
[----:B------:R-:W2:Y:S04]  /*28610*/  LDL.LU R22, [R1+0x708] ;  /* 0x0007080001167983 */ /* 0x000ea80000300800 */
[----:B------:R-:W2:Y:S02]  /*28620*/  LDL.LU R23, [R1+0x70c] ;  /* 0x00070c0001177983 */ /* 0x000ea40000300800 */
[----:B--2---:R-:W-:-:S15]  /*28630*/  HMMA.16816.F32.BF16 R20, R16, R14, R20 ;  /* 0x0000000e1014723c */ /* 0x004fde0000041814 */
[----:B------:R-:W-:-:S04]  /*28640*/  NOP ;  /* 0x0000000000007918 */ /* 0x000fc80000000000 */
[----:B------:R0:W-:Y:S04]  /*28650*/  STL.64 [R1+0x700], R20 ;  /* 0x0007001401007387 */ /* 0x0001e80000100a00 */
[----:B------:R4:W-:Y:S01]  /*28660*/  STL.64 [R1+0x708], R22 ;  /* 0x0007081601007387 */ /* 0x0009e20000100a00 */
[----:B0-----:R-:W-:Y:S02]  /*28670*/  IMAD.MOV.U32 R21, RZ, RZ, R14 ;  /* 0x000000ffff157224 */ /* 0x001fe400078e000e */
[----:B------:R-:W-:Y:S02]  /*28680*/  IMAD.MOV.U32 R20, RZ, RZ, R15 ;  /* 0x000000ffff147224 */ /* 0x000fe400078e000f */
[----:B------:R-:W2:Y:S04]  /*28690*/  LDL.LU.64 R14, [R1+0x53d0] ;  /* 0x0053d000010e7983 */ /* 0x000ea80000300a00 */
[----:B------:R-:W2:Y:S01]  /*286a0*/  LDL.LU.64 R12, [R1+0x53c8] ;  /* 0x0053c800010c7983 */ /* 0x000ea20000300a00 */
[----:B---3--:R-:W-:Y:S01]  /*286b0*/  HMMA.16816.F32.BF16 R4, R16, R26, R4 ;  /* 0x0000001a1004723c */ /* 0x008fe20000041804 */
[----:B----4-:R-:W-:-:S02]  /*286c0*/  IMAD.MOV.U32 R23, RZ, RZ, R10 ;  /* 0x000000ffff177224 */ /* 0x010fc400078e000a */
[----:B------:R-:W-:-:S05]  /*286d0*/  IMAD.MOV.U32 R22, RZ, RZ, R11 ;  /* 0x000000ffff167224 */ /* 0x000fca00078e000b */
[----:B--2---:R-:W-:-:S15]  /*286e0*/  HMMA.16816.F32.BF16 R12, R16, R10, R12 ;  /* 0x0000000a100c723c */ /* 0x004fde000004180c */
[----:B------:R-:W-:-:S04]  /*286f0*/  NOP ;  /* 0x0000000000007918 */ /* 0x000fc80000000000 */
[----:B------:R0:W-:Y:S04]  /*28700*/  STL.64 [R1+0x6f0], R12 ;  /* 0x0006f00c01007387 */ /* 0x0001e80000100a00 */
[----:B------:R1:W-:Y:S04]  /*28710*/  STL.64 [R1+0x6f8], R14 ;  /* 0x0006f80e01007387 */ /* 0x0003e80000100a00 */
[----:B0-----:R-:W2:Y:S04]  /*28720*/  LDL.LU.64 R12, [R1+0x53c0] ;  /* 0x0053c000010c7983 */ /* 0x001ea80000300a00 */
[----:B------:R-:W-:Y:S04]  /*28730*/  STL.64 [R1+0x5310], R22 ;  /* 0x0053101601007387 */ /* 0x000fe80000100a00 */
[----:B------:R0:W-:Y:S04]  /*28740*/  STL.64 [R1+0x5308], R20 ;  /* 0x0053081401007387 */ /* 0x0001e80000100a00 */
[----:B------:R-:W-:Y:S04]  /*28750*/  STL.64 [R1+0x6e0], R4 ;  /* 0x0006e00401007387 */ /* 0x000fe80000100a00 */
[----:B------:R-:W-:Y:S04]  /*28760*/  STL.64 [R1+0x6e8], R6 ;  /* 0x0006e80601007387 */ /* 0x000fe80000100a00 */
[----:B-1----:R-:W3:Y:S04]  /*28770*/  LDL R14, [R1+0x8] ;  /* 0x00000800010e7983 */ /* 0x002ee80000100800 */
[----:B------:R-:W3:Y:S01]  /*28780*/  LDL R15, [R1+0xc] ;  /* 0x00000c00010f7983 */ /* 0x000ee20000100800 */
[----:B------:R-:W-:-:S02]  /*28790*/  IMAD.MOV.U32 R0, RZ, RZ, R26 ;  /* 0x000000ffff007224 */ /* 0x000fc400078e001a */
[----:B------:R-:W-:Y:S01]  /*287a0*/  IMAD.MOV.U32 R2, RZ, RZ, R27 ;  /* 0x000000ffff027224 */ /* 0x000fe200078e001b */
[----:B---3--:R1:W-:Y:S04]  /*287b0*/  STL.64 [R1+0x53a0], R14 ;  /* 0x0053a00e01007387 */ /* 0x0083e80000100a00 */
[----:B0-----:R-:W3:Y:S04]  /*287c0*/  LDL.LU R20, [R1+0x660] ;  /* 0x0006600001147983 */ /* 0x001ee80000300800 */
[----:B------:R-:W3:Y:S04]  /*287d0*/  LDL.LU R21, [R1+0x664] ;  /* 0x0006640001157983 */ /* 0x000ee80000300800 */
[----:B------:R-:W4:Y:S04]  /*287e0*/  LDL.LU R22, [R1+0x668] ;  /* 0x0006680001167983 */ /* 0x000f280000300800 */
[----:B------:R-:W4:Y:S04]  /*287f0*/  LDL.LU R23, [R1+0x66c] ;  /* 0x00066c0001177983 */ /* 0x000f280000300800 */
[----:B------:R-:W2:Y:S04]  /*28800*/  LDL.LU R8, [R1+0x6d0] ;  /* 0x0006d00001087983 */ /* 0x000ea80000300800 */
[----:B------:R-:W2:Y:S04]  /*28810*/  LDL.LU R9, [R1+0x6d4] ;  /* 0x0006d40001097983 */ /* 0x000ea80000300800 */
[----:B------:R-:W2:Y:S04]  /*28820*/  LDL.LU R10, [R1+0x6d8] ;  /* 0x0006d800010a7983 */ /* 0x000ea80000300800 */
[----:B------:R-:W2:Y:S04]  /*28830*/  LDL.LU R11, [R1+0x6dc] ;  /* 0x0006dc00010b7983 */ /* 0x000ea80000300800 */
[----:B-1----:R-:W2:Y:S04]  /*28840*/  LDL.64 R14, [R1+0x18] ;  /* 0x00001800010e7983 */ /* 0x002ea80000100a00 */
[----:B------:R-:W2:Y:S04]  /*28850*/  LDL.LU R24, [R1+0x2e0] ;  /* 0x0002e00001187983 */ /* 0x000ea80000300800 */
[----:B------:R-:W2:Y:S04]  /*28860*/  LDL.LU R25, [R1+0x2e4] ;  /* 0x0002e40001197983 */ /* 0x000ea80000300800 */
[----:B------:R-:W2:Y:S04]  /*28870*/  LDL.LU R26, [R1+0x2e8] ;  /* 0x0002e800011a7983 */ /* 0x000ea80000300800 */
[----:B------:R-:W2:Y:S04]  /*28880*/  LDL.LU R27, [R1+0x2ec] ;  /* 0x0002ec00011b7983 */ /* 0x000ea80000300800 */
[----:B--2---:R-:W-:Y:S04]  /*28890*/  STL.64 [R1+0x5378], R26 ;  /* 0x0053781a01007387 */ /* 0x004fe80000100a00 */
        /* <DEDUP_REMOVED lines=17> */
[----:B------:R-:W2:Y:S04]  /*289b0*/  LDL.LU R4, [R1+0x690] ;  /* 0x0006900001047983 */ /* 0x000ea80000300800 */
[----:B------:R-:W2:Y:S04]  /*289c0*/  LDL.LU R5, [R1+0x694] ;  /* 0x0006940001057983 */ /* 0x000ea80000300800 */
[----:B------:R-:W2:Y:S04]  /*289d0*/  LDL.LU R6, [R1+0x698] ;  /* 0x0006980001067983 */ /* 0x000ea80000300800 */
[----:B------:R-:W2:Y:S04]  /*289e0*/  LDL.LU R7, [R1+0x69c] ;  /* 0x00069c0001077983 */ /* 0x000ea80000300800 */
[----:B----4-:R0:W-:Y:S04]  /*289f0*/  STL.64 [R1+0x5320], R22 ;  /* 0x0053201601007387 */ /* 0x0101e80000100a00 */
[----:B---3--:R-:W-:Y:S04]  /*28a00*/  STL.64 [R1+0x5318], R20 ;  /* 0x0053181401007387 */ /* 0x008fe80000100a00 */
[----:B0-----:R-:W3:Y:S04]  /*28a10*/  LDL R22, [R1+0xb8] ;  /* 0x0000b80001167983 */ /* 0x001ee80000100800 */
[----:B------:R-:W3:Y:S04]  /*28a20*/  LDL R23, [R1+0xbc] ;  /* 0x0000bc0001177983 */ /* 0x000ee80000100800 */
[----:B---3--:R0:W-:Y:S04]  /*28a30*/  STL.64 [R1+0x5330], R22 ;  /* 0x0053301601007387 */ /* 0x0081e80000100a00 */
[----:B0-----:R-:W3:Y:S01]  /*28a40*/  LDL.64 R22, [R1+0x28] ;  /* 0x0000280001167983 */ /* 0x001ee20000100a00 */
[----:B--2---:R-:W-:Y:S01]  /*28a50*/  HMMA.16816.F32.BF16 R24, R16, R14, R24 ;  /* 0x0000000e1018723c */ /* 0x004fe20000041818 */
[----:B------:R-:W-:-:S02]  /*28a60*/  IMAD.MOV.U32 R21, RZ, RZ, R14 ;  /* 0x000000ffff157224 */ /* 0x000fc400078e000e */
[----:B------:R-:W-:-:S05]  /*28a70*/  IMAD.MOV.U32 R20, RZ, RZ, R15 ;  /* 0x000000ffff147224 */ /* 0x000fca00078e000f */
[----:B---3--:R-:W-:-:S15]  /*28a80*/  HMMA.16816.F32.BF16 R8, R16, R22, R8 ;  /* 0x000000161008723c */ /* 0x008fde0000041808 */
[----:B------:R-:W-:-:S04]  /*28a90*/  NOP ;  /* 0x0000000000007918 */ /* 0x000fc80000000000 */
[----:B------:R-:W-:Y:S04]  /*28aa0*/  STL.64 [R1+0x6d0], R8 ;  /* 0x0006d00801007387 */ /* 0x000fe80000100a00 */
[----:B------:R0:W-:Y:S04]  /*28ab0*/  STL.64 [R1+0x6d8], R10 ;  /* 0x0006d80a01007387 */ /* 0x0001e80000100a00 */
[----:B0-----:R-:W2:Y:S04]  /*28ac0*/  LDL.LU.64 R10, [R1+0x53b8] ;  /* 0x0053b800010a7983 */ /* 0x001ea80000300a00 */
[----:B------:R-:W-:Y:S04]  /*28ad0*/  STL.64 [R1+0x6c0], R24 ;  /* 0x0006c01801007387 */ /* 0x000fe80000100a00 */
[----:B------:R0:W-:Y:S04]  /*28ae0*/  STL.64 [R1+0x6c8], R26 ;  /* 0x0006c81a01007387 */ /* 0x0001e80000100a00 */
[----:B0-----:R-:W3:Y:S04]  /*28af0*/  LDL.LU.64 R26, [R1+0x53b0] ;  /* 0x0053b000011a7983 */ /* 0x001ee80000300a00 */
[----:B------:R-:W3:Y:S04]  /*28b00*/  LDL.LU.64 R24, [R1+0x53a8] ;  /* 0x0053a80001187983 */ /* 0x000ee80000300a00 */
[----:B------:R-:W3:Y:S01]  /*28b10*/  LDL.LU.64 R14, [R1+0x53a0] ;  /* 0x0053a000010e7983 */ /* 0x000ee20000300a00 */
[----:B------:R-:W-:-:S02]  /*28b20*/  IMAD.MOV.U32 R8, RZ, RZ, R22 ;  /* 0x000000ffff087224 */ /* 0x000fc400078e0016 */
[----:B------:R-:W-:Y:S02]  /*28b30*/  IMAD.MOV.U32 R9, RZ, RZ, R23 ;  /* 0x000000ffff097224 */ /* 0x000fe400078e0017 */
[----:B------:R-:W-:Y:S02]  /*28b40*/  IMAD.MOV.U32 R22, RZ, RZ, R13 ;  /* 0x000000ffff167224 */ /* 0x000fe400078e000d */
[----:B------:R-:W-:Y:S02]  /*28b50*/  IMAD.MOV.U32 R23, RZ, RZ, R12 ;  /* 0x000000ffff177224 */ /* 0x000fe400078e000c */
[----:B---3--:R-:W-:Y:S01]  /*28b60*/  HMMA.16816.F32.BF16 R12, R16, R14, R24 ;  /* 0x0000000e100c723c */ /* 0x008fe20000041818 */
[----:B------:R-:W3:Y:S04]  /*28b70*/  LDL.LU.64 R26, [R1+0x5398] ;  /* 0x00539800011a7983 */ /* 0x000ee80000300a00 */
[----:B------:R-:W3:-:S14]  /*28b80*/  LDL.LU.64 R24, [R1+0x5390] ;  /* 0x0053900001187983 */ /* 0x000edc0000300a00 */
[----:B------:R-:W-:Y:S04]  /*28b90*/  STL.64 [R1+0x6b0], R12 ;  /* 0x0006b00c01007387 */ /* 0x000fe80000100a00 */
[----:B------:R0:W-:Y:S04]  /*28ba0*/  STL.64 [R1+0x6b8], R14 ;  /* 0x0006b80e01007387 */ /* 0x0001e80000100a00 */
[----:B0-----:R-:W3:Y:S04]  /*28bb0*/  LDL.LU.64 R14, [R1+0x5388] ;  /* 0x00538800010e7983 */ /* 0x001ee80000300a00 */
[----:B------:R-:W4:Y:S01]  /*28bc0*/  LDL.LU.64 R12, [R1+0x5380] ;  /* 0x00538000010c7983 */ /* 0x000f220000300a00 */
[----:B---3--:R-:W-:-:S15]  /*28bd0*/  HMMA.16816.F32.BF16 R24, R16, R14, R24 ;  /* 0x0000000e1018723c */ /* 0x008fde0000041818 */
[----:B------:R-:W-:-:S04]  /*28be0*/  NOP ;  /* 0x0000000000007918 */ /* 0x000fc80000000000 */
[----:B------:R-:W-:Y:S04]  /*28bf0*/  STL.64 [R1+0x6a0], R24 ;  /* 0x0006a01801007387 */ /* 0x000fe80000100a00 */
[----:B------:R0:W-:Y:S04]  /*28c00*/  STL.64 [R1+0x6a8], R26 ;  /* 0x0006a81a01007387 */ /* 0x0001e80000100a00 */
[----:B0-----:R-:W3:Y:S04]  /*28c10*/  LDL.LU.64 R26, [R1+0x5378] ;  /* 0x00537800011a7983 */ /* 0x001ee80000300a00 */
[----:B------:R-:W3:Y:S04]  /*28c20*/  LDL.LU.64 R24, [R1+0x5370] ;  /* 0x0053700001187983 */ /* 0x000ee80000300a00 */
[----:B------:R2:W-:Y:S04]  /*28c30*/  STL.64 [R1+0x5228], R14 ;  /* 0x0052280e01007387 */ /* 0x0005e80000100a00 */
[----:B----4-:R0:W-:Y:S01]  /*28c40*/  STL.64 [R1+0x5220], R12 ;  /* 0x0052200c01007387 */ /* 0x0101e20000100a00 */
[----:B--2---:R-:W-:-:S02]  /*28c50*/  IMAD.MOV.U32 R14, RZ, RZ, R10 ;  /* 0x000000ffff0e7224 */ /* 0x004fc400078e000a */
[----:B------:R-:W-:Y:S01]  /*28c60*/  IMAD.MOV.U32 R15, RZ, RZ, R11 ;  /* 0x000000ffff0f7224 */ /* 0x000fe200078e000b */
[----:B------:R-:W2:Y:S04]  /*28c70*/  LDL.LU R10, [R1+0x536c] ;  /* 0x00536c00010a7983 */ /* 0x000ea80000300800 */
[----:B------:R-:W2:Y:S04]  /*28c80*/  LDL.LU R11, [R1+0x5368] ;  /* 0x00536800010b7983 */ /* 0x000ea80000300800 */
[----:B------:R1:W-:Y:S04]  /*28c90*/  STL.64 [R1+0x5328], R14 ;  /* 0x0053280e01007387 */ /* 0x0003e80000100a00 */
[----:B0-----:R-:W4:Y:S04]  /*28ca0*/  LDL.LU R12, [R1+0x670] ;  /* 0x00067000010c7983 */ /* 0x001f280000300800 */
[----:B------:R-:W4:Y:S04]  /*28cb0*/  LDL.LU R13, [R1+0x674] ;  /* 0x00067400010d7983 */ /* 0x000f280000300800 */
[----:B-1----:R-:W3:Y:S04]  /*28cc0*/  LDL.LU R14, [R1+0x678] ;  /* 0x00067800010e7983 */ /* 0x002ee80000300800 */
[----:B------:R-:W3:Y:S01]  /*28cd0*/  LDL.LU R15, [R1+0x67c] ;  /* 0x00067c00010f7983 */ /* 0x000ee20000300800 */
[C---:B--2---:R-:W-:Y:S03]  /*28ce0*/  HMMA.16816.F32.BF16 R4, R16.reuse, R10, R4 ;  /* 0x0000000a1004723c */ /* 0x044fe60000041804 */
[----:B---3--:R-:W-:Y:S04]  /*28cf0*/  STL.64 [R1+0x5340], R14 ;  /* 0x0053400e01007387 */ /* 0x008fe80000100a00 */
[----:B----4-:R0:W-:Y:S04]  /*28d00*/  STL.64 [R1+0x5338], R12 ;  /* 0x0053380c01007387 */ /* 0x0101e80000100a00 */
        /* <DEDUP_REMOVED lines=8> */
[----:B------:R-:W-:Y:S01]  /*28d90*/  STL.64 [R1+0x5218], R10 ;  /* 0x0052180a01007387 */ /* 0x000fe20000100a00 */
[----:B---3--:R-:W-:Y:S03]  /*28da0*/  HMMA.16816.F32.BF16 R16, R16, R6, R24 ;  /* 0x000000061010723c */ /* 0x008fe60000041818 */
[----:B------:R-:W2:Y:S04]  /*28db0*/  LDL.LU.64 R26, [R1+0x5350] ;  /* 0x00535000011a7983 */ /* 0x000ea80000300a00 */
[----:B------:R-:W2:Y:S04]  /*28dc0*/  LDL.LU.64 R24, [R1+0x5348] ;  /* 0x0053480001187983 */ /* 0x000ea80000300a00 */
[----:B------:R-:W-:Y:S04]  /*28dd0*/  STL.64 [R1+0x5210], R6 ;  /* 0x0052100601007387 */ /* 0x000fe80000100a00 */
[----:B----4-:R0:W-:Y:S04]  /*28de0*/  STL.64 [R1+0x5208], R4 ;  /* 0x0052080401007387 */ /* 0x0101e80000100a00 */
[----:B------:R-:W-:Y:S04]  /*28df0*/  STL.64 [R1+0x2e0], R16 ;  /* 0x0002e01001007387 */ /* 0x000fe80000100a00 */
[----:B------:R-:W-:Y:S04]  /*28e00*/  STL.64 [R1+0x2e8], R18 ;  /* 0x0002e81201007387 */ /* 0x000fe80000100a00 */
[----:B------:R-:W1:Y:S04]  /*28e10*/  LDSM.16.MT88.4 R16, [R3+0x4380] ;  /* 0x004380000310783b */ /* 0x000e680000004200 */
[----:B0-----:R-:W3:Y:S04]  /*28e20*/  LDL.LU R4, [R1+0x650] ;  /* 0x0006500001047983 */ /* 0x001ee80000300800 */
[----:B------:R-:W3:Y:S04]  /*28e30*/  LDL.LU R5, [R1+0x654] ;  /* 0x0006540001057983 */ /* 0x000ee80000300800 */
[----:B------:R-:W3:Y:S04]  /*28e40*/  LDL.LU R6, [R1+0x658] ;  /* 0x0006580001067983 */ /* 0x000ee80000300800 */
[----:B------:R-:W3:Y:S04]  /*28e50*/  LDL.LU R7, [R1+0x65c] ;  /* 0x00065c0001077983 */ /* 0x000ee80000300800 */
[----:B------:R-:W-:Y:S04]  /*28e60*/  STL [R1+0x50e8], R3 ;  /* 0x0050e80301007387 */ /* 0x000fe80000100800 */
[----:B-1----:R0:W-:Y:S02]  /*28e70*/  STL.64 [R1+0x50b8], R18 ;  /* 0x0050b81201007387 */ /* 0x0021e40000100a00 */
[----:B0-----:R-:W-:-:S02]  /*28e80*/  IMAD.MOV.U32 R18, RZ, RZ, R21 ;  /* 0x000000ffff127224 */ /* 0x001fc400078e0015 */
[----:B------:R-:W-:Y:S01]  /*28e90*/  IMAD.MOV.U32 R19, RZ, RZ, R20 ;  /* 0x000000ffff137224 */ /* 0x000fe200078e0014 */
[----:B------:R-:W-:Y:S04]  /*28ea0*/  STL.64 [R1+0x50b0], R16 ;  /* 0x0050b01001007387 */ /* 0x000fe80000100a00 */
[----:B------:R0:W-:Y:S04]  /*28eb0*/  STL.64 [R1+0x5248], R18 ;  /* 0x0052481201007387 */ /* 0x0001e80000100a00 */
[----:B0-----:R-:W4:Y:S04]  /*28ec0*/  LDL R18, [R1+0xa8] ;  /* 0x0000a80001127983 */ /* 0x001f280000100800 */
[----:B------:R-:W4:Y:S01]  /*28ed0*/  LDL R19, [R1+0xac] ;  /* 0x0000ac0001137983 */ /* 0x000f220000100800 */
[----:B--2---:R-:W-:Y:S03]  /*28ee0*/  HMMA.16816.F32.BF16 R20, R24, R22, R12 ;  /* 0x000000161814723c */ /* 0x004fe6000004180c */
[----:B------:R-:W2:Y:S04]  /*28ef0*/  LDL.LU.64 R14, [R1+0x5340] ;  /* 0x00534000010e7983 */ /* 0x000ea80000300a00 */
[----:B------:R-:W2:-:S12]  /*28f00*/  LDL.LU.64 R12, [R1+0x5338] ;  /* 0x00533800010c7983 */ /* 0x000e980000300a00 */
[----:B------:R-:W-:Y:S04]  /*28f10*/  STL.64 [R1+0x680], R20 ;  /* 0x0006801401007387 */ /* 0x000fe80000100a00 */
[----:B------:R0:W-:Y:S04]  /*28f20*/  STL.64 [R1+0x688], R22 ;  /* 0x0006881601007387 */ /* 0x0001e80000100a00 */
[----:B0-----:R-:W2:Y:S02]  /*28f30*/  LDL.LU.64 R22, [R1+0x5330] ;  /* 0x0053300001167983 */ /* 0x001ea40000300a00 */
[----:B--2---:R-:W-:Y:S02]  /*28f40*/  HMMA.16816.F32.BF16 R20, R24, R22, R12 ;  /* 0x000000161814723c */ /* 0x004fe4000004180c */
[----:B------:R-:W3:-:S15]  /*28f50*/  LDL.LU.64 R14, [R1+0x5328] ;  /* 0x00532800010e7983 */ /* 0x000ede0000300a00 */
[----:B------:R-:W-:Y:S02]  /*28f60*/  NOP ;  /* 0x0000000000007918 */ /* 0x000fe40000000000 */
[----:B------:R-:W-:Y:S04]  /*28f70*/  STL.64 [R1+0x670], R20 ;  /* 0x0006701401007387 */ /* 0x000fe80000100a00 */
[----:B------:R0:W-:Y:S04]  /*28f80*/  STL.64 [R1+0x678], R22 ;  /* 0x0006781601007387 */ /* 0x0001e80000100a00 */
[----:B0-----:R-:W4:Y:S04]  /*28f90*/  LDL.LU.64 R22, [R1+0x5320] ;  /* 0x0053200001167983 */ /* 0x001f280000300a00 */
[----:B------:R-:W4:Y:S01]  /*28fa0*/  LDL.LU.64 R20, [R1+0x5318] ;  /* 0x0053180001147983 */ /* 0x000f220000300a00 */
[C---:B---3--:R-:W-:Y:S08]  /*28fb0*/  HMMA.16816.F32.BF16 R4, R24.reuse, R14, R4 ;  /* 0x0000000e1804723c */ /* 0x048ff00000041804 */
[----:B----4-:R-:W-:Y:S01]  /*28fc0*/  HMMA.16816.F32.BF16 R16, R24, R18, R20 ;  /* 0x000000121810723c */ /* 0x010fe20000041814 */
[----:B------:R-:W2:Y:S04]  /*28fd0*/  LDL.LU.64 R22, [R1+0x5310] ;  /* 0x0053100001167983 */ /* 0x000ea80000300a00 */
[----:B------:R-:W3:-:S14]  /*28fe0*/  LDL.LU.64 R20, [R1+0x5308] ;  /* 0x0053080001147983 */ /* 0x000edc0000300a00 */
[----:B------:R-:W-:Y:S04]  /*28ff0*/  STL.64 [R1+0x660], R16 ;  /* 0x0006601001007387 */ /* 0x000fe80000100a00 */
[----:B------:R0:W-:Y:S02]  /*29000*/  STL.64 [R1+0x668], R18 ;  /* 0x0006681201007387 */ /* 0x0001e40000100a00 */
[----:B0-----:R-:W-:Y:S02]  /*29010*/  IMAD.MOV.U32 R18, RZ, RZ, R8 ;  /* 0x000000ffff127224 */ /* 0x001fe400078e0008 */
[----:B------:R-:W-:Y:S01]  /*29020*/  IMAD.MOV.U32 R19, RZ, RZ, R9 ;  /* 0x000000ffff137224 */ /* 0x000fe200078e0009 */
[----:B------:R-:W4:Y:S04]  /*29030*/  LDL.LU R8, [R1+0x5304] ;  /* 0x0053040001087983 */ /* 0x000f280000300800 */
[----:B------:R-:W-:Y:S04]  /*29040*/  STL.64 [R1+0x650], R4 ;  /* 0x0006500401007387 */ /* 0x000fe80000100a00 */
[----:B------:R-:W-:Y:S04]  /*29050*/  STL.64 [R1+0x658], R6 ;  /* 0x0006580601007387 */ /* 0x000fe80000100a00 */
[----:B------:R-:W2:Y:S04]  /*29060*/  LDL.LU R9, [R1+0x5300] ;  /* 0x0053000001097983 */ /* 0x000ea80000300800 */
[----:B------:R0:W-:Y:S02]  /*29070*/  STL.64 [R1+0x5260], R18 ;  /* 0x0052601201007387 */ /* 0x0001e40000100a00 */
[----:B0-----:R-:W-:-:S02]  /*29080*/  IMAD.MOV.U32 R18, RZ, RZ, R0 ;  /* 0x000000ffff127224 */ /* 0x001fc400078e0000 */
[----:B------:R-:W-:Y:S01]  /*29090*/  IMAD.MOV.U32 R19, RZ, RZ, R2 ;  /* 0x000000ffff137224 */ /* 0x000fe200078e0002 */
[----:B------:R-:W2:Y:S04]  /*290a0*/  LDL.LU R0, [R1+0x52fc] ;  /* 0x0052fc0001007983 */ /* 0x000ea80000300800 */
[----:B------:R-:W2:Y:S04]  /*290b0*/  LDL.LU R2, [R1+0x52f8] ;  /* 0x0052f80001027983 */ /* 0x000ea80000300800 */
[----:B------:R-:W-:Y:S04]  /*290c0*/  STL.64 [R1+0x5278], R18 ;  /* 0x0052781201007387 */ /* 0x000fe80000100a00 */
[----:B------:R-:W2:Y:S04]  /*290d0*/  LDL.LU.64 R14, [R1+0x8] ;  /* 0x00000800010e7983 */ /* 0x000ea80000300a00 */
[----:B--2---:R0:W-:Y:S04]  /*290e0*/  STL.64 [R1+0x5240], R14 ;  /* 0x0052400e01007387 */ /* 0x0041e80000100a00 */
[----:B------:R-:W2:Y:S04]  /*290f0*/  LDL.LU R12, [R1+0x5d0] ;  /* 0x0005d000010c7983 */ /* 0x000ea80000300800 */
[----:B------:R-:W2:Y:S04]  /*29100*/  LDL.LU R13, [R1+0x5d4] ;  /* 0x0005d400010d7983 */ /* 0x000ea80000300800 */
[----:B0-----:R-:W2:Y:S04]  /*29110*/  LDL.LU R14, [R1+0x5d8] ;  /* 0x0005d800010e7983 */ /* 0x001ea80000300800 */
[----:B------:R-:W2:Y:S01]  /*29120*/  LDL.LU R15, [R1+0x5dc] ;  /* 0x0005dc00010f7983 */ /* 0x000ea20000300800 */
[----:B------:R-:W-:-:S02]  /*29130*/  IMAD.MOV.U32 R18, RZ, RZ, R23 ;  /* 0x000000ffff127224 */ /* 0x000fc400078e0017 */
[----:B------:R-:W-:-:S05]  /*29140*/  IMAD.MOV.U32 R19, RZ, RZ, R22 ;  /* 0x000000ffff137224 */ /* 0x000fca00078e0016 */
[----:B------:R-:W-:Y:S04]  /*29150*/  STL.64 [R1+0x5290], R18 ;  /* 0x0052901201007387 */ /* 0x000fe80000100a00 */
[----:B--2---:R-:W-:Y:S04]  /*29160*/  STL.64 [R1+0x5258], R14 ;  /* 0x0052580e01007387 */ /* 0x004fe80000100a00 */
[----:B------:R0:W-:Y:S04]  /*29170*/  STL.64 [R1+0x5250], R12 ;  /* 0x0052500c01007387 */ /* 0x0001e80000100a00 */
[----:B0-----:R-:W2:Y:S04]  /*29180*/  LDL.LU R12, [R1+0x5e0] ;  /* 0x0005e000010c7983 */ /* 0x001ea80000300800 */
[----:B------:R-:W2:Y:S04]  /*29190*/  LDL.LU R13, [R1+0x5e4] ;  /* 0x0005e400010d7983 */ /* 0x000ea80000300800 */
[----:B------:R-:W2:Y:S04]  /*291a0*/  LDL.LU R14, [R1+0x5e8] ;  /* 0x0005e800010e7983 */ /* 0x000ea80000300800 */
[----:B------:R-:W2:Y:S01]  /*291b0*/  LDL.LU R15, [R1+0x5ec] ;  /* 0x0005ec00010f7983 */ /* 0x000ea20000300800 */
[----:B---3--:R-:W-:-:S02]  /*291c0*/  IMAD.MOV.U32 R18, RZ, RZ, R21 ;  /* 0x000000ffff127224 */ /* 0x008fc400078e0015 */
[----:B------:R-:W-:-:S05]  /*291d0*/  IMAD.MOV.U32 R19, RZ, RZ, R20 ;  /* 0x000000ffff137224 */ /* 0x000fca00078e0014 */
[----:B------:R-:W-:Y:S04]  /*291e0*/  STL.64 [R1+0x52a8], R18 ;  /* 0x0052a81201007387 */ /* 0x000fe80000100a00 */
[----:B--2---:R-:W-:Y:S04]  /*291f0*/  STL.64 [R1+0x5270], R14 ;  /* 0x0052700e01007387 */ /* 0x004fe80000100a00 */
[----:B------:R0:W-:Y:S04]  /*29200*/  STL.64 [R1+0x5268], R12 ;  /* 0x0052680c01007387 */ /* 0x0001e80000100a00 */
        /* <DEDUP_REMOVED lines=16> */
[----:B----4-:R-:W-:-:S05]  /*29310*/  IMAD.MOV.U32 R19, RZ, RZ, R8 ;  /* 0x000000ffff137224 */ /* 0x010fca00078e0008 */
[----:B------:R-:W-:Y:S04]  /*29320*/  STL.64 [R1+0x52d8], R18 ;  /* 0x0052d81201007387 */ /* 0x000fe80000100a00 */
        /* <DEDUP_REMOVED lines=18> */
[----:B------:R-:W-:-:S03]  /*29450*/  IMAD.MOV.U32 R18, RZ, RZ, R2 ;  /* 0x000000ffff127224 */ /* 0x000fc600078e0002 */
[----:B---3--:R-:W-:Y:S04]  /*29460*/  STL.64 [R1+0x52e8], R14 ;  /* 0x0052e80e01007387 */ /* 0x008fe80000100a00 */
[----:B--2---:R0:W-:Y:S04]  /*29470*/  STL.64 [R1+0x52e0], R12 ;  /* 0x0052e00c01007387 */ /* 0x0041e80000100a00 */
[----:B0-----:R-:W2:Y:S04]  /*29480*/  LDL.LU R12, [R1+0x640] ;  /* 0x00064000010c7983 */ /* 0x001ea80000300800 */
[----:B------:R-:W2:Y:S04]  /*29490*/  LDL.LU R13, [R1+0x644] ;  /* 0x00064400010d7983 */ /* 0x000ea80000300800 */
[----:B------:R-:W2:Y:S04]  /*294a0*/  LDL.LU R14, [R1+0x648] ;  /* 0x00064800010e7983 */ /* 0x000ea80000300800 */
[----:B------:R-:W2:Y:S04]  /*294b0*/  LDL.LU R15, [R1+0x64c] ;  /* 0x00064c00010f7983 */ /* 0x000ea80000300800 */
[----:B------:R-:W3:Y:S04]  /*294c0*/  LDL.LU R8, [R1+0x5b0] ;  /* 0x0005b00001087983 */ /* 0x000ee80000300800 */
[----:B------:R-:W3:Y:S04]  /*294d0*/  LDL.LU R9, [R1+0x5b4] ;  /* 0x0005b40001097983 */ /* 0x000ee80000300800 */
[----:B------:R-:W4:Y:S04]  /*294e0*/  LDL.LU R10, [R1+0x5b8] ;  /* 0x0005b800010a7983 */ /* 0x000f280000300800 */
[----:B------:R-:W4:Y:S01]  /*294f0*/  LDL.LU R11, [R1+0x5bc] ;  /* 0x0005bc00010b7983 */ /* 0x000f220000300800 */
[----:B------:R-:W-:-:S07]  /*29500*/  IMAD.MOV.U32 R19, RZ, RZ, R0 ;  /* 0x000000ffff137224 */ /* 0x000fce00078e0000 */
[C---:B--2---:R-:W-:Y:S01]  /*29510*/  HMMA.16816.F32.BF16 R16, R24.reuse, R18, R12 ;  /* 0x000000121810723c */ /* 0x044fe2000004180c */
        /* <DEDUP_REMOVED lines=10> */
[----:B------:R-:W4:Y:S04]  /*295c0*/  LDL.LU R20, [R1+0x2d0] ;  /* 0x0002d00001147983 */ /* 0x000f280000300800 */
[----:B------:R-:W4:Y:S04]  /*295d0*/  LDL.LU R21, [R1+0x2d4] ;  /* 0x0002d40001157983 */ /* 0x000f280000300800 */
[----:B------:R-:W4:Y:S04]  /*295e0*/  LDL.LU R22, [R1+0x2d8] ;  /* 0x0002d80001167983 */ /* 0x000f280000300800 */
[----:B------:R-:W4:Y:S04]  /*295f0*/  LDL.LU R23, [R1+0x2dc] ;  /* 0x0002dc0001177983 */ /* 0x000f280000300800 */
[----:B------:R-:W2:Y:S04]  /*29600*/  LDL.LU.64 R14, [R1+0x52e8] ;  /* 0x0052e800010e7983 */ /* 0x000ea80000300a00 */
[----:B------:R-:W2:Y:S04]  /*29610*/  LDL.LU.64 R12, [R1+0x52e0] ;  /* 0x0052e000010c7983 */ /* 0x000ea80000300a00 */
        /* <DEDUP_REMOVED lines=40> */
[----:B------:R-:W2:-:S15]  /*298a0*/  LDL.LU.64 R14, [R1+0x5240] ;  /* 0x00524000010e7983 */ /* 0x000e9e0000300a00 */
[----:B------:R-:W-:Y:S02]  /*298b0*/  NOP ;  /* 0x0000000000007918 */ /* 0x000fe40000000000 */
[----:B------:R0:W-:Y:S04]  /*298c0*/  STL.64 [R1+0x5d0], R16 ;  /* 0x0005d01001007387 */ /* 0x0001e80000100a00 */
[----:B------:R1:W-:Y:S04]  /*298d0*/  STL.64 [R1+0x5d8], R18 ;  /* 0x0005d81201007387 */ /* 0x0003e80000100a00 */
[----:B0-----:R-:W2:Y:S04]  /*298e0*/  LDL.LU R16, [R1+0x2a0] ;  /* 0x0002a00001107983 */ /* 0x001ea80000300800 */
[----:B------:R-:W2:Y:S04]  /*298f0*/  LDL.LU R17, [R1+0x2a4] ;  /* 0x0002a40001117983 */ /* 0x000ea80000300800 */
[----:B-1----:R-:W2:Y:S04]  /*29900*/  LDL.LU R18, [R1+0x2a8] ;  /* 0x0002a80001127983 */ /* 0x002ea80000300800 */
[----:B------:R-:W2:Y:S04]  /*29910*/  LDL.LU R19, [R1+0x2ac] ;  /* 0x0002ac0001137983 */ /* 0x000ea80000300800 */
[----:B--2---:R-:W-:Y:S04]  /*29920*/  STL.64 [R1+0x51e0], R18 ;  /* 0x0051e01201007387 */ /* 0x004fe80000100a00 */
[----:B------:R0:W-:Y:S04]  /*29930*/  STL.64 [R1+0x51d8], R16 ;  /* 0x0051d81001007387 */ /* 0x0001e80000100a00 */
[----:B0-----:R-:W2:Y:S04]  /*29940*/  LDL.LU R16, [R1+0x2b0] ;  /* 0x0002b00001107983 */ /* 0x001ea80000300800 */
[----:B------:R-:W2:Y:S04]  /*29950*/  LDL.LU R17, [R1+0x2b4] ;  /* 0x0002b40001117983 */ /* 0x000ea80000300800 */
[----:B------:R-:W2:Y:S04]  /*29960*/  LDL.LU R18, [R1+0x2b8] ;  /* 0x0002b80001127983 */ /* 0x000ea80000300800 */
[----:B------:R-:W2:Y:S01]  /*29970*/  LDL.LU R19, [R1+0x2bc] ;  /* 0x0002bc0001137983 */ /* 0x000ea20000300800 */
[----:B------:R-:W-:Y:S01]  /*29980*/  HMMA.16816.F32.BF16 R8, R24, R14, R8 ;  /* 0x0000000e1808723c */ /* 0x000fe20000041808 */
[----:B------:R-:W-:-:S02]  /*29990*/  IMAD.MOV.U32 R2, RZ, RZ, R14 ;  /* 0x000000ffff027224 */ /* 0x000fc400078e000e */
[----:B------:R-:W-:Y:S01]  /*299a0*/  IMAD.MOV.U32 R0, RZ, RZ, R15 ;  /* 0x000000ffff007224 */ /* 0x000fe200078e000f */
[----:B--2---:R0:W-:Y:S04]  /*299b0*/  STL.64 [R1+0x51f0], R18 ;  /* 0x0051f01201007387 */ /* 0x0041e80000100a00 */
[----:B------:R-:W-:Y:S04]  /*299c0*/  STL.64 [R1+0x51e8], R16 ;  /* 0x0051e81001007387 */ /* 0x000fe80000100a00 */
[----:B0-----:R-:W2:Y:S07]  /*299d0*/  LDL.LU.64 R18, [R1+0xc8] ;  /* 0x0000c80001127983 */ /* 0x001eae0000300a00 */
        /* <DEDUP_REMOVED lines=10> */
[----:B0-----:R-:W3:Y:S04]  /*29a80*/  LDL.LU.64 R10, [R1+0x5218] ;  /* 0x00521800010a7983 */ /* 0x001ee80000300a00 */
[----:B------:R-:W-:Y:S01]  /*29a90*/  STL.64 [R1+0x5158], R14 ;  /* 0x0051580e01007387 */ /* 0x000fe20000100a00 */
[----:B---3--:R-:W-:-:S15]  /*29aa0*/  HMMA.16816.F32.BF16 R4, R24, R10, R4 ;  /* 0x0000000a1804723c */ /* 0x008fde0000041804 */
[----:B------:R-:W-:-:S04]  /*29ab0*/  NOP ;  /* 0x0000000000007918 */ /* 0x000fc80000000000 */
[----:B------:R-:W-:Y:S04]  /*29ac0*/  STL.64 [R1+0x5a0], R4 ;  /* 0x0005a00401007387 */ /* 0x000fe80000100a00 */
[----:B------:R0:W-:Y:S04]  /*29ad0*/  STL.64 [R1+0x5a8], R6 ;  /* 0x0005a80601007387 */ /* 0x0001e80000100a00 */
[----:B0-----:R-:W4:Y:S04]  /*29ae0*/  LDL.LU.64 R6, [R1+0x5210] ;  /* 0x0052100001067983 */ /* 0x001f280000300a00 */
[----:B------:R-:W2:Y:S04]  /*29af0*/  LDL.LU.64 R4, [R1+0x5208] ;  /* 0x0052080001047983 */ /* 0x000ea80000300a00 */
[----:B------:R-:W-:Y:S04]  /*29b00*/  STL [R1+0x5100], R10 ;  /* 0x0051000a01007387 */ /* 0x000fe80000100800 */
[----:B------:R0:W-:Y:S04]  /*29b10*/  STL [R1+0x50ec], R11 ;  /* 0x0050ec0b01007387 */ /* 0x0001e80000100800 */
[----:B0-----:R-:W3:Y:S01]  /*29b20*/  LDL.LU.64 R10, [R1+0xa8] ;  /* 0x0000a800010a7983 */ /* 0x001ee20000300a00 */
[----:B----4-:R-:W-:Y:S03]  /*29b30*/  HMMA.16816.F32.BF16 R24, R24, R6, R20 ;  /* 0x000000061818723c */ /* 0x010fe60000041814 */
[----:B------:R-:W4:Y:S04]  /*29b40*/  LDL.LU.64 R22, [R1+0x5200] ;  /* 0x0052000001167983 */ /* 0x000f280000300a00 */
[----:B------:R-:W4:Y:S04]  /*29b50*/  LDL.LU.64 R20, [R1+0x51f8] ;  /* 0x0051f80001147983 */ /* 0x000f280000300a00 */
[----:B------:R-:W-:Y:S04]  /*29b60*/  STL.64 [R1+0x50c8], R6 ;  /* 0x0050c80601007387 */ /* 0x000fe80000100a00 */
[----:B--2---:R0:W-:Y:S04]  /*29b70*/  STL.64 [R1+0x50c0], R4 ;  /* 0x0050c00401007387 */ /* 0x0041e80000100a00 */
[----:B0-----:R-:W4:Y:S04]  /*29b80*/  LDL.LU R4, [R1+0x2c0] ;  /* 0x0002c00001047983 */ /* 0x001f280000300800 */
[----:B------:R-:W4:Y:S04]  /*29b90*/  LDL.LU R5, [R1+0x2c4] ;  /* 0x0002c40001057983 */ /* 0x000f280000300800 */
[----:B------:R-:W4:Y:S04]  /*29ba0*/  LDL.LU R6, [R1+0x2c8] ;  /* 0x0002c80001067983 */ /* 0x000f280000300800 */
[----:B------:R-:W4:Y:S04]  /*29bb0*/  LDL.LU R7, [R1+0x2cc] ;  /* 0x0002cc0001077983 */ /* 0x000f280000300800 */
[----:B------:R-:W-:Y:S04]  /*29bc0*/  STL [R1+0x48ac], R24 ;  /* 0x0048ac1801007387 */ /* 0x000fe80000100800 */
[----:B------:R-:W-:Y:S04]  /*29bd0*/  STL [R1+0x48a8], R25 ;  /* 0x0048a81901007387 */ /* 0x000fe80000100800 */
[----:B------:R-:W-:Y:S04]  /*29be0*/  STL [R1+0x48a4], R26 ;  /* 0x0048a41a01007387 */ /* 0x000fe80000100800 */
[----:B------:R0:W-:Y:S04]  /*29bf0*/  STL [R1+0x48a0], R27 ;  /* 0x0048a01b01007387 */ /* 0x0001e80000100800 */
[----:B0-----:R-:W2:Y:S01]  /*29c00*/  LDL.LU.64 R26, [R1+0xb8] ;  /* 0x0000b800011a7983 */ /* 0x001ea20000300a00 */
[----:B----4-:R-:W-:-:S15]  /*29c10*/  HMMA.16816.F32.BF16 R4, R20, R18, R4 ;  /* 0x000000121404723c */ /* 0x010fde0000041804 */
[----:B------:R-:W-:-:S04]  /*29c20*/  NOP ;  /* 0x0000000000007918 */ /* 0x000fc80000000000 */
[----:B------:R0:W-:Y:S04]  /*29c30*/  STL.64 [R1+0x2c0], R4 ;  /* 0x0002c00401007387 */ /* 0x0001e80000100a00 */
[----:B------:R2:W-:Y:S01]  /*29c40*/  STL.64 [R1+0x2c8], R6 ;  /* 0x0002c80601007387 */ /* 0x0005e20000100a00 */
[----:B0-----:R-:W-:Y:S02]  /*29c50*/  IMAD.MOV.U32 R5, RZ, RZ, R18 ;  /* 0x000000ffff057224 */ /* 0x001fe400078e0012 */
[----:B------:R-:W-:Y:S02]  /*29c60*/  IMAD.MOV.U32 R4, RZ, RZ, R19 ;  /* 0x000000ffff047224 */ /* 0x000fe400078e0013 */
[----:B------:R-:W4:Y:S04]  /*29c70*/  LDL.LU.64 R18, [R1+0x51f0] ;  /* 0x0051f00001127983 */ /* 0x000f280000300a00 */
[----:B------:R-:W4:Y:S01]  /*29c80*/  LDL.LU.64 R16, [R1+0x51e8] ;  /* 0x0051e80001107983 */ /* 0x000f220000300a00 */
[----:B--2---:R-:W-:-:S02]  /*29c90*/  IMAD.MOV.U32 R7, RZ, RZ, R26 ;  /* 0x000000ffff077224 */ /* 0x004fc400078e001a */
[----:B------:R-:W-:Y:S01]  /*29ca0*/  IMAD.MOV.U32 R6, RZ, RZ, R27 ;  /* 0x000000ffff067224 */ /* 0x000fe200078e001b */
[----:B----4-:R-:W-:-:S15]  /*29cb0*/  HMMA.16816.F32.BF16 R16, R20, R26, R16 ;  /* 0x0000001a1410723c */ /* 0x010fde0000041810 */
[----:B------:R-:W-:-:S04]  /*29cc0*/  NOP ;  /* 0x0000000000007918 */ /* 0x000fc80000000000 */
[----:B------:R-:W-:Y:S02]  /*29cd0*/  IMAD.MOV.U32 R26, RZ, RZ, R18 ;  /* 0x000000ffff1a7224 */ /* 0x000fe400078e0012 */
[----:B------:R-:W-:Y:S02]  /*29ce0*/  IMAD.MOV.U32 R27, RZ, RZ, R19 ;  /* 0x000000ffff1b7224 */ /* 0x000fe400078e0013 */
[----:B------:R-:W-:Y:S02]  /*29cf0*/  IMAD.MOV.U32 R24, RZ, RZ, R16 ;  /* 0x000000ffff187224 */ /* 0x000fe400078e0010 */
[----:B------:R-:W-:Y:S01]  /*29d00*/  IMAD.MOV.U32 R25, RZ, RZ, R17 ;  /* 0x000000ffff197224 */ /* 0x000fe200078e0011 */
[----:B------:R-:W3:Y:S04]  /*29d10*/  LDL.LU.64 R18, [R1+0x51e0] ;  /* 0x0051e00001127983 */ /* 0x000ee80000300a00 */
[----:B------:R-:W3:Y:S04]  /*29d20*/  LDL.LU.64 R16, [R1+0x51d8] ;  /* 0x0051d80001107983 */ /* 0x000ee80000300a00 */
[----:B------:R-:W-:Y:S04]  /*29d30*/  STL.64 [R1+0x50f8], R6 ;  /* 0x0050f80601007387 */ /* 0x000fe80000100a00 */
[----:B------:R-:W-:Y:S04]  /*29d40*/  STL.64 [R1+0x50f0], R4 ;  /* 0x0050f00401007387 */ /* 0x000fe80000100a00 */
[----:B------:R-:W-:Y:S04]  /*29d50*/  STL.64 [R1+0x48b8], R26 ;  /* 0x0048b81a01007387 */ /* 0x000fe80000100a00 */
[----:B------:R0:W-:Y:S02]  /*29d60*/  STL.64 [R1+0x48b0], R24 ;  /* 0x0048b01801007387 */ /* 0x0001e40000100a00 */
[----:B0-----:R-:W-:Y:S01]  /*29d70*/  IMAD.MOV.U32 R24, RZ, RZ, R13 ;  /* 0x000000ffff187224 */ /* 0x001fe200078e000d */
[----:B---3--:R-:W-:Y:S01]  /*29d80*/  HMMA.16816.F32.BF16 R4, R20, R10, R16 ;  /* 0x0000000a1404723c */ /* 0x008fe20000041810 */
[----:B------:R-:W-:-:S02]  /*29d90*/  IMAD.MOV.U32 R16, RZ, RZ, R11 ;  /* 0x000000ffff107224 */ /* 0x000fc400078e000b */
[----:B------:R-:W-:-:S15]  /*29da0*/  IMAD.MOV.U32 R17, RZ, RZ, R10 ;  /* 0x000000ffff117224 */ /* 0x000fde00078e000a */
[----:B------:R-:W-:Y:S01]  /*29db0*/  NOP ;  /* 0x0000000000007918 */ /* 0x000fe20000000000 */
[----:B------:R-:W-:Y:S04]  /*29dc0*/  STL.64 [R1+0x2a0], R4 ;  /* 0x0002a00401007387 */ /* 0x000fe80000100a00 */
[----:B------:R-:W-:Y:S04]  /*29dd0*/  STL.64 [R1+0x2a8], R6 ;  /* 0x0002a80601007387 */ /* 0x000fe80000100a00 */
[----:B------:R-:W-:Y:S04]  /*29de0*/  STL [R1+0x5108], R16 ;  /* 0x0051081001007387 */ /* 0x000fe80000100800 */
[----:B------:R-:W-:Y:S04]  /*29df0*/  STL [R1+0x5104], R17 ;  /* 0x0051041101007387 */ /* 0x000fe80000100800 */
[----:B------:R-:W2:Y:S04]  /*29e00*/  LDL.LU R13, [R1+0x51d0] ;  /* 0x0051d000010d7983 */ /* 0x000ea80000300800 */
[----:B------:R-:W3:Y:S01]  /*29e10*/  LDL.LU R25, [R1+0xd4] ;  /* 0x0000d40001197983 */ /* 0x000ee20000300800 */
[----:B------:R-:W-:-:S02]  /*29e20*/  IMAD.MOV.U32 R26, RZ, RZ, R29 ;  /* 0x000000ffff1a7224 */ /* 0x000fc400078e001d */
[----:B------:R-:W-:-:S05]  /*29e30*/  IMAD.MOV.U32 R27, RZ, RZ, R28 ;  /* 0x000000ffff1b7224 */ /* 0x000fca00078e001c */
[----:B------:R-:W-:Y:S04]  /*29e40*/  STL.64 [R1+0x4f68], R26 ;  /* 0x004f681a01007387 */ /* 0x000fe80000100a00 */
[----:B---3--:R0:W-:Y:S04]  /*29e50*/  STL.64 [R1+0x4f60], R24 ;  /* 0x004f601801007387 */ /* 0x0081e80000100a00 */
[----:B0-----:R-:W3:Y:S04]  /*29e60*/  LDL.LU R24, [R1+0xf0] ;  /* 0x0000f00001187983 */ /* 0x001ee80000300800 */
[----:B------:R-:W3:Y:S01]  /*29e70*/  LDL.LU R25, [R1+0xf4] ;  /* 0x0000f40001197983 */ /* 0x000ee20000300800 */
[----:B--2---:R-:W-:-:S02]  /*29e80*/  IMAD.MOV.U32 R26, RZ, RZ, R13 ;  /* 0x000000ffff1a7224 */ /* 0x004fc400078e000d */
[----:B------:R-:W-:-:S05]  /*29e90*/  IMAD.MOV.U32 R27, RZ, RZ, R12 ;  /* 0x000000ffff1b7224 */ /* 0x000fca00078e000c */
[----:B------:R0:W-:Y:S02]  /*29ea0*/  STL.64 [R1+0x4f78], R26 ;  /* 0x004f781a01007387 */ /* 0x0001e40000100a00 */
[----:B0-----:R-:W-:Y:S02]  /*29eb0*/  IMAD.MOV.U32 R26, RZ, RZ, R2 ;  /* 0x000000ffff1a7224 */ /* 0x001fe400078e0002 */
[----:B------:R-:W-:Y:S01]  /*29ec0*/  IMAD.MOV.U32 R27, RZ, RZ, R0 ;  /* 0x000000ffff1b7224 */ /* 0x000fe200078e0000 */
[----:B---3--:R-:W-:Y:S04]  /*29ed0*/  STL.64 [R1+0x4f70], R24 ;  /* 0x004f701801007387 */ /* 0x008fe80000100a00 */
[----:B------:R-:W-:Y:S04]  /*29ee0*/  STL.64 [R1+0x51b8], R26 ;  /* 0x0051b81a01007387 */ /* 0x000fe80000100a00 */
[----:B------:R-:W2:Y:S04]  /*29ef0*/  LDL.LU R4, [R1+0x1f0] ;  /* 0x0001f00001047983 */ /* 0x000ea80000300800 */
        /* <DEDUP_REMOVED lines=24> */
[----:B------:R-:W3:Y:S04]  /*2a080*/  LDL.LU R19, [R1+0x29c] ;  /* 0x00029c0001137983 */ /* 0x000ee80000300800 */
[----:B--2---:R0:W-:Y:S04]  /*2a090*/  STL.64 [R1+0x51c8], R26 ;  /* 0x0051c81a01007387 */ /* 0x0041e80000100a00 */
[----:B------:R-:W-:Y:S04]  /*2a0a0*/  STL.64 [R1+0x51c0], R24 ;  /* 0x0051c01801007387 */ /* 0x000fe80000100a00 */
[----:B0-----:R-:W2:Y:S04]  /*2a0b0*/  LDL.LU.64 R26, [R1+0x98] ;  /* 0x00009800011a7983 */ /* 0x001ea80000300a00 */
[----:B------:R0:W-:Y:S04]  /*2a0c0*/  STL.64 [R1+0x51a0], R10 ;  /* 0x0051a00a01007387 */ /* 0x0001e80000100a00 */
[----:B------:R-:W-:Y:S04]  /*2a0d0*/  STL.64 [R1+0x5198], R8 ;  /* 0x0051980801007387 */ /* 0x000fe80000100a00 */
[----:B0-----:R-:W2:Y:S04]  /*2a0e0*/  LDL.LU.64 R10, [R1+0x78] ;  /* 0x00007800010a7983 */ /* 0x001ea80000300a00 */
[----:B--2---:R0:W-:Y:S04]  /*2a0f0*/  STL.64 [R1+0x51b0], R10 ;  /* 0x0051b00a01007387 */ /* 0x0041e80000100a00 */
[----:B0-----:R-:W2:Y:S04]  /*2a100*/  LDL.LU.64 R10, [R1+0x88] ;  /* 0x00008800010a7983 */ /* 0x001ea80000300a00 */
[----:B------:R0:W-:Y:S04]  /*2a110*/  STL.64 [R1+0x5168], R14 ;  /* 0x0051680e01007387 */ /* 0x0001e80000100a00 */
[----:B----4-:R-:W-:Y:S04]  /*2a120*/  STL.64 [R1+0x5160], R12 ;  /* 0x0051600c01007387 */ /* 0x010fe80000100a00 */
[----:B0-----:R-:W4:Y:S04]  /*2a130*/  LDL.LU.64 R14, [R1+0x48] ;  /* 0x00004800010e7983 */ /* 0x001f280000300a00 */
[----:B----4-:R0:W-:Y:S04]  /*2a140*/  STL.64 [R1+0x5178], R14 ;  /* 0x0051780e01007387 */ /* 0x0101e80000100a00 */
[----:B0-----:R-:W4:Y:S04]  /*2a150*/  LDL.LU.64 R14, [R1+0x58] ;  /* 0x00005800010e7983 */ /* 0x001f280000300a00 */
[----:B----4-:R0:W-:Y:S04]  /*2a160*/  STL.64 [R1+0x5190], R14 ;  /* 0x0051900e01007387 */ /* 0x0101e80000100a00 */
[----:B0-----:R-:W4:Y:S04]  /*2a170*/  LDL.LU.64 R14, [R1+0x68] ;  /* 0x00006800010e7983 */ /* 0x001f280000300a00 */
[----:B----4-:R0:W-:Y:S04]  /*2a180*/  STL.64 [R1+0x51a8], R14 ;  /* 0x0051a80e01007387 */ /* 0x0101e80000100a00 */
[----:B------:R-:W4:Y:S04]  /*2a190*/  LDL.LU R12, [R1+0x270] ;  /* 0x00027000010c7983 */ /* 0x000f280000300800 */
[----:B------:R-:W4:Y:S04]  /*2a1a0*/  LDL.LU R13, [R1+0x274] ;  /* 0x00027400010d7983 */ /* 0x000f280000300800 */
[----:B0-----:R-:W4:Y:S04]  /*2a1b0*/  LDL.LU R14, [R1+0x278] ;  /* 0x00027800010e7983 */ /* 0x001f280000300800 */
[----:B------:R-:W4:Y:S04]  /*2a1c0*/  LDL.LU R15, [R1+0x27c] ;  /* 0x00027c00010f7983 */ /* 0x000f280000300800 */
[----:B---3--:R0:W-:Y:S04]  /*2a1d0*/  STL.64 [R1+0x5128], R6 ;  /* 0x0051280601007387 */ /* 0x0081e80000100a00 */
[----:B------:R-:W-:Y:S04]  /*2a1e0*/  STL.64 [R1+0x5120], R4 ;  /* 0x0051200401007387 */ /* 0x000fe80000100a00 */
[----:B0-----:R-:W3:Y:S04]  /*2a1f0*/  LDL.LU.64 R6, [R1+0x18] ;  /* 0x0000180001067983 */ /* 0x001ee80000300a00 */
[----:B---3--:R0:W-:Y:S04]  /*2a200*/  STL.64 [R1+0x5140], R6 ;  /* 0x0051400601007387 */ /* 0x0081e80000100a00 */
[----:B0-----:R-:W3:Y:S04]  /*2a210*/  LDL.LU.64 R6, [R1+0x28] ;  /* 0x0000280001067983 */ /* 0x001ee80000300a00 */
[----:B---3--:R0:W-:Y:S04]  /*2a220*/  STL.64 [R1+0x5150], R6 ;  /* 0x0051500601007387 */ /* 0x0081e80000100a00 */
[----:B0-----:R-:W3:Y:S01]  /*2a230*/  LDL.LU.64 R6, [R1+0x38] ;  /* 0x0000380001067983 */ /* 0x001ee20000300a00 */
[----:B------:R-:W-:Y:S03]  /*2a240*/  HMMA.16816.F32.BF16 R16, R20, R26, R16 ;  /* 0x0000001a1410723c */ /* 0x000fe60000041810 */
[----:B---3--:R0:W-:Y:S04]  /*2a250*/  STL.64 [R1+0x5170], R6 ;  /* 0x0051700601007387 */ /* 0x0081e80000100a00 */
[----:B------:R-:W3:Y:S04]  /*2a260*/  LDL.LU R4, [R1+0x240] ;  /* 0x0002400001047983 */ /* 0x000ee80000300800 */
[----:B------:R-:W3:Y:S04]  /*2a270*/  LDL.LU R5, [R1+0x244] ;  /* 0x0002440001057983 */ /* 0x000ee80000300800 */
[----:B0-----:R-:W2:Y:S04]  /*2a280*/  LDL.LU R6, [R1+0x248] ;  /* 0x0002480001067983 */ /* 0x001ea80000300800 */
[----:B------:R-:W2:Y:S04]  /*2a290*/  LDL.LU R7, [R1+0x24c] ;  /* 0x00024c0001077983 */ /* 0x000ea80000300800 */
[----:B--2---:R-:W-:Y:S04]  /*2a2a0*/  STL.64 [R1+0x5188], R6 ;  /* 0x0051880601007387 */ /* 0x004fe80000100a00 */
[----:B---3--:R0:W-:Y:S04]  /*2a2b0*/  STL.64 [R1+0x5180], R4 ;  /* 0x0051800401007387 */ /* 0x0081e80000100a00 */
[----:B0-----:R-:W2:Y:S04]  /*2a2c0*/  LDL.LU R4, [R1+0x250] ;  /* 0x0002500001047983 */ /* 0x001ea80000300800 */
[----:B------:R-:W2:Y:S04]  /*2a2d0*/  LDL.LU R5, [R1+0x254] ;  /* 0x0002540001057983 */ /* 0x000ea80000300800 */
[----:B------:R-:W2:Y:S04]  /*2a2e0*/  LDL.LU R6, [R1+0x258] ;  /* 0x0002580001067983 */ /* 0x000ea80000300800 */
[----:B------:R-:W2:Y:S04]  /*2a2f0*/  LDL.LU R7, [R1+0x25c] ;  /* 0x00025c0001077983 */ /* 0x000ea80000300800 */
[----:B------:R-:W-:Y:S04]  /*2a300*/  STL.64 [R1+0x290], R16 ;  /* 0x0002901001007387 */ /* 0x000fe80000100a00 */
[----:B------:R0:W-:Y:S02]  /*2a310*/  STL.64 [R1+0x298], R18 ;  /* 0x0002981201007387 */ /* 0x0001e40000100a00 */
[----:B0-----:R-:W-:-:S02]  /*2a320*/  IMAD.MOV.U32 R19, RZ, RZ, R26 ;  /* 0x000000ffff137224 */ /* 0x001fc400078e001a */
[----:B------:R-:W-:Y:S02]  /*2a330*/  IMAD.MOV.U32 R18, RZ, RZ, R27 ;  /* 0x000000ffff127224 */ /* 0x000fe400078e001b */
[----:B------:R-:W3:Y:S04]  /*2a340*/  LDL.LU.64 R26, [R1+0x51c8] ;  /* 0x0051c800011a7983 */ /* 0x000ee80000300a00 */
[----:B------:R-:W3:Y:S04]  /*2a350*/  LDL.LU.64 R24, [R1+0x51c0] ;  /* 0x0051c00001187983 */ /* 0x000ee80000300a00 */
[----:B------:R-:W-:Y:S04]  /*2a360*/  STL [R1+0x510c], R19 ;  /* 0x00510c1301007387 */ /* 0x000fe80000100800 */
[----:B------:R0:W-:Y:S04]  /*2a370*/  STL [R1+0x5148], R18 ;  /* 0x0051481201007387 */ /* 0x0001e80000100800 */
[----:B------:R-:W2:Y:S04]  /*2a380*/  LDL.LU R16, [R1+0x220] ;  /* 0x0002200001107983 */ /* 0x000ea80000300800 */
[----:B------:R-:W2:Y:S04]  /*2a390*/  LDL.LU R17, [R1+0x224] ;  /* 0x0002240001117983 */ /* 0x000ea80000300800 */
[----:B0-----:R-:W2:Y:S04]  /*2a3a0*/  LDL.LU R18, [R1+0x228] ;  /* 0x0002280001127983 */ /* 0x001ea80000300800 */
[----:B------:R-:W2:Y:S01]  /*2a3b0*/  LDL.LU R19, [R1+0x22c] ;  /* 0x00022c0001137983 */ /* 0x000ea20000300800 */
[----:B---3--:R-:W-:-:S15]  /*2a3c0*/  HMMA.16816.F32.BF16 R24, R20, R10, R24 ;  /* 0x0000000a1418723c */ /* 0x008fde0000041818 */
[----:B------:R-:W-:-:S04]  /*2a3d0*/  NOP ;  /* 0x0000000000007918 */ /* 0x000fc80000000000 */
[----:B------:R0:W-:Y:S04]  /*2a3e0*/  STL.64 [R1+0x280], R24 ;  /* 0x0002801801007387 */ /* 0x0001e80000100a00 */
[----:B------:R1:W-:Y:S01]  /*2a3f0*/  STL.64 [R1+0x288], R26 ;  /* 0x0002881a01007387 */ /* 0x0003e20000100a00 */
[----:B0-----:R-:W-:-:S03]  /*2a400*/  IMAD.MOV.U32 R25, RZ, RZ, R10 ;  /* 0x000000ffff197224 */ /* 0x001fc600078e000a */
[----:B-1----:R-:W3:Y:S01]  /*2a410*/  LDL.LU.64 R26, [R1+0x51b8] ;  /* 0x0051b800011a7983 */ /* 0x002ee20000300a00 */
[----:B------:R-:W-:-:S03]  /*2a420*/  IMAD.MOV.U32 R24, RZ, RZ, R11 ;  /* 0x000000ffff187224 */ /* 0x000fc600078e000b */
[----:B------:R-:W4:Y:S02]  /*2a430*/  LDL.LU.64 R10, [R1+0x51b0] ;  /* 0x0051b000010a7983 */ /* 0x000f240000300a00 */
[C---:B----4-:R-:W-:Y:S02]  /*2a440*/  HMMA.16816.F32.BF16 R12, R20.reuse, R10, R12 ;  /* 0x0000000a140c723c */ /* 0x050fe4000004180c */
[----:B---3--:R-:W-:Y:S04]  /*2a450*/  STL.64 [R1+0x5138], R26 ;  /* 0x0051381a01007387 */ /* 0x008fe80000100a00 */
[----:B------:R0:W-:Y:S01]  /*2a460*/  STL.64 [R1+0x5130], R24 ;  /* 0x0051301801007387 */ /* 0x0001e20000100a00 */
[----:B------:R-:W-:Y:S02]  /*2a470*/  IMAD.MOV.U32 R28, RZ, RZ, R10 ;  /* 0x000000ffff1c7224 */ /* 0x000fe400078e000a */
[----:B------:R-:W-:Y:S01]  /*2a480*/  IMAD.MOV.U32 R29, RZ, RZ, R11 ;  /* 0x000000ffff1d7224 */ /* 0x000fe200078e000b */
[----:B0-----:R-:W3:Y:S04]  /*2a490*/  LDL.LU R24, [R1+0x210] ;  /* 0x0002100001187983 */ /* 0x001ee80000300800 */
[----:B------:R-:W3:Y:S04]  /*2a4a0*/  LDL.LU R25, [R1+0x214] ;  /* 0x0002140001197983 */ /* 0x000ee80000300800 */
[----:B------:R-:W3:Y:S04]  /*2a4b0*/  LDL.LU R26, [R1+0x218] ;  /* 0x00021800011a7983 */ /* 0x000ee80000300800 */
[----:B------:R-:W3:Y:S04]  /*2a4c0*/  LDL.LU R27, [R1+0x21c] ;  /* 0x00021c00011b7983 */ /* 0x000ee80000300800 */
        /* <DEDUP_REMOVED lines=30> */
[----:B--2---:R-:W-:-:S15]  /*2a6b0*/  HMMA.16816.F32.BF16 R12, R20, R6, R12 ;  /* 0x00000006140c723c */ /* 0x004fde000004180c */
[----:B------:R-:W-:-:S04]  /*2a6c0*/  NOP ;  /* 0x0000000000007918 */ /* 0x000fc80000000000 */
[----:B------:R0:W-:Y:S04]  /*2a6d0*/  STL.64 [R1+0x230], R12 ;  /* 0x0002300c01007387 */ /* 0x0001e80000100a00 */
[----:B------:R1:W-:Y:S01]  /*2a6e0*/  STL.64 [R1+0x238], R14 ;  /* 0x0002380e01007387 */ /* 0x0003e20000100a00 */
[----:B0-----:R-:W-:-:S03]  /*2a6f0*/  IMAD.MOV.U32 R13, RZ, RZ, R6 ;  /* 0x000000ffff0d7224 */ /* 0x001fc600078e0006 */
[----:B-1----:R-:W2:Y:S01]  /*2a700*/  LDL.LU.64 R14, [R1+0x5158] ;  /* 0x00515800010e7983 */ /* 0x002ea20000300a00 */
[----:B------:R-:W-:-:S03]  /*2a710*/  IMAD.MOV.U32 R12, RZ, RZ, R7 ;  /* 0x000000ffff0c7224 */ /* 0x000fc600078e0007 */
[----:B------:R-:W4:Y:S02]  /*2a720*/  LDL.LU.64 R6, [R1+0x5150] ;  /* 0x0051500001067983 */ /* 0x000f240000300a00 */
[----:B----4-:R-:W-:Y:S01]  /*2a730*/  HMMA.16816.F32.BF16 R16, R20, R6, R16 ;  /* 0x000000061410723c */ /* 0x010fe20000041810 */
[----:B------:R-:W-:-:S15]  /*2a740*/  IMAD.MOV.U32 R10, RZ, RZ, R7 ;  /* 0x000000ffff0a7224 */ /* 0x000fde00078e0007 */
[----:B------:R-:W-:-:S03]  /*2a750*/  NOP ;  /* 0x0000000000007918 */ /* 0x000fc60000000000 */
[----:B------:R0:W-:Y:S04]  /*2a760*/  STL.64 [R1+0x220], R16 ;  /* 0x0002201001007387 */ /* 0x0001e80000100a00 */
[----:B------:R1:W-:Y:S01]  /*2a770*/  STL.64 [R1+0x228], R18 ;  /* 0x0002281201007387 */ /* 0x0003e20000100a00 */
[----:B0-----:R-:W-:-:S03]  /*2a780*/  IMAD.MOV.U32 R17, RZ, RZ, R6 ;  /* 0x000000ffff117224 */ /* 0x001fc600078e0006 */
[----:B-1----:R-:W4:Y:S04]  /*2a790*/  LDL.LU R18, [R1+0x5148] ;  /* 0x0051480001127983 */ /* 0x002f280000300800 */
[----:B------:R-:W3:Y:S02]  /*2a7a0*/  LDL.LU.64 R6, [R1+0x5140] ;  /* 0x0051400001067983 */ /* 0x000ee40000300a00 */
[----:B---3--:R-:W-:Y:S01]  /*2a7b0*/  HMMA.16816.F32.BF16 R24, R20, R6, R24 ;  /* 0x000000061418723c */ /* 0x008fe20000041818 */
[----:B------:R-:W-:Y:S02]  /*2a7c0*/  IMAD.MOV.U32 R19, RZ, RZ, R6 ;  /* 0x000000ffff137224 */ /* 0x000fe400078e0006 */
[----:B------:R-:W-:-:S15]  /*2a7d0*/  IMAD.MOV.U32 R16, RZ, RZ, R7 ;  /* 0x000000ffff107224 */ /* 0x000fde00078e0007 */
[----:B------:R-:W-:Y:S01]  /*2a7e0*/  NOP ;  /* 0x0000000000007918 */ /* 0x000fe20000000000 */
[----:B------:R-:W-:Y:S04]  /*2a7f0*/  STL.64 [R1+0x210], R24 ;  /* 0x0002101801007387 */ /* 0x000fe80000100a00 */
[----:B------:R0:W-:Y:S04]  /*2a800*/  STL.64 [R1+0x218], R26 ;  /* 0x0002181a01007387 */ /* 0x0001e80000100a00 */
[----:B0-----:R-:W3:Y:S04]  /*2a810*/  LDL.LU.64 R26, [R1+0x5138] ;  /* 0x00513800011a7983 */ /* 0x001ee80000300a00 */
[----:B------:R-:W2:Y:S04]  /*2a820*/  LDL.LU.64 R24, [R1+0x5130] ;  /* 0x0051300001187983 */ /* 0x000ea80000300a00 */
[----:B------:R-:W3:Y:S04]  /*2a830*/  LDL.LU.64 R6, [R1+0x5128] ;  /* 0x0051280001067983 */ /* 0x000ee80000300a00 */
[----:B------:R-:W3:Y:S02]  /*2a840*/  LDL.LU.64 R4, [R1+0x5120] ;  /* 0x0051200001047983 */ /* 0x000ee40000300a00 */
[----:B---3--:R-:W-:-:S15]  /*2a850*/  HMMA.16816.F32.BF16 R4, R20, R26, R4 ;  /* 0x0000001a1404723c */ /* 0x008fde0000041804 */
[----:B------:R-:W-:-:S04]  /*2a860*/  NOP ;  /* 0x0000000000007918 */ /* 0x000fc80000000000 */
[----:B------:R-:W-:Y:S04]  /*2a870*/  STL.64 [R1+0x200], R4 ;  /* 0x0002000401007387 */ /* 0x000fe80000100a00 */
[----:B------:R0:W-:Y:S04]  /*2a880*/  STL.64 [R1+0x208], R6 ;  /* 0x0002080601007387 */ /* 0x0001e80000100a00 */
[----:B0-----:R-:W2:Y:S04]  /*2a890*/  LDL.LU.64 R6, [R1+0x5118] ;  /* 0x0051180001067983 */ /* 0x001ea80000300a00 */
[----:B------:R-:W2:Y:S04]  /*2a8a0*/  LDL.LU.64 R4, [R1+0x5110] ;  /* 0x0051100001047983 */ /* 0x000ea80000300a00 */
[----:B------:R0:W-:Y:S02]  /*2a8b0*/  STL.64 [R1+0x4f88], R26 ;  /* 0x004f881a01007387 */ /* 0x0001e40000100a00 */
[----:B0-----:R-:W-:-:S02]  /*2a8c0*/  IMAD.MOV.U32 R26, RZ, RZ, R19 ;  /* 0x000000ffff1a7224 */ /* 0x001fc400078e0013 */
[----:B------:R-:W-:Y:S01]  /*2a8d0*/  IMAD.MOV.U32 R27, RZ, RZ, R16 ;  /* 0x000000ffff1b7224 */ /* 0x000fe200078e0010 */
[----:B------:R-:W3:Y:S04]  /*2a8e0*/  LDL.LU R19, [R1+0x510c] ;  /* 0x00510c0001137983 */ /* 0x000ee80000300800 */
[----:B------:R-:W3:Y:S04]  /*2a8f0*/  LDL.LU R16, [R1+0x5108] ;  /* 0x0051080001107983 */ /* 0x000ee80000300800 */
        /* <DEDUP_REMOVED lines=16> */
[----:B------:R-:W2:Y:S04]  /*2aa00*/  LDL.LU R12, [R1+0x100] ;  /* 0x00010000010c7983 */ /* 0x000ea80000300800 */
[----:B------:R-:W2:Y:S04]  /*2aa10*/  LDL.LU R13, [R1+0x104] ;  /* 0x00010400010d7983 */ /* 0x000ea80000300800 */
[----:B0-----:R-:W2:Y:S04]  /*2aa20*/  LDL.LU R14, [R1+0x108] ;  /* 0x00010800010e7983 */ /* 0x001ea80000300800 */
[----:B------:R-:W2:Y:S01]  /*2aa30*/  LDL.LU R15, [R1+0x10c] ;  /* 0x00010c00010f7983 */ /* 0x000ea20000300800 */
[----:B------:R-:W-:-:S02]  /*2aa40*/  IMAD.MOV.U32 R26, RZ, RZ, R11 ;  /* 0x000000ffff1a7224 */ /* 0x000fc400078e000b */
[----:B------:R-:W-:Y:S01]  /*2aa50*/  IMAD.MOV.U32 R27, RZ, RZ, R3 ;  /* 0x000000ffff1b7224 */ /* 0x000fe200078e0003 */
[----:B------:R-:W3:Y:S04]  /*2aa60*/  LDL.LU R11, [R1+0x50ec] ;  /* 0x0050ec00010b7983 */ /* 0x000ee80000300800 */
[----:B------:R-:W3:Y:S04]  /*2aa70*/  LDL.LU R3, [R1+0x50e8] ;  /* 0x0050e80001037983 */ /* 0x000ee80000300800 */
[----:B------:R-:W-:Y:S04]  /*2aa80*/  STL.64 [R1+0x4fe8], R26 ;  /* 0x004fe81a01007387 */ /* 0x000fe80000100a00 */
[----:B--2---:R-:W-:Y:S04]  /*2aa90*/  STL.64 [R1+0x4f98], R14 ;  /* 0x004f980e01007387 */ /* 0x004fe80000100a00 */
[----:B------:R0:W-:Y:S04]  /*2aaa0*/  STL.64 [R1+0x4f90], R12 ;  /* 0x004f900c01007387 */ /* 0x0001e80000100a00 */
[----:B0-----:R-:W2:Y:S04]  /*2aab0*/  LDL.LU R12, [R1+0x110] ;  /* 0x00011000010c7983 */ /* 0x001ea80000300800 */
[----:B------:R-:W2:Y:S04]  /*2aac0*/  LDL.LU R13, [R1+0x114] ;  /* 0x00011400010d7983 */ /* 0x000ea80000300800 */
[----:B------:R-:W2:Y:S04]  /*2aad0*/  LDL.LU R14, [R1+0x118] ;  /* 0x00011800010e7983 */ /* 0x000ea80000300800 */
        /* <DEDUP_REMOVED lines=38> */
[----:B----4-:R-:W-:-:S05]  /*2ad40*/  IMAD.MOV.U32 R27, RZ, RZ, R18 ;  /* 0x000000ffff1b7224 */ /* 0x010fca00078e0012 */
        /* <DEDUP_REMOVED lines=27> */
[----:B------:R-:W4:Y:S01]  /*2af00*/  LDL.LU R18, [R1+0x1d8] ;  /* 0x0001d80001127983 */ /* 0x000f220000300800 */
[----:B------:R-:W-:-:S03]  /*2af10*/  IMAD.MOV.U32 R27, RZ, RZ, R4 ;  /* 0x000000ffff1b7224 */ /* 0x000fc600078e0004 */
[----:B------:R-:W4:Y:S01]  /*2af20*/  LDL.LU R19, [R1+0x1dc] ;  /* 0x0001dc0001137983 */ /* 0x000f220000300800 */
[----:B------:R-:W-:-:S03]  /*2af30*/  IMAD.MOV.U32 R26, RZ, RZ, R5 ;  /* 0x000000ffff1a7224 */ /* 0x000fc600078e0005 */
        /* <DEDUP_REMOVED lines=39> */
[----:B---3--:R-:W-:Y:S03]  /*2b1b0*/  HMMA.16816.F32.BF16 R20, R20, R6, R16 ;  /* 0x000000061414723c */ /* 0x008fe60000041810 */
[----:B------:R-:W2:Y:S04]  /*2b1c0*/  LDL.LU.64 R18, [R1+0x50b8] ;  /* 0x0050b80001127983 */ /* 0x000ea80000300a00 */
[----:B------:R-:W2:-:S12]  /*2b1d0*/  LDL.LU.64 R16, [R1+0x50b0] ;  /* 0x0050b00001107983 */ /* 0x000e980000300a00 */
[----:B------:R0:W-:Y:S04]  /*2b1e0*/  STL.64 [R1+0x1d0], R20 ;  /* 0x0001d01401007387 */ /* 0x0001e80000100a00 */
[----:B------:R1:W-:Y:S04]  /*2b1f0*/  STL.64 [R1+0x1d8], R22 ;  /* 0x0001d81601007387 */ /* 0x0003e80000100a00 */
[----:B0-----:R-:W3:Y:S04]  /*2b200*/  LDL.LU R20, [R1+0xe0] ;  /* 0x0000e00001147983 */ /* 0x001ee80000300800 */
[----:B------:R-:W3:Y:S01]  /*2b210*/  LDL.LU R21, [R1+0xe4] ;  /* 0x0000e40001157983 */ /* 0x000ee20000300800 */
[----:B-1----:R-:W-:-:S03]  /*2b220*/  IMAD.MOV.U32 R22, RZ, RZ, R29 ;  /* 0x000000ffff167224 */ /* 0x002fc600078e001d */
[----:B------:R-:W3:Y:S01]  /*2b230*/  LDL.LU R29, [R1+0x50a8] ;  /* 0x0050a800011d7983 */ /* 0x000ee20000300800 */
[----:B--2---:R-:W-:Y:S03]  /*2b240*/  HMMA.16816.F32.BF16 R24, R16, R26, R12 ;  /* 0x0000001a1018723c */ /* 0x004fe6000004180c */
[----:B------:R-:W2:Y:S04]  /*2b250*/  LDL.LU.64 R14, [R1+0x50a0] ;  /* 0x0050a000010e7983 */ /* 0x000ea80000300a00 */
[----:B------:R-:W2:-:S12]  /*2b260*/  LDL.LU.64 R12, [R1+0x5098] ;  /* 0x00509800010c7983 */ /* 0x000e980000300a00 */
        /* <DEDUP_REMOVED lines=72> */
[----:B------:R-:W-:Y:S04]  /*2b6f0*/  STL.64 [R1+0x100], R24 ;  /* 0x0001001801007387 */ /* 0x000fe80000100a00 */
[----:B------:R0:W-:Y:S04]  /*2b700*/  STL.64 [R1+0x108], R26 ;  /* 0x0001081a01007387 */ /* 0x0001e80000100a00 */
[----:B0-----:R-:W2:Y:S04]  /*2b710*/  LDL.LU.64 R26, [R1+0x4f78] ;  /* 0x004f7800011a7983 */ /* 0x001ea80000300a00 */
[----:B------:R-:W2:Y:S01]  /*2b720*/  LDL.LU.64 R24, [R1+0x4f70] ;  /* 0x004f700001187983 */ /* 0x000ea20000300a00 */
[----:B------:R-:W-:-:S07]  /*2b730*/  IMAD.MOV.U32 R23, RZ, RZ, R28 ;  /* 0x000000ffff177224 */ /* 0x000fce00078e001c */
[C---:B---3--:R-:W-:Y:S08]  /*2b740*/  HMMA.16816.F32.BF16 R20, R16.reuse, R10, R20 ;  /* 0x0000000a1014723c */ /* 0x048ff00000041814 */
[----:B--2---:R-:W-:Y:S01]  /*2b750*/  HMMA.16816.F32.BF16 R12, R16, R14, R24 ;  /* 0x0000000e100c723c */ /* 0x004fe20000041818 */
[----:B------:R-:W2:Y:S04]  /*2b760*/  LDL.LU.64 R26, [R1+0x4f68] ;  /* 0x004f6800011a7983 */ /* 0x000ea80000300a00 */
[----:B------:R-:W2:Y:S06]  /*2b770*/  LDL.LU.64 R24, [R1+0x4f60] ;  /* 0x004f600001187983 */ /* 0x000eac0000300a00 */
[----:B------:R-:W-:Y:S08]  /*2b780*/  STL.64 [R1+0xe0], R20 ;  /* 0x0000e01401007387 */ /* 0x000ff00000100a00 */
[----:B------:R-:W-:Y:S04]  /*2b790*/  STL.64 [R1+0xf0], R12 ;  /* 0x0000f00c01007387 */ /* 0x000fe80000100a00 */
[----:B------:R-:W-:Y:S04]  /*2b7a0*/  STL.64 [R1+0xf8], R14 ;  /* 0x0000f80e01007387 */ /* 0x000fe80000100a00 */
[----:B------:R-:W0:Y:S04]  /*2b7b0*/  LDSM.16.M88.4 R12, [R29+UR5+0x20000] ;  /* 0x020000051d0c783b */ /* 0x000e280008000200 */
[----:B------:R2:W-:Y:S01]  /*2b7c0*/  STL [R1+0xe8], R22 ;  /* 0x0000e81601007387 */ /* 0x0005e20000100800 */
[----:B------:R-:W-:-:S05]  /*2b7d0*/  IMAD.MOV.U32 R28, RZ, RZ, R23 ;  /* 0x000000ffff1c7224 */ /* 0x000fca00078e0017 */
[----:B------:R-:W-:Y:S01]  /*2b7e0*/  STL [R1+0x46e0], R28 ;  /* 0x0046e01c01007387 */ /* 0x000fe20000100800 */
[----:B0-----:R-:W-:Y:S02]  /*2b7f0*/  IMAD.MOV.U32 R11, RZ, RZ, R12 ;  /* 0x000000ffff0b7224 */ /* 0x001fe400078e000c */
[----:B------:R-:W-:Y:S01]  /*2b800*/  IMAD.MOV.U32 R10, RZ, RZ, R13 ;  /* 0x000000ffff0a7224 */ /* 0x000fe200078e000d */
[----:B--2---:R-:W-:Y:S01]  /*2b810*/  HMMA.16816.F32.BF16 R20, R16, R6, R24 ;  /* 0x000000061014723c */ /* 0x004fe20000041818 */
[----:B------:R-:W-:Y:S04]  /*2b820*/  LDSM.16.M88.4 R24, [R29+UR5+0x28000] ;  /* 0x028000051d18783b */ /* 0x000fe80008000200 */
[----:B------:R-:W-:-:S14]  /*2b830*/  LDSM.16.MT88.4 R16, [R3+0x8000] ;  /* 0x008000000310783b */ /* 0x000fdc0000004200 */
[----:B------:R-:W-:Y:S04]  /*2b840*/  STL.64 [R1+0xd0], R20 ;  /* 0x0000d01401007387 */ /* 0x000fe80000100a00 */
[----:B------:R-:W-:Y:S04]  /*2b850*/  STL.64 [R1+0xd8], R22 ;  /* 0x0000d81601007387 */ /* 0x000fe80000100a00 */
[----:B------:R-:W-:Y:S04]  /*2b860*/  STL.64 [R1+0xc0], R12 ;  /* 0x0000c00c01007387 */ /* 0x000fe80000100a00 */
[----:B------:R-:W-:Y:S04]  /*2b870*/  STL.64 [R1+0xc8], R14 ;  /* 0x0000c80e01007387 */ /* 0x000fe80000100a00 */
[----:B------:R-:W0:Y:S04]  /*2b880*/  LDSM.16.M88.4 R12, [R29+UR5+0x22000] ;  /* 0x022000051d0c783b */ /* 0x000e280008000200 */
[----:B------:R-:W-:Y:S04]  /*2b890*/  LDSM.16.M88.4 R20, [R29+UR5+0x26000] ;  /* 0x026000051d14783b */ /* 0x000fe80008000200 */
[----:B0-----:R-:W-:Y:S01]  /*2b8a0*/  STL.64 [R1+0xb0], R12 ;  /* 0x0000b00c01007387 */ /* 0x001fe20000100a00 */
[----:B------:R-:W-:-:S03]  /*2b8b0*/  IMAD.MOV.U32 R7, RZ, RZ, R12 ;  /* 0x000000ffff077224 */ /* 0x000fc600078e000c */
[----:B------:R-:W-:Y:S01]  /*2b8c0*/  STL.64 [R1+0xb8], R14 ;  /* 0x0000b80e01007387 */ /* 0x000fe20000100a00 */
[----:B------:R-:W-:-:S03]  /*2b8d0*/  IMAD.MOV.U32 R6, RZ, RZ, R13 ;  /* 0x000000ffff067224 */ /* 0x000fc600078e000d */
[----:B------:R-:W0:Y:S04]  /*2b8e0*/  LDSM.16.M88.4 R12, [R29+UR5+0x24000] ;  /* 0x024000051d0c783b */ /* 0x000e280008000200 */
[----:B0-----:R-:W-:Y:S04]  /*2b8f0*/  STL.64 [R1+0xa0], R12 ;  /* 0x0000a00c01007387 */ /* 0x001fe80000100a00 */
[----:B------:R-:W-:Y:S04]  /*2b900*/  STL.64 [R1+0xa8], R14 ;  /* 0x0000a80e01007387 */ /* 0x000fe80000100a00 */
[----:B------:R-:W0:Y:S04]  /*2b910*/  LDSM.16.M88.4 R12, [R29+UR5+0x2a000] ;  /* 0x02a000051d0c783b */ /* 0x000e280008000200 */
[----:B------:R-:W-:Y:S04]  /*2b920*/  STL.64 [R1+0x90], R20 ;  /* 0x0000901401007387 */ /* 0x000fe80000100a00 */
[----:B------:R-:W-:Y:S04]  /*2b930*/  STL.64 [R1+0x98], R22 ;  /* 0x0000981601007387 */ /* 0x000fe80000100a00 */
[----:B------:R-:W1:Y:S04]  /*2b940*/  LDSM.16.M88.4 R20, [R29+UR5+0x2c000] ;  /* 0x02c000051d14783b */ /* 0x000e680008000200 */
[----:B0-----:R-:W-:Y:S04]  /*2b950*/  STL.64 [R1+0x70], R12 ;  /* 0x0000700c01007387 */ /* 0x001fe80000100a00 */
[----:B------:R-:W-:Y:S04]  /*2b960*/  STL.64 [R1+0x78], R14 ;  /* 0x0000780e01007387 */ /* 0x000fe80000100a00 */
[----:B------:R-:W0:Y:S04]  /*2b970*/  LDSM.16.M88.4 R12, [R29+UR5+0x2e000] ;  /* 0x02e000051d0c783b */ /* 0x000e280008000200 */
[----:B------:R-:W-:Y:S04]  /*2b980*/  STL.64 [R1+0x80], R24 ;  /* 0x0000801801007387 */ /* 0x000fe80000100a00 */
[----:B-1----:R-:W-:Y:S04]  /*2b990*/  STL.64 [R1+0x60], R20 ;  /* 0x0000601401007387 */ /* 0x002fe80000100a00 */
[----:B------:R-:W-:Y:S04]  /*2b9a0*/  STL.64 [R1+0x68], R22 ;  /* 0x0000681601007387 */ /* 0x000fe80000100a00 */
[----:B------:R-:W-:Y:S04]  /*2b9b0*/  STL.64 [R1+0x88], R26 ;  /* 0x0000881a01007387 */ /* 0x000fe80000100a00 */
[----:B------:R-:W-:Y:S04]  /*2b9c0*/  LDSM.16.M88.4 R20, [R29+UR5+0x32000] ;  /* 0x032000051d14783b */ /* 0x000fe80008000200 */
[----:B0-----:R-:W-:Y:S04]  /*2b9d0*/  STL.64 [R1+0x50], R12 ;  /* 0x0000500c01007387 */ /* 0x001fe80000100a00 */
[----:B------:R-:W-:Y:S04]  /*2b9e0*/  STL.64 [R1+0x58], R14 ;  /* 0x0000580e01007387 */ /* 0x000fe80000100a00 */
        /* <DEDUP_REMOVED lines=10> */
[----:B-1----:R-:W-:Y:S04]  /*2ba90*/  STL.64 [R1+0x10], R20 ;  /* 0x0000101401007387 */ /* 0x002fe80000100a00 */
[----:B------:R-:W-:Y:S04]  /*2baa0*/  STL.64 [R1+0x18], R22 ;  /* 0x0000181601007387 */ /* 0x000fe80000100a00 */
[----:B------:R-:W-:Y:S04]  /*2bab0*/  LDSM.16.MT88.4 R20, [R3+0x8080] ;  /* 0x008080000314783b */ /* 0x000fe80000004200 */
[----:B0-----:R-:W-:Y:S01]  /*2bac0*/  STL.64 [R1], R12 ;  /* 0x0000000c01007387 */ /* 0x001fe20000100a00 */
[----:B------:R-:W-:-:S03]  /*2bad0*/  IMAD.MOV.U32 R27, RZ, RZ, R12 ;  /* 0x000000ffff1b7224 */ /* 0x000fc600078e000c */
[----:B------:R-:W-:Y:S01]  /*2bae0*/  STL.64 [R1+0x8], R14 ;  /* 0x0000080e01007387 */ /* 0x000fe20000100a00 */
[----:B------:R-:W-:-:S03]  /*2baf0*/  IMAD.MOV.U32 R26, RZ, RZ, R13 ;  /* 0x000000ffff1a7224 */ /* 0x000fc600078e000d */
[----:B------:R-:W0:Y:S04]  /*2bb00*/  LDSM.16.M88.4 R12, [R29+UR5+0x3a000] ;  /* 0x03a000051d0c783b */ /* 0x000e280008000200 */
[----:B------:R-:W-:Y:S04]  /*2bb10*/  STL.64 [R1+0x4f38], R26 ;  /* 0x004f381a01007387 */ /* 0x000fe80000100a00 */
[----:B------:R-:W-:Y:S04]  /*2bb20*/  STL.64 [R1+0x4f30], R24 ;  /* 0x004f301801007387 */ /* 0x000fe80000100a00 */
[----:B0-----:R-:W-:Y:S04]  /*2bb30*/  STL [R1+0x455c], R14 ;  /* 0x00455c0e01007387 */ /* 0x001fe80000100800 */
[----:B------:R-:W-:Y:S04]  /*2bb40*/  STL [R1+0x4558], R15 ;  /* 0x0045580f01007387 */ /* 0x000fe80000100800 */
[----:B------:R0:W-:Y:S02]  /*2bb50*/  STL.64 [R1+0x4f00], R12 ;  /* 0x004f000c01007387 */ /* 0x0001e40000100a00 */
[----:B0-----:R-:W-:-:S02]  /*2bb60*/  IMAD.MOV.U32 R12, RZ, RZ, R7 ;  /* 0x000000ffff0c7224 */ /* 0x001fc400078e0007 */
[----:B------:R-:W-:-:S05]  /*2bb70*/  IMAD.MOV.U32 R13, RZ, RZ, R6 ;  /* 0x000000ffff0d7224 */ /* 0x000fca00078e0006 */
[----:B------:R0:W-:Y:S04]  /*2bb80*/  STL.64 [R1+0x4f58], R12 ;  /* 0x004f580c01007387 */ /* 0x0001e80000100a00 */
[----:B0-----:R-:W2:Y:S04]  /*2bb90*/  LDL.LU R12, [R1+0x590] ;  /* 0x00059000010c7983 */ /* 0x001ea80000300800 */
[----:B------:R-:W2:Y:S01]  /*2bba0*/  LDL.LU R13, [R1+0x594] ;  /* 0x00059400010d7983 */ /* 0x000ea20000300800 */
[----:B------:R-:W-:Y:S02]  /*2bbb0*/  IMAD.MOV.U32 R24, RZ, RZ, R11 ;  /* 0x000000ffff187224 */ /* 0x000fe400078e000b */
[----:B------:R-:W-:-:S02]  /*2bbc0*/  IMAD.MOV.U32 R25, RZ, RZ, R10 ;  /* 0x000000ffff197224 */ /* 0x000fc400078e000a */
[----:B------:R-:W-:Y:S02]  /*2bbd0*/  IMAD.MOV.U32 R14, RZ, RZ, R9 ;  /* 0x000000ffff0e7224 */ /* 0x000fe400078e0009 */
[----:B------:R-:W-:Y:S02]  /*2bbe0*/  IMAD.MOV.U32 R15, RZ, RZ, R8 ;  /* 0x000000ffff0f7224 */ /* 0x000fe400078e0008 */
[----:B------:R-:W0:Y:S04]  /*2bbf0*/  LDSM.16.M88.4 R8, [R29+UR5+0x3c000] ;  /* 0x03c000051d08783b */ /* 0x000e280008000200 */
[----:B0-----:R4:W-:Y:S04]  /*2bc00*/  STL [R1+0x4524], R10 ;  /* 0x0045240a01007387 */ /* 0x0019e80000100800 */
[----:B------:R0:W-:Y:S01]  /*2bc10*/  STL [R1+0x4520], R11 ;  /* 0x0045200b01007387 */ /* 0x0001e20000100800 */
[----:B----4-:R-:W-:-:S02]  /*2bc20*/  IMAD.MOV.U32 R10, RZ, RZ, R5 ;  /* 0x000000ffff0a7224 */ /* 0x010fc400078e0005 */
[----:B0-----:R-:W-:Y:S02]  /*2bc30*/  IMAD.MOV.U32 R11, RZ, RZ, R4 ;  /* 0x000000ffff0b7224 */ /* 0x001fe400078e0004 */
[----:B------:R-:W0:Y:S04]  /*2bc40*/  LDSM.16.M88.4 R4, [R29+UR5+0x3e000] ;  /* 0x03e000051d04783b */ /* 0x000e280008000200 */
[----:B------:R1:W-:Y:S04]  /*2bc50*/  STL.64 [R1+0x4ea8], R8 ;  /* 0x004ea80801007387 */ /* 0x0003e80000100a00 */
[----:B-1----:R-:W3:Y:S04]  /*2bc60*/  LDL.LU R8, [R1+0x570] ;  /* 0x0005700001087983 */ /* 0x002ee80000300800 */
[----:B------:R-:W3:Y:S04]  /*2bc70*/  LDL.LU R9, [R1+0x574] ;  /* 0x0005740001097983 */ /* 0x000ee80000300800 */
[----:B0-----:R-:W-:Y:S04]  /*2bc80*/  STL [R1+0x4638], R6 ;  /* 0x0046380601007387 */ /* 0x001fe80000100800 */
[----:B------:R-:W-:Y:S04]  /*2bc90*/  STL [R1+0x4620], R7 ;  /* 0x0046200701007387 */ /* 0x000fe80000100800 */
[----:B------:R0:W-:Y:S04]  /*2bca0*/  STL.64 [R1+0x4f50], R4 ;  /* 0x004f500401007387 */ /* 0x0001e80000100a00 */
[----:B0-----:R-:W3:Y:S04]  /*2bcb0*/  LDL.64 R4, [R1+0xa0] ;  /* 0x0000a00001047983 */ /* 0x001ee80000100a00 */
[----:B------:R-:W-:Y:S04]  /*2bcc0*/  STL [R1+0x2aa0], R29 ;  /* 0x002aa01d01007387 */ /* 0x000fe80000100800 */
[----:B------:R-:W-:Y:S04]  /*2bcd0*/  STL.64 [R1+0x4e90], R22 ;  /* 0x004e901601007387 */ /* 0x000fe80000100a00 */
[----:B------:R0:W-:Y:S04]  /*2bce0*/  STL.64 [R1+0x4e88], R20 ;  /* 0x004e881401007387 */ /* 0x0001e80000100a00 */
[----:B0-----:R-:W4:Y:S04]  /*2bcf0*/  LDL.LU R20, [R1+0x580] ;  /* 0x0005800001147983 */ /* 0x001f280000300800 */
[----:B------:R-:W4:Y:S04]  /*2bd00*/  LDL.LU R21, [R1+0x584] ;  /* 0x0005840001157983 */ /* 0x000f280000300800 */
[----:B------:R-:W4:Y:S04]  /*2bd10*/  LDL.LU R22, [R1+0x588] ;  /* 0x0005880001167983 */ /* 0x000f280000300800 */
[----:B------:R-:W4:Y:S04]  /*2bd20*/  LDL.LU R23, [R1+0x58c] ;  /* 0x00058c0001177983 */ /* 0x000f280000300800 */
[----:B------:R-:W-:Y:S01]  /*2bd30*/  STL [R1+0x4e48], R3 ;  /* 0x004e480301007387 */ /* 0x000fe20000100800 */
[----:B--2---:R-:W-:Y:S03]  /*2bd40*/  HMMA.16816.F32.BF16 R24, R16, R24, R12 ;  /* 0x000000181018723c */ /* 0x004fe6000004180c */
[----:B------:R-:W4:-:S15]  /*2bd50*/  LDL.LU.64 R12, [R1+0x4f58] ;  /* 0x004f5800010c7983 */ /* 0x000f1e0000300a00 */
[----:B------:R-:W-:Y:S01]  /*2bd60*/  NOP ;  /* 0x0000000000007918 */ /* 0x000fe20000000000 */
[----:B------:R0:W-:Y:S01]  /*2bd70*/  STL.64 [R1+0x590], R24 ;  /* 0x0005901801007387 */ /* 0x0001e20000100a00 */
[----:B------:R-:W-:Y:S02]  /*2bd80*/  IMAD.MOV.U32 R29, RZ, RZ, R27 ;  /* 0x000000ffff1d7224 */ /* 0x000fe400078e001b */
[----:B------:R-:W-:Y:S01]  /*2bd90*/  IMAD.MOV.U32 R28, RZ, RZ, R26 ;  /* 0x000000ffff1c7224 */ /* 0x000fe200078e001a */
[----:B0-----:R-:W2:Y:S04]  /*2bda0*/  LDL.LU R24, [R1+0x560] ;  /* 0x0005600001187983 */ /* 0x001ea80000300800 */
[----:B------:R-:W2:Y:S04]  /*2bdb0*/  LDL.LU R25, [R1+0x564] ;  /* 0x0005640001197983 */ /* 0x000ea80000300800 */
[----:B------:R-:W2:Y:S04]  /*2bdc0*/  LDL.LU R26, [R1+0x568] ;  /* 0x00056800011a7983 */ /* 0x000ea80000300800 */
[----:B------:R-:W2:Y:S04]  /*2bdd0*/  LDL.LU R27, [R1+0x56c] ;  /* 0x00056c00011b7983 */ /* 0x000ea80000300800 */
[----:B------:R-:W-:Y:S04]  /*2bde0*/  STL [R1+0x4754], R29 ;  /* 0x0047541d01007387 */ /* 0x000fe80000100800 */
[----:B------:R-:W-:Y:S01]  /*2bdf0*/  STL [R1+0x4750], R28 ;  /* 0x0047501c01007387 */ /* 0x000fe20000100800 */
[----:B----4-:R-:W-:Y:S03]  /*2be00*/  HMMA.16816.F32.BF16 R12, R16, R12, R20 ;  /* 0x0000000c100c723c */ /* 0x010fe60000041814 */
[----:B------:R-:W4:-:S15]  /*2be10*/  LDL.LU R20, [R1+0x8c0] ;  /* 0x0008c00001147983 */ /* 0x000f1e0000300800 */
[----:B------:R-:W-:Y:S01]  /*2be20*/  NOP ;  /* 0x0000000000007918 */ /* 0x000fe20000000000 */
[----:B------:R-:W-:Y:S04]  /*2be30*/  STL.64 [R1+0x580], R12 ;  /* 0x0005800c01007387 */ /* 0x000fe80000100a00 */
[----:B------:R-:W-:Y:S04]  /*2be40*/  STL.64 [R1+0x588], R14 ;  /* 0x0005880e01007387 */ /* 0x000fe80000100a00 */
[----:B------:R-:W4:Y:S04]  /*2be50*/  LDL.LU R21, [R1+0x8c4] ;  /* 0x0008c40001157983 */ /* 0x000f280000300800 */
[----:B------:R-:W2:Y:S04]  /*2be60*/  LDL.LU R22, [R1+0x8c8] ;  /* 0x0008c80001167983 */ /* 0x000ea80000300800 */
[----:B------:R-:W2:Y:S04]  /*2be70*/  LDL.LU R23, [R1+0x8cc] ;  /* 0x0008cc0001177983 */ /* 0x000ea80000300800 */
[----:B--2---:R-:W-:Y:S04]  /*2be80*/  STL.64 [R1+0x4f18], R22 ;  /* 0x004f181601007387 */ /* 0x004fe80000100a00 */
[----:B----4-:R0:W-:Y:S04]  /*2be90*/  STL.64 [R1+0x4f10], R20 ;  /* 0x004f101401007387 */ /* 0x0101e80000100a00 */
[----:B0-----:R-:W2:Y:S04]  /*2bea0*/  LDL.64 R20, [R1+0x70] ;  /* 0x0000700001147983 */ /* 0x001ea80000100a00 */
[----:B--2---:R0:W-:Y:S04]  /*2beb0*/  STL.64 [R1+0x4f28], R20 ;  /* 0x004f281401007387 */ /* 0x0041e80000100a00 */
[----:B0-----:R-:W2:Y:S04]  /*2bec0*/  LDL.LU R20, [R1+0x550] ;  /* 0x0005500001147983 */ /* 0x001ea80000300800 */
[----:B------:R-:W2:Y:S04]  /*2bed0*/  LDL.LU R21, [R1+0x554] ;  /* 0x0005540001157983 */ /* 0x000ea80000300800 */
[----:B------:R-:W4:Y:S04]  /*2bee0*/  LDL.LU R22, [R1+0x558] ;  /* 0x0005580001167983 */ /* 0x000f280000300800 */
[----:B------:R-:W4:Y:S01]  /*2bef0*/  LDL.LU R23, [R1+0x55c] ;  /* 0x00055c0001177983 */ /* 0x000f220000300800 */
[----:B---3--:R-:W-:Y:S03]  /*2bf00*/  HMMA.16816.F32.BF16 R8, R16, R4, R8 ;  /* 0x000000041008723c */ /* 0x008fe60000041808 */
[----:B----4-:R-:W-:Y:S04]  /*2bf10*/  STL.64 [R1+0x4f48], R22 ;  /* 0x004f481601007387 */ /* 0x010fe80000100a00 */
[----:B--2---:R0:W-:Y:S04]  /*2bf20*/  STL.64 [R1+0x4f40], R20 ;  /* 0x004f401401007387 */ /* 0x0041e80000100a00 */
[----:B------:R-:W2:Y:S04]  /*2bf30*/  LDL.64 R12, [R1+0x60] ;  /* 0x00006000010c7983 */ /* 0x000ea80000100a00 */
[----:B0-----:R-:W3:Y:S01]  /*2bf40*/  LDL.64 R20, [R1+0x90] ;  /* 0x0000900001147983 */ /* 0x001ee20000100a00 */
[----:B------:R-:W-:-:S02]  /*2bf50*/  IMAD.MOV.U32 R29, RZ, RZ, R4 ;  /* 0x000000ffff1d7224 */ /* 0x000fc400078e0004 */
[----:B------:R-:W-:Y:S02]  /*2bf60*/  IMAD.MOV.U32 R28, RZ, RZ, R5 ;  /* 0x000000ffff1c7224 */ /* 0x000fe400078e0005 */
[----:B------:R-:W-:Y:S01]  /*2bf70*/  IMAD.MOV.U32 R6, RZ, RZ, R11 ;  /* 0x000000ffff067224 */ /* 0x000fe200078e000b */
[----:B--2---:R0:W-:Y:S01]  /*2bf80*/  STL.64 [R1+0x4f20], R12 ;  /* 0x004f200c01007387 */ /* 0x0041e20000100a00 */
[----:B---3--:R-:W-:Y:S03]  /*2bf90*/  HMMA.16816.F32.BF16 R24, R16, R20, R24 ;  /* 0x000000141018723c */ /* 0x008fe60000041818 */
[----:B0-----:R-:W2:Y:S04]  /*2bfa0*/  LDL.LU R12, [R1+0x540] ;  /* 0x00054000010c7983 */ /* 0x001ea80000300800 */
[----:B------:R-:W2:Y:S04]  /*2bfb0*/  LDL.LU R13, [R1+0x544] ;  /* 0x00054400010d7983 */ /* 0x000ea80000300800 */
[----:B------:R-:W3:Y:S04]  /*2bfc0*/  LDL.LU.64 R4, [R1+0x4f50] ;  /* 0x004f500001047983 */ /* 0x000ee80000300a00 */
[----:B------:R0:W-:Y:S04]  /*2bfd0*/  STL.64 [R1+0x570], R8 ;  /* 0x0005700801007387 */ /* 0x0001e80000100a00 */
[----:B------:R-:W-:Y:S01]  /*2bfe0*/  STL [R1+0x578], R10 ;  /* 0x0005780a01007387 */ /* 0x000fe20000100800 */
[----:B------:R-:W-:-:S03]  /*2bff0*/  IMAD.MOV.U32 R3, RZ, RZ, R20 ;  /* 0x000000ffff037224 */ /* 0x000fc600078e0014 */
[----:B0-----:R-:W4:Y:S04]  /*2c000*/  LDL.64 R8, [R1+0x50] ;  /* 0x0000500001087983 */ /* 0x001f280000100a00 */
[----:B------:R-:W-:Y:S04]  /*2c010*/  STL [R1+0x4e50], R28 ;  /* 0x004e501c01007387 */ /* 0x000fe80000100800 */
[----:B------:R-:W-:Y:S04]  /*2c020*/  STL [R1+0x4e4c], R29 ;  /* 0x004e4c1d01007387 */ /* 0x000fe80000100800 */
[----:B------:R0:W-:Y:S04]  /*2c030*/  STL [R1+0x4788], R6 ;  /* 0x0047880601007387 */ /* 0x0001e80000100800 */
[----:B------:R-:W2:Y:S01]  /*2c040*/  LDL.LU.64 R22, [R1+0x4f48] ;  /* 0x004f480001167983 */ /* 0x000ea20000300a00 */
[----:B------:R-:W-:-:S02]  /*2c050*/  IMAD.MOV.U32 R7, RZ, RZ, R24 ;  /* 0x000000ffff077224 */ /* 0x000fc400078e0018 */
[----:B0-----:R-:W-:Y:S02]  /*2c060*/  IMAD.MOV.U32 R6, RZ, RZ, R21 ;  /* 0x000000ffff067224 */ /* 0x001fe400078e0015 */
[----:B------:R-:W2:Y:S04]  /*2c070*/  LDL.LU.64 R20, [R1+0x4f40] ;  /* 0x004f400001147983 */ /* 0x000ea80000300a00 */
[----:B------:R-:W-:Y:S04]  /*2c080*/  STL [R1+0x564], R25 ;  /* 0x0005641901007387 */ /* 0x000fe80000100800 */
[----:B------:R0:W-:Y:S04]  /*2c090*/  STL.64 [R1+0x568], R26 ;  /* 0x0005681a01007387 */ /* 0x0001e80000100a00 */
[----:B0-----:R-:W2:Y:S04]  /*2c0a0*/  LDL.LU.64 R26, [R1+0x4f38] ;  /* 0x004f3800011a7983 */ /* 0x001ea80000300a00 */
[----:B------:R-:W2:Y:S04]  /*2c0b0*/  LDL.LU.64 R24, [R1+0x4f30] ;  /* 0x004f300001187983 */ /* 0x000ea80000300a00 */
[----:B------:R-:W-:Y:S04]  /*2c0c0*/  STL [R1+0x4e58], R6 ;  /* 0x004e580601007387 */ /* 0x000fe80000100800 */
[----:B------:R-:W-:Y:S04]  /*2c0d0*/  STL [R1+0x4e54], R3 ;  /* 0x004e540301007387 */ /* 0x000fe80000100800 */
[----:B------:R-:W-:Y:S01]  /*2c0e0*/  STL [R1+0x478c], R7 ;  /* 0x00478c0701007387 */ /* 0x000fe20000100800 */
[----:B--2---:R-:W-:-:S15]  /*2c0f0*/  HMMA.16816.F32.BF16 R20, R16, R24, R20 ;  /* 0x000000181014723c */ /* 0x004fde0000041814 */
[----:B------:R-:W-:-:S04]  /*2c100*/  NOP ;  /* 0x0000000000007918 */ /* 0x000fc80000000000 */
[----:B------:R0:W-:Y:S04]  /*2c110*/  STL.64 [R1+0x550], R20 ;  /* 0x0005501401007387 */ /* 0x0001e80000100a00 */
[----:B0-----:R-:W2:Y:S01]  /*2c120*/  LDL.LU.64 R20, [R1+0x4f28] ;  /* 0x004f280001147983 */ /* 0x001ea20000300a00 */
[----:B------:R-:W-:Y:S02]  /*2c130*/  IMAD.MOV.U32 R14, RZ, RZ, R2 ;  /* 0x000000ffff0e7224 */ /* 0x000fe400078e0002 */
[----:B------:R-:W-:Y:S01]  /*2c140*/  IMAD.MOV.U32 R15, RZ, RZ, R0 ;  /* 0x000000ffff0f7224 */ /* 0x000fe200078e0000 */
[----:B------:R0:W-:Y:S01]  /*2c150*/  STL.64 [R1+0x4ee0], R24 ;  /* 0x004ee01801007387 */ /* 0x0001e20000100a00 */
[----:B------:R-:W-:-:S03]  /*2c160*/  IMAD.MOV.U32 R0, RZ, RZ, R23 ;  /* 0x000000ffff007224 */ /* 0x000fc600078e0017 */
[----:B------:R1:W-:Y:S01]  /*2c170*/  STL.64 [R1+0x4f08], R26 ;  /* 0x004f081a01007387 */ /* 0x0003e20000100a00 */
[----:B------:R-:W-:-:S03]  /*2c180*/  IMAD.MOV.U32 R2, RZ, RZ, R22 ;  /* 0x000000ffff027224 */ /* 0x000fc600078e0016 */
[----:B0-----:R-:W4:Y:S04]  /*2c190*/  LDL.LU R24, [R1+0x8b0] ;  /* 0x0008b00001187983 */ /* 0x001f280000300800 */
[----:B------:R-:W4:Y:S04]  /*2c1a0*/  LDL.LU R25, [R1+0x8b4] ;  /* 0x0008b40001197983 */ /* 0x000f280000300800 */
[----:B-1----:R-:W4:Y:S04]  /*2c1b0*/  LDL.LU R26, [R1+0x8b8] ;  /* 0x0008b800011a7983 */ /* 0x002f280000300800 */
[----:B------:R-:W4:Y:S04]  /*2c1c0*/  LDL.LU R27, [R1+0x8bc] ;  /* 0x0008bc00011b7983 */ /* 0x000f280000300800 */
        /* <DEDUP_REMOVED lines=8> */
[----:B0-----:R-:W2:Y:S04]  /*2c250*/  LDL.LU.64 R12, [R1+0x4f20] ;  /* 0x004f2000010c7983 */ /* 0x001ea80000300a00 */
[----:B------:R-:W2:Y:S04]  /*2c260*/  LDL.LU.64 R22, [R1+0x4f18] ;  /* 0x004f180001167983 */ /* 0x000ea80000300a00 */
[----:B------:R-:W2:Y:S01]  /*2c270*/  LDL.LU.64 R20, [R1+0x4f10] ;  /* 0x004f100001147983 */ /* 0x000ea20000300a00 */
[----:B----4-:R-:W-:Y:S03]  /*2c280*/  HMMA.16816.F32.BF16 R24, R16, R8, R24 ;  /* 0x000000081018723c */ /* 0x010fe60000041818 */
[----:B------:R-:W-:Y:S04]  /*2c290*/  STL [R1+0x4e60], R7 ;  /* 0x004e600701007387 */ /* 0x000fe80000100800 */
[----:B------:R0:W-:Y:S01]  /*2c2a0*/  STL [R1+0x4e5c], R29 ;  /* 0x004e5c1d01007387 */ /* 0x0001e20000100800 */
[----:B------:R-:W-:-:S02]  /*2c2b0*/  IMAD.MOV.U32 R6, RZ, RZ, R9 ;  /* 0x000000ffff067224 */ /* 0x000fc400078e0009 */
[----:B0-----:R-:W-:Y:S01]  /*2c2c0*/  IMAD.MOV.U32 R29, RZ, RZ, R8 ;  /* 0x000000ffff1d7224 */ /* 0x001fe200078e0008 */
[----:B--2---:R-:W-:Y:S01]  /*2c2d0*/  HMMA.16816.F32.BF16 R20, R16, R12, R20 ;  /* 0x0000000c1014723c */ /* 0x004fe20000041814 */
[----:B------:R-:W-:Y:S02]  /*2c2e0*/  IMAD.MOV.U32 R28, RZ, RZ, R13 ;  /* 0x000000ffff1c7224 */ /* 0x000fe400078e000d */
[----:B------:R-:W-:-:S15]  /*2c2f0*/  IMAD.MOV.U32 R3, RZ, RZ, R12 ;  /* 0x000000ffff037224 */ /* 0x000fde00078e000c */
[----:B------:R-:W-:Y:S01]  /*2c300*/  NOP ;  /* 0x0000000000007918 */ /* 0x000fe20000000000 */
[----:B------:R0:W-:Y:S04]  /*2c310*/  STL.64 [R1+0x8c0], R20 ;  /* 0x0008c01401007387 */ /* 0x0001e80000100a00 */
[----:B------:R1:W-:Y:S04]  /*2c320*/  STL.64 [R1+0x8c8], R22 ;  /* 0x0008c81601007387 */ /* 0x0003e80000100a00 */
[----:B0-----:R-:W2:Y:S04]  /*2c330*/  LDL.LU R20, [R1+0x8a0] ;  /* 0x0008a00001147983 */ /* 0x001ea80000300800 */
[----:B------:R-:W2:Y:S04]  /*2c340*/  LDL.LU R21, [R1+0x8a4] ;  /* 0x0008a40001157983 */ /* 0x000ea80000300800 */
[----:B-1----:R-:W2:Y:S04]  /*2c350*/  LDL.LU R22, [R1+0x8a8] ;  /* 0x0008a80001167983 */ /* 0x002ea80000300800 */
[----:B------:R-:W2:Y:S04]  /*2c360*/  LDL.LU R23, [R1+0x8ac] ;  /* 0x0008ac0001177983 */ /* 0x000ea80000300800 */
[----:B------:R-:W2:Y:S04]  /*2c370*/  LDL.64 R12, [R1+0x40] ;  /* 0x00004000010c7983 */ /* 0x000ea80000100a00 */
[----:B------:R-:W-:Y:S04]  /*2c380*/  STL [R1+0x4e68], R28 ;  /* 0x004e681c01007387 */ /* 0x000fe80000100800 */
[----:B------:R-:W-:Y:S04]  /*2c390*/  STL [R1+0x4e64], R3 ;  /* 0x004e640301007387 */ /* 0x000fe80000100800 */
[----:B------:R-:W-:Y:S04]  /*2c3a0*/  STL.64 [R1+0x8b0], R24 ;  /* 0x0008b01801007387 */ /* 0x000fe80000100a00 */
[----:B------:R0:W-:Y:S04]  /*2c3b0*/  STL.64 [R1+0x8b8], R26 ;  /* 0x0008b81a01007387 */ /* 0x0001e80000100a00 */
[----:B0-----:R-:W4:Y:S04]  /*2c3c0*/  LDL.LU.64 R26, [R1+0x4f08] ;  /* 0x004f0800011a7983 */ /* 0x001f280000300a00 */
[----:B------:R-:W2:Y:S04]  /*2c3d0*/  LDL.LU R8, [R1+0x850] ;  /* 0x0008500001087983 */ /* 0x000ea80000300800 */
[----:B------:R-:W2:Y:S04]  /*2c3e0*/  LDL.LU R9, [R1+0x854] ;  /* 0x0008540001097983 */ /* 0x000ea80000300800 */
[----:B------:R-:W2:Y:S04]  /*2c3f0*/  LDL.LU R10, [R1+0x858] ;  /* 0x00085800010a7983 */ /* 0x000ea80000300800 */
[----:B------:R-:W2:Y:S04]  /*2c400*/  LDL.LU R11, [R1+0x85c] ;  /* 0x00085c00010b7983 */ /* 0x000ea80000300800 */
[----:B--2---:R-:W-:Y:S04]  /*2c410*/  STL.64 [R1+0x4eb8], R10 ;  /* 0x004eb80a01007387 */ /* 0x004fe80000100a00 */
[----:B------:R4:W-:Y:S04]  /*2c420*/  STL.64 [R1+0x4eb0], R8 ;  /* 0x004eb00801007387 */ /* 0x0009e80000100a00 */
[----:B------:R-:W2:Y:S04]  /*2c430*/  LDL.LU R24, [R1+0x880] ;  /* 0x0008800001187983 */ /* 0x000ea80000300800 */
[----:B------:R-:W2:Y:S01]  /*2c440*/  LDL.LU R25, [R1+0x884] ;  /* 0x0008840001197983 */ /* 0x000ea20000300800 */
[----:B----4-:R-:W-:-:S02]  /*2c450*/  IMAD.MOV.U32 R9, RZ, RZ, R26 ;  /* 0x000000ffff097224 */ /* 0x010fc400078e001a */
[----:B------:R-:W-:Y:S01]  /*2c460*/  IMAD.MOV.U32 R8, RZ, RZ, R27 ;  /* 0x000000ffff087224 */ /* 0x000fe200078e001b */
[----:B------:R-:W4:Y:S04]  /*2c470*/  LDL.LU R26, [R1+0x888] ;  /* 0x00088800011a7983 */ /* 0x000f280000300800 */
[----:B------:R-:W4:Y:S04]  /*2c480*/  LDL.LU R27, [R1+0x88c] ;  /* 0x00088c00011b7983 */ /* 0x000f280000300800 */
[----:B----4-:R-:W-:Y:S04]  /*2c490*/  STL.64 [R1+0x4ef0], R26 ;  /* 0x004ef01a01007387 */ /* 0x010fe80000100a00 */
[----:B--2---:R0:W-:Y:S04]  /*2c4a0*/  STL.64 [R1+0x4ee8], R24 ;  /* 0x004ee81801007387 */ /* 0x0041e80000100a00 */
[----:B0-----:R-:W2:Y:S04]  /*2c4b0*/  LDL.64 R24, [R1+0x30] ;  /* 0x0000300001187983 */ /* 0x001ea80000100a00 */
[----:B------:R0:W-:Y:S04]  /*2c4c0*/  STL.64 [R1+0x4ed0], R8 ;  /* 0x004ed00801007387 */ /* 0x0001e80000100a00 */
[----:B0-----:R-:W4:Y:S01]  /*2c4d0*/  LDL.64 R8, [R1+0x10] ;  /* 0x0000100001087983 */ /* 0x001f220000100a00 */
[----:B------:R-:W-:Y:S03]  /*2c4e0*/  HMMA.16816.F32.BF16 R20, R16, R12, R20 ;  /* 0x0000000c1014723c */ /* 0x000fe60000041814 */
[----:B----4-:R0:W-:Y:S04]  /*2c4f0*/  STL.64 [R1+0x4ed8], R8 ;  /* 0x004ed80801007387 */ /* 0x0101e80000100a00 */
[----:B0-----:R-:W4:Y:S01]  /*2c500*/  LDL.64 R8, [R1+0x20] ;  /* 0x0000200001087983 */ /* 0x001f220000100a00 */
[----:B------:R-:W-:-:S02]  /*2c510*/  IMAD.MOV.U32 R7, RZ, RZ, R13 ;  /* 0x000000ffff077224 */ /* 0x000fc400078e000d */
[----:B------:R-:W-:-:S09]  /*2c520*/  IMAD.MOV.U32 R3, RZ, RZ, R12 ;  /* 0x000000ffff037224 */ /* 0x000fd200078e000c */
[----:B------:R-:W-:Y:S02]  /*2c530*/  IMAD.MOV.U32 R14, RZ, RZ, R22 ;  /* 0x000000ffff0e7224 */ /* 0x000fe400078e0016 */
[----:B------:R-:W-:Y:S01]  /*2c540*/  IMAD.MOV.U32 R15, RZ, RZ, R23 ;  /* 0x000000ffff0f7224 */ /* 0x000fe200078e0017 */
[----:B----4-:R0:W-:Y:S04]  /*2c550*/  STL.64 [R1+0x4ef8], R8 ;  /* 0x004ef80801007387 */ /* 0x0101e80000100a00 */
[----:B0-----:R-:W4:Y:S04]  /*2c560*/  LDL.LU R8, [R1+0x890] ;  /* 0x0008900001087983 */ /* 0x001f280000300800 */
[----:B------:R-:W4:Y:S04]  /*2c570*/  LDL.LU R9, [R1+0x894] ;  /* 0x0008940001097983 */ /* 0x000f280000300800 */
[----:B------:R-:W4:Y:S04]  /*2c580*/  LDL.LU R10, [R1+0x898] ;  /* 0x00089800010a7983 */ /* 0x000f280000300800 */
[----:B------:R-:W4:Y:S04]  /*2c590*/  LDL.LU R11, [R1+0x89c] ;  /* 0x00089c00010b7983 */ /* 0x000f280000300800 */
[----:B------:R-:W-:Y:S04]  /*2c5a0*/  STL [R1+0x4e6c], R29 ;  /* 0x004e6c1d01007387 */ /* 0x000fe80000100800 */
[----:B------:R-:W4:Y:S04]  /*2c5b0*/  LDL.LU.64 R12, [R1+0x4f00] ;  /* 0x004f0000010c7983 */ /* 0x000f280000300a00 */
[----:B------:R0:W-:Y:S04]  /*2c5c0*/  STL.64 [R1+0x8a0], R20 ;  /* 0x0008a01401007387 */ /* 0x0001e80000100a00 */
[----:B------:R-:W-:Y:S04]  /*2c5d0*/  STL.64 [R1+0x4ea0], R6 ;  /* 0x004ea00601007387 */ /* 0x000fe80000100a00 */
[----:B---3--:R-:W-:Y:S04]  /*2c5e0*/  STL.64 [R1+0x4e98], R4 ;  /* 0x004e980401007387 */ /* 0x008fe80000100a00 */
[----:B0-----:R-:W3:Y:S04]  /*2c5f0*/  LDL.LU R20, [R1+0x530] ;  /* 0x0005300001147983 */ /* 0x001ee80000300800 */
[----:B------:R-:W3:Y:S04]  /*2c600*/  LDL.LU R21, [R1+0x534] ;  /* 0x0005340001157983 */ /* 0x000ee80000300800 */
[----:B------:R-:W3:Y:S04]  /*2c610*/  LDL.LU R22, [R1+0x538] ;  /* 0x0005380001167983 */ /* 0x000ee80000300800 */
[----:B------:R-:W3:Y:S01]  /*2c620*/  LDL.LU R23, [R1+0x53c] ;  /* 0x00053c0001177983 */ /* 0x000ee20000300800 */
[----:B--2---:R-:W-:-:S02]  /*2c630*/  IMAD.MOV.U32 R29, RZ, RZ, R24 ;  /* 0x000000ffff1d7224 */ /* 0x004fc400078e0018 */
[----:B------:R-:W-:Y:S01]  /*2c640*/  IMAD.MOV.U32 R28, RZ, RZ, R25 ;  /* 0x000000ffff1c7224 */ /* 0x000fe200078e0019 */
[C---:B----4-:R-:W-:Y:S01]  /*2c650*/  HMMA.16816.F32.BF16 R8, R16.reuse, R24, R8 ;  /* 0x000000181008723c */ /* 0x050fe20000041808 */
[----:B---3--:R-:W-:Y:S04]  /*2c660*/  STL.64 [R1+0x4ec8], R22 ;  /* 0x004ec81601007387 */ /* 0x008fe80000100a00 */
[----:B------:R0:W-:Y:S04]  /*2c670*/  STL.64 [R1+0x4ec0], R20 ;  /* 0x004ec01401007387 */ /* 0x0001e80000100a00 */
        /* <DEDUP_REMOVED lines=8> */
[----:B------:R-:W-:Y:S04]  /*2c700*/  STL [R1+0x4a38], R15 ;  /* 0x004a380f01007387 */ /* 0x000fe80000100800 */
[----:B------:R-:W-:Y:S04]  /*2c710*/  STL [R1+0x45f0], R14 ;  /* 0x0045f00e01007387 */ /* 0x000fe80000100800 */
[----:B------:R0:W-:Y:S04]  /*2c720*/  STL.64 [R1+0x890], R8 ;  /* 0x0008900801007387 */ /* 0x0001e80000100a00 */
[----:B------:R-:W-:Y:S04]  /*2c730*/  STL.64 [R1+0x898], R10 ;  /* 0x0008980a01007387 */ /* 0x000fe80000100a00 */
[----:B0-----:R-:W4:Y:S04]  /*2c740*/  LDL.LU.64 R8, [R1+0x4ef8] ;  /* 0x004ef80001087983 */ /* 0x001f280000300a00 */
[----:B------:R-:W4:Y:S04]  /*2c750*/  LDL.LU.64 R26, [R1+0x4ef0] ;  /* 0x004ef000011a7983 */ /* 0x000f280000300a00 */
[----:B------:R-:W4:Y:S02]  /*2c760*/  LDL.LU.64 R24, [R1+0x4ee8] ;  /* 0x004ee80001187983 */ /* 0x000f240000300a00 */
[----:B----4-:R-:W-:-:S15]  /*2c770*/  HMMA.16816.F32.BF16 R24, R16, R8, R24 ;  /* 0x000000081018723c */ /* 0x010fde0000041818 */
[----:B------:R-:W-:-:S04]  /*2c780*/  NOP ;  /* 0x0000000000007918 */ /* 0x000fc80000000000 */
[----:B------:R0:W-:Y:S04]  /*2c790*/  STL.64 [R1+0x880], R24 ;  /* 0x0008801801007387 */ /* 0x0001e80000100a00 */
[----:B------:R1:W-:Y:S04]  /*2c7a0*/  STL.64 [R1+0x888], R26 ;  /* 0x0008881a01007387 */ /* 0x0003e80000100a00 */
[----:B0-----:R-:W4:Y:S01]  /*2c7b0*/  LDL.LU.64 R24, [R1+0x4ee0] ;  /* 0x004ee00001187983 */ /* 0x001f220000300a00 */
[----:B-1----:R-:W-:Y:S02]  /*2c7c0*/  IMAD.MOV.U32 R27, RZ, RZ, R8 ;  /* 0x000000ffff1b7224 */ /* 0x002fe400078e0008 */
[----:B------:R-:W-:-:S02]  /*2c7d0*/  IMAD.MOV.U32 R26, RZ, RZ, R9 ;  /* 0x000000ffff1a7224 */ /* 0x000fc400078e0009 */
[----:B------:R-:W2:Y:S04]  /*2c7e0*/  LDL.LU.64 R8, [R1+0x4ed8] ;  /* 0x004ed80001087983 */ /* 0x000ea80000300a00 */
[----:B------:R-:W-:Y:S04]  /*2c7f0*/  STL.64 [R1+0x4e18], R26 ;  /* 0x004e181a01007387 */ /* 0x000fe80000100a00 */
[----:B----4-:R0:W-:Y:S04]  /*2c800*/  STL.64 [R1+0x4e10], R24 ;  /* 0x004e101801007387 */ /* 0x0101e80000100a00 */
[----:B0-----:R-:W2:Y:S04]  /*2c810*/  LDL.LU R24, [R1+0x870] ;  /* 0x0008700001187983 */ /* 0x001ea80000300800 */
[----:B------:R-:W2:Y:S04]  /*2c820*/  LDL.LU R25, [R1+0x874] ;  /* 0x0008740001197983 */ /* 0x000ea80000300800 */
[----:B------:R-:W2:Y:S04]  /*2c830*/  LDL.LU R26, [R1+0x878] ;  /* 0x00087800011a7983 */ /* 0x000ea80000300800 */
[----:B------:R-:W2:Y:S02]  /*2c840*/  LDL.LU R27, [R1+0x87c] ;  /* 0x00087c00011b7983 */ /* 0x000ea40000300800 */
[----:B--2---:R-:W-:-:S15]  /*2c850*/  HMMA.16816.F32.BF16 R24, R16, R8, R24 ;  /* 0x000000081018723c */ /* 0x004fde0000041818 */
[----:B------:R-:W-:-:S04]  /*2c860*/  NOP ;  /* 0x0000000000007918 */ /* 0x000fc80000000000 */
[----:B------:R0:W-:Y:S04]  /*2c870*/  STL.64 [R1+0x870], R24 ;  /* 0x0008701801007387 */ /* 0x0001e80000100a00 */
[----:B------:R-:W-:Y:S01]  /*2c880*/  STL.64 [R1+0x878], R26 ;  /* 0x0008781a01007387 */ /* 0x000fe20000100a00 */
[----:B0-----:R-:W-:Y:S02]  /*2c890*/  IMAD.MOV.U32 R25, RZ, RZ, R8 ;  /* 0x000000ffff197224 */ /* 0x001fe400078e0008 */
[----:B------:R-:W-:Y:S02]  /*2c8a0*/  IMAD.MOV.U32 R24, RZ, RZ, R9 ;  /* 0x000000ffff187224 */ /* 0x000fe400078e0009 */
[----:B------:R-:W2:Y:S04]  /*2c8b0*/  LDL.LU.64 R8, [R1+0x4ed0] ;  /* 0x004ed00001087983 */ /* 0x000ea80000300a00 */
[----:B------:R0:W-:Y:S04]  /*2c8c0*/  STL.64 [R1+0x4e70], R24 ;  /* 0x004e701801007387 */ /* 0x0001e80000100a00 */
[----:B0-----:R-:W4:Y:S04]  /*2c8d0*/  LDL R24, [R1+0xc0] ;  /* 0x0000c00001187983 */ /* 0x001f280000100800 */
[----:B------:R-:W4:Y:S01]  /*2c8e0*/  LDL R25, [R1+0xc4] ;  /* 0x0000c40001197983 */ /* 0x000f220000100800 */
[----:B--2---:R-:W-:Y:S03]  /*2c8f0*/  HMMA.16816.F32.BF16 R8, R16, R8, R20 ;  /* 0x000000081008723c */ /* 0x004fe60000041814 */
[----:B------:R-:W2:Y:S04]  /*2c900*/  LDL.LU.64 R22, [R1+0x4ec8] ;  /* 0x004ec80001167983 */ /* 0x000ea80000300a00 */
[----:B------:R-:W2:-:S12]  /*2c910*/  LDL.LU.64 R20, [R1+0x4ec0] ;  /* 0x004ec00001147983 */ /* 0x000e980000300a00 */
[----:B------:R-:W-:Y:S04]  /*2c920*/  STL [R1+0x864], R9 ;  /* 0x0008640901007387 */ /* 0x000fe80000100800 */
[----:B------:R0:W-:Y:S01]  /*2c930*/  STL.64 [R1+0x868], R10 ;  /* 0x0008680a01007387 */ /* 0x0001e20000100a00 */
[----:B------:R-:W-:-:S03]  /*2c940*/  IMAD.MOV.U32 R14, RZ, RZ, R8 ;  /* 0x000000ffff0e7224 */ /* 0x000fc600078e0008 */
[----:B0-----:R-:W2:Y:S04]  /*2c950*/  LDL.LU.64 R10, [R1+0x4eb8] ;  /* 0x004eb800010a7983 */ /* 0x001ea80000300a00 */
[----:B------:R-:W2:Y:S04]  /*2c960*/  LDL.LU.64 R8, [R1+0x4eb0] ;  /* 0x004eb00001087983 */ /* 0x000ea80000300a00 */
[----:B------:R-:W-:Y:S01]  /*2c970*/  STL [R1+0x4a3c], R14 ;  /* 0x004a3c0e01007387 */ /* 0x000fe20000100800 */
[----:B--2---:R-:W-:-:S15]  /*2c980*/  HMMA.16816.F32.BF16 R8, R16, R12, R8 ;  /* 0x0000000c1008723c */ /* 0x004fde0000041808 */
[----:B------:R-:W-:-:S04]  /*2c990*/  NOP ;  /* 0x0000000000007918 */ /* 0x000fc80000000000 */
[----:B------:R0:W-:Y:S04]  /*2c9a0*/  STL.64 [R1+0x850], R8 ;  /* 0x0008500801007387 */ /* 0x0001e80000100a00 */
[----:B------:R-:W-:Y:S04]  /*2c9b0*/  STL.64 [R1+0x858], R10 ;  /* 0x0008580a01007387 */ /* 0x000fe80000100a00 */
[----:B0-----:R-:W3:Y:S04]  /*2c9c0*/  LDL.LU.64 R8, [R1+0x4ea8] ;  /* 0x004ea80001087983 */ /* 0x001ee80000300a00 */
[----:B------:R0:W-:Y:S04]  /*2c9d0*/  STL.64 [R1+0x4d88], R12 ;  /* 0x004d880c01007387 */ /* 0x0001e80000100a00 */
[----:B0-----:R-:W2:Y:S04]  /*2c9e0*/  LDL.LU R12, [R1+0x510] ;  /* 0x00051000010c7983 */ /* 0x001ea80000300800 */
[----:B------:R-:W2:Y:S04]  /*2c9f0*/  LDL.LU R13, [R1+0x514] ;  /* 0x00051400010d7983 */ /* 0x000ea80000300800 */
[----:B------:R-:W2:Y:S04]  /*2ca00*/  LDL.LU R14, [R1+0x518] ;  /* 0x00051800010e7983 */ /* 0x000ea80000300800 */
[----:B------:R-:W2:Y:S01]  /*2ca10*/  LDL.LU R15, [R1+0x51c] ;  /* 0x00051c00010f7983 */ /* 0x000ea20000300800 */
[C---:B---3--:R-:W-:Y:S03]  /*2ca20*/  HMMA.16816.F32.BF16 R4, R16.reuse, R8, R4 ;  /* 0x000000081004723c */ /* 0x048fe60000041804 */
[----:B--2---:R-:W-:Y:S04]  /*2ca30*/  STL.64 [R1+0x4e80], R14 ;  /* 0x004e800e01007387 */ /* 0x004fe80000100a00 */
[----:B------:R0:W-:Y:S04]  /*2ca40*/  STL.64 [R1+0x4e78], R12 ;  /* 0x004e780c01007387 */ /* 0x0001e80000100a00 */
[----:B0-----:R-:W4:Y:S04]  /*2ca50*/  LDL.LU R12, [R1+0x520] ;  /* 0x00052000010c7983 */ /* 0x001f280000300800 */
[----:B------:R-:W4:Y:S04]  /*2ca60*/  LDL.LU R13, [R1+0x524] ;  /* 0x00052400010d7983 */ /* 0x000f280000300800 */
[----:B------:R-:W4:Y:S04]  /*2ca70*/  LDL.LU R14, [R1+0x528] ;  /* 0x00052800010e7983 */ /* 0x000f280000300800 */
[----:B------:R-:W4:Y:S04]  /*2ca80*/  LDL.LU R15, [R1+0x52c] ;  /* 0x00052c00010f7983 */ /* 0x000f280000300800 */
[----:B------:R-:W-:Y:S04]  /*2ca90*/  STL.64 [R1+0x840], R4 ;  /* 0x0008400401007387 */ /* 0x000fe80000100a00 */
[----:B------:R0:W-:Y:S04]  /*2caa0*/  STL.64 [R1+0x848], R6 ;  /* 0x0008480601007387 */ /* 0x0001e80000100a00 */
[----:B0-----:R-:W2:Y:S04]  /*2cab0*/  LDL.LU.64 R6, [R1+0x4ea0] ;  /* 0x004ea00001067983 */ /* 0x001ea80000300a00 */
[----:B------:R-:W3:Y:S02]  /*2cac0*/  LDL.LU.64 R4, [R1+0x4e98] ;  /* 0x004e980001047983 */ /* 0x000ee40000300a00 */
[----:B---3--:R-:W-:Y:S02]  /*2cad0*/  HMMA.16816.F32.BF16 R16, R16, R4, R20 ;  /* 0x000000041010723c */ /* 0x008fe40000041814 */
[----:B------:R-:W4:Y:S04]  /*2cae0*/  LDL.LU.64 R22, [R1+0x4e90] ;  /* 0x004e900001167983 */ /* 0x000f280000300a00 */
[----:B------:R-:W4:-:S13]  /*2caf0*/  LDL.LU.64 R20, [R1+0x4e88] ;  /* 0x004e880001147983 */ /* 0x000f1a0000300a00 */
[----:B------:R0:W-:Y:S04]  /*2cb00*/  STL.64 [R1+0x530], R16 ;  /* 0x0005301001007387 */ /* 0x0001e80000100a00 */
[----:B------:R-:W-:Y:S04]  /*2cb10*/  STL.64 [R1+0x538], R18 ;  /* 0x0005381201007387 */ /* 0x000fe80000100a00 */
[----:B0-----:R-:W3:Y:S04]  /*2cb20*/  LDL.64 R16, [R1+0xb0] ;  /* 0x0000b00001107983 */ /* 0x001ee80000100a00 */
[----:B------:R-:W-:Y:S01]  /*2cb30*/  STL.64 [R1+0x4d58], R4 ;  /* 0x004d580401007387 */ /* 0x000fe20000100a00 */
[----:B----4-:R-:W-:Y:S03]  /*2cb40*/  HMMA.16816.F32.BF16 R24, R20, R24, R12 ;  /* 0x000000181418723c */ /* 0x010fe6000004180c */
[----:B------:R-:W3:Y:S04]  /*2cb50*/  LDL.LU.64 R14, [R1+0x4e80] ;  /* 0x004e8000010e7983 */ /* 0x000ee80000300a00 */
[----:B------:R-:W3:-:S12]  /*2cb60*/  LDL.LU.64 R12, [R1+0x4e78] ;  /* 0x004e7800010c7983 */ /* 0x000ed80000300a00 */
[----:B------:R0:W-:Y:S04]  /*2cb70*/  STL.64 [R1+0x520], R24 ;  /* 0x0005201801007387 */ /* 0x0001e80000100a00 */
[----:B------:R-:W-:Y:S04]  /*2cb80*/  STL.64 [R1+0x528], R26 ;  /* 0x0005281a01007387 */ /* 0x000fe80000100a00 */
[----:B0-----:R-:W4:Y:S01]  /*2cb90*/  LDL.LU.64 R24, [R1+0x4e70] ;  /* 0x004e700001187983 */ /* 0x001f220000300a00 */
[----:B---3--:R-:W-:-:S15]  /*2cba0*/  HMMA.16816.F32.BF16 R12, R20, R16, R12 ;  /* 0x00000010140c723c */ /* 0x008fde000004180c */
[----:B------:R-:W-:-:S04]  /*2cbb0*/  NOP ;  /* 0x0000000000007918 */ /* 0x000fc80000000000 */
[----:B------:R0:W-:Y:S01]  /*2cbc0*/  STL.64 [R1+0x510], R12 ;  /* 0x0005100c01007387 */ /* 0x0001e20000100a00 */
[----:B------:R-:W-:Y:S02]  /*2cbd0*/  IMAD.MOV.U32 R10, RZ, RZ, R14 ;  /* 0x000000ffff0a7224 */ /* 0x000fe400078e000e */
[----:B------:R-:W-:Y:S01]  /*2cbe0*/  IMAD.MOV.U32 R11, RZ, RZ, R15 ;  /* 0x000000ffff0b7224 */ /* 0x000fe200078e000f */
[----:B0-----:R-:W3:Y:S04]  /*2cbf0*/  LDL.LU R12, [R1+0x7f0] ;  /* 0x0007f000010c7983 */ /* 0x001ee80000300800 */
[----:B------:R-:W3:Y:S04]  /*2cc00*/  LDL.LU R13, [R1+0x7f4] ;  /* 0x0007f400010d7983 */ /* 0x000ee80000300800 */
[----:B------:R-:W2:Y:S04]  /*2cc10*/  LDL.LU R14, [R1+0x7f8] ;  /* 0x0007f800010e7983 */ /* 0x000ea80000300800 */
[----:B------:R-:W2:Y:S04]  /*2cc20*/  LDL.LU R15, [R1+0x7fc] ;  /* 0x0007fc00010f7983 */ /* 0x000ea80000300800 */
[----:B--2---:R-:W-:Y:S04]  /*2cc30*/  STL.64 [R1+0x4d98], R14 ;  /* 0x004d980e01007387 */ /* 0x004fe80000100a00 */
[----:B---3--:R0:W-:Y:S02]  /*2cc40*/  STL.64 [R1+0x4d90], R12 ;  /* 0x004d900c01007387 */ /* 0x0081e40000100a00 */
[----:B0-----:R-:W-:-:S02]  /*2cc50*/  IMAD.MOV.U32 R12, RZ, RZ, R29 ;  /* 0x000000ffff0c7224 */ /* 0x001fc400078e001d */
[----:B------:R-:W-:Y:S01]  /*2cc60*/  IMAD.MOV.U32 R13, RZ, RZ, R28 ;  /* 0x000000ffff0d7224 */ /* 0x000fe200078e001c */
[----:B------:R-:W2:Y:S04]  /*2cc70*/  LDL.LU R29, [R1+0x4e6c] ;  /* 0x004e6c00011d7983 */ /* 0x000ea80000300800 */
[----:B------:R-:W3:Y:S04]  /*2cc80*/  LDL.LU R28, [R1+0x4e68] ;  /* 0x004e6800011c7983 */ /* 0x000ee80000300800 */
[----:B------:R0:W-:Y:S02]  /*2cc90*/  STL.64 [R1+0x4da8], R12 ;  /* 0x004da80c01007387 */ /* 0x0001e40000100a00 */
[----:B0-----:R-:W-:-:S02]  /*2cca0*/  IMAD.MOV.U32 R12, RZ, RZ, R3 ;  /* 0x000000ffff0c7224 */ /* 0x001fc400078e0003 */
[----:B------:R-:W3:Y:S01]  /*2ccb0*/  LDL.LU R3, [R1+0x4e64] ;  /* 0x004e640001037983 */ /* 0x000ee20000300800 */
[----:B------:R-:W-:-:S03]  /*2ccc0*/  IMAD.MOV.U32 R13, RZ, RZ, R7 ;  /* 0x000000ffff0d7224 */ /* 0x000fc600078e0007 */
[----:B------:R-:W3:Y:S04]  /*2ccd0*/  LDL.LU R7, [R1+0x4e60] ;  /* 0x004e600001077983 */ /* 0x000ee80000300800 */
[----:B------:R0:W-:Y:S01]  /*2cce0*/  STL.64 [R1+0x4dc0], R12 ;  /* 0x004dc00c01007387 */ /* 0x0001e20000100a00 */
[----:B------:R-:W-:Y:S02]  /*2ccf0*/  IMAD.MOV.U32 R2, RZ, RZ, R16 ;  /* 0x000000ffff027224 */ /* 0x000fe400078e0010 */
[----:B------:R-:W-:Y:S02]  /*2cd00*/  IMAD.MOV.U32 R0, RZ, RZ, R17 ;  /* 0x000000ffff007224 */ /* 0x000fe400078e0011 */
[----:B----4-:R-:W-:Y:S02]  /*2cd10*/  IMAD.MOV.U32 R16, RZ, RZ, R25 ;  /* 0x000000ffff107224 */ /* 0x010fe400078e0019 */
[----:B------:R-:W-:-:S02]  /*2cd20*/  IMAD.MOV.U32 R17, RZ, RZ, R24 ;  /* 0x000000ffff117224 */ /* 0x000fc400078e0018 */
[----:B0-----:R-:W-:Y:S02]  /*2cd30*/  IMAD.MOV.U32 R13, RZ, RZ, R6 ;  /* 0x000000ffff0d7224 */ /* 0x001fe400078e0006 */
[----:B--2---:R-:W-:Y:S02]  /*2cd40*/  IMAD.MOV.U32 R12, RZ, RZ, R29 ;  /* 0x000000ffff0c7224 */ /* 0x004fe400078e001d */
[----:B------:R-:W2:Y:S04]  /*2cd50*/  LDL.LU R29, [R1+0x4e5c] ;  /* 0x004e5c00011d7983 */ /* 0x000ea80000300800 */
[----:B------:R-:W4:Y:S04]  /*2cd60*/  LDL.LU R6, [R1+0x4e58] ;  /* 0x004e580001067983 */ /* 0x000f280000300800 */
[----:B------:R3:W-:Y:S02]  /*2cd70*/  STL.64 [R1+0x4dd8], R12 ;  /* 0x004dd80c01007387 */ /* 0x0007e40000100a00 */
[----:B---3--:R-:W-:-:S02]  /*2cd80*/  IMAD.MOV.U32 R13, RZ, RZ, R28 ;  /* 0x000000ffff0d7224 */ /* 0x008fc400078e001c */
[----:B------:R-:W-:Y:S02]  /*2cd90*/  IMAD.MOV.U32 R12, RZ, RZ, R3 ;  /* 0x000000ffff0c7224 */ /* 0x000fe400078e0003 */
[----:B------:R-:W3:Y:S04]  /*2cda0*/  LDL.LU R3, [R1+0x4e54] ;  /* 0x004e540001037983 */ /* 0x000ee80000300800 */
[----:B------:R-:W3:Y:S04]  /*2cdb0*/  LDL.LU R28, [R1+0x4e50] ;  /* 0x004e5000011c7983 */ /* 0x000ee80000300800 */
[----:B------:R-:W-:Y:S04]  /*2cdc0*/  STL.64 [R1+0x4df0], R12 ;  /* 0x004df00c01007387 */ /* 0x000fe80000100a00 */
[----:B------:R0:W-:Y:S04]  /*2cdd0*/  STL.64 [R1+0x4da0], R16 ;  /* 0x004da01001007387 */ /* 0x0001e80000100a00 */
[----:B0-----:R-:W3:Y:S04]  /*2cde0*/  LDL.LU R16, [R1+0x800] ;  /* 0x0008000001107983 */ /* 0x001ee80000300800 */
[----:B------:R-:W3:Y:S04]  /*2cdf0*/  LDL.LU R17, [R1+0x804] ;  /* 0x0008040001117983 */ /* 0x000ee80000300800 */
[----:B------:R-:W3:Y:S04]  /*2ce00*/  LDL.LU R18, [R1+0x808] ;  /* 0x0008080001127983 */ /* 0x000ee80000300800 */
[----:B------:R-:W3:Y:S01]  /*2ce10*/  LDL.LU R19, [R1+0x80c] ;  /* 0x00080c0001137983 */ /* 0x000ee20000300800 */
[----:B------:R-:W-:-:S02]  /*2ce20*/  IMAD.MOV.U32 R13, RZ, RZ, R7 ;  /* 0x000000ffff0d7224 */ /* 0x000fc400078e0007 */
[----:B--2---:R-:W-:Y:S02]  /*2ce30*/  IMAD.MOV.U32 R12, RZ, RZ, R29 ;  /* 0x000000ffff0c7224 */ /* 0x004fe400078e001d */
[----:B----4-:R-:W-:Y:S01]  /*2ce40*/  IMAD.MOV.U32 R25, RZ, RZ, R6 ;  /* 0x000000ffff197224 */ /* 0x010fe200078e0006 */
[----:B------:R-:W2:Y:S01]  /*2ce50*/  LDL.LU R29, [R1+0x4e4c] ;  /* 0x004e4c00011d7983 */ /* 0x000ea20000300800 */
[----:B---3--:R-:W-:-:S03]  /*2ce60*/  IMAD.MOV.U32 R24, RZ, RZ, R3 ;  /* 0x000000ffff187224 */ /* 0x008fc600078e0003 */
[----:B------:R-:W3:Y:S04]  /*2ce70*/  LDL.LU R3, [R1+0x4e48] ;  /* 0x004e480001037983 */ /* 0x000ee80000300800 */
[----:B------:R-:W-:Y:S04]  /*2ce80*/  STL.64 [R1+0x4e30], R24 ;  /* 0x004e301801007387 */ /* 0x000fe80000100a00 */
[----:B------:R-:W-:Y:S04]  /*2ce90*/  STL.64 [R1+0x4e08], R12 ;  /* 0x004e080c01007387 */ /* 0x000fe80000100a00 */
[----:B------:R-:W-:Y:S04]  /*2cea0*/  STL.64 [R1+0x4db8], R18 ;  /* 0x004db81201007387 */ /* 0x000fe80000100a00 */
[----:B------:R0:W-:Y:S04]  /*2ceb0*/  STL.64 [R1+0x4db0], R16 ;  /* 0x004db01001007387 */ /* 0x0001e80000100a00 */
[----:B0-----:R-:W4:Y:S04]  /*2cec0*/  LDL.LU R16, [R1+0x810] ;  /* 0x0008100001107983 */ /* 0x001f280000300800 */
[----:B------:R-:W4:Y:S04]  /*2ced0*/  LDL.LU R17, [R1+0x814] ;  /* 0x0008140001117983 */ /* 0x000f280000300800 */
[----:B------:R-:W2:Y:S04]  /*2cee0*/  LDL.LU R18, [R1+0x818] ;  /* 0x0008180001127983 */ /* 0x000ea80000300800 */
[----:B------:R-:W2:Y:S04]  /*2cef0*/  LDL.LU R19, [R1+0x81c] ;  /* 0x00081c0001137983 */ /* 0x000ea80000300800 */
        /* <DEDUP_REMOVED lines=16> */
[----:B------:R-:W-:Y:S04]  /*2d000*/  STL.64 [R1+0x4dd0], R18 ;  /* 0x004dd01201007387 */ /* 0x000fe80000100a00 */
[----:B----4-:R0:W-:Y:S04]  /*2d010*/  STL.64 [R1+0x4dc8], R16 ;  /* 0x004dc81001007387 */ /* 0x0101e80000100a00 */
[----:B0-----:R-:W4:Y:S04]  /*2d020*/  LDL.LU R16, [R1+0x820] ;  /* 0x0008200001107983 */ /* 0x001f280000300800 */
[----:B------:R-:W4:Y:S04]  /*2d030*/  LDL.LU R17, [R1+0x824] ;  /* 0x0008240001117983 */ /* 0x000f280000300800 */
[----:B------:R-:W2:Y:S04]  /*2d040*/  LDL.LU R18, [R1+0x828] ;  /* 0x0008280001127983 */ /* 0x000ea80000300800 */
[----:B------:R-:W2:Y:S01]  /*2d050*/  LDL.LU R19, [R1+0x82c] ;  /* 0x00082c0001137983 */ /* 0x000ea20000300800 */
[----:B------:R-:W-:-:S02]  /*2d060*/  IMAD.MOV.U32 R24, RZ, RZ, R29 ;  /* 0x000000ffff187224 */ /* 0x000fc400078e001d */
[----:B------:R-:W-:Y:S01]  /*2d070*/  IMAD.MOV.U32 R25, RZ, RZ, R28 ;  /* 0x000000ffff197224 */ /* 0x000fe200078e001c */
[----:B--2---:R-:W-:Y:S04]  /*2d080*/  STL.64 [R1+0x4de8], R18 ;  /* 0x004de81201007387 */ /* 0x004fe80000100a00 */
[----:B----4-:R0:W-:Y:S04]  /*2d090*/  STL.64 [R1+0x4de0], R16 ;  /* 0x004de01001007387 */ /* 0x0101e80000100a00 */
[----:B0-----:R-:W2:Y:S04]  /*2d0a0*/  LDL.LU R16, [R1+0x830] ;  /* 0x0008300001107983 */ /* 0x001ea80000300800 */
[----:B------:R-:W2:Y:S04]  /*2d0b0*/  LDL.LU R17, [R1+0x834] ;  /* 0x0008340001117983 */ /* 0x000ea80000300800 */
[----:B------:R-:W4:Y:S04]  /*2d0c0*/  LDL.LU R18, [R1+0x838] ;  /* 0x0008380001127983 */ /* 0x000f280000300800 */
[----:B------:R-:W4:Y:S01]  /*2d0d0*/  LDL.LU R19, [R1+0x83c] ;  /* 0x00083c0001137983 */ /* 0x000f220000300800 */
[C---:B------:R-:W-:Y:S03]  /*2d0e0*/  HMMA.16816.F32.BF16 R24, R20.reuse, R24, R12 ;  /* 0x000000181418723c */ /* 0x040fe6000004180c */
[----:B----4-:R-:W-:Y:S04]  /*2d0f0*/  STL.64 [R1+0x4e00], R18 ;  /* 0x004e001201007387 */ /* 0x010fe80000100a00 */
[----:B--2---:R0:W-:Y:S04]  /*2d100*/  STL.64 [R1+0x4df8], R16 ;  /* 0x004df81001007387 */ /* 0x0041e80000100a00 */
[----:B0-----:R-:W2:Y:S04]  /*2d110*/  LDL.LU R16, [R1+0x4d0] ;  /* 0x0004d00001107983 */ /* 0x001ea80000300800 */
[----:B------:R-:W2:Y:S04]  /*2d120*/  LDL.LU R17, [R1+0x4d4] ;  /* 0x0004d40001117983 */ /* 0x000ea80000300800 */
[----:B------:R-:W2:Y:S04]  /*2d130*/  LDL.LU R18, [R1+0x4d8] ;  /* 0x0004d80001127983 */ /* 0x000ea80000300800 */
[----:B------:R-:W2:Y:S04]  /*2d140*/  LDL.LU R19, [R1+0x4dc] ;  /* 0x0004dc0001137983 */ /* 0x000ea80000300800 */
[----:B------:R-:W4:Y:S04]  /*2d150*/  LDL.LU R4, [R1+0x7e0] ;  /* 0x0007e00001047983 */ /* 0x000f280000300800 */
[----:B------:R-:W4:Y:S04]  /*2d160*/  LDL.LU R5, [R1+0x7e4] ;  /* 0x0007e40001057983 */ /* 0x000f280000300800 */
[----:B------:R-:W4:Y:S04]  /*2d170*/  LDL.LU R6, [R1+0x7e8] ;  /* 0x0007e80001067983 */ /* 0x000f280000300800 */
[----:B------:R-:W4:Y:S04]  /*2d180*/  LDL.LU R7, [R1+0x7ec] ;  /* 0x0007ec0001077983 */ /* 0x000f280000300800 */
[----:B------:R-:W-:Y:S04]  /*2d190*/  STL [R1+0x452c], R11 ;  /* 0x00452c0b01007387 */ /* 0x000fe80000100800 */
[----:B------:R-:W-:Y:S04]  /*2d1a0*/  STL [R1+0x4528], R10 ;  /* 0x0045280a01007387 */ /* 0x000fe80000100800 */
        /* <DEDUP_REMOVED lines=8> */
[----:B------:R-:W-:Y:S01]  /*2d230*/  IMAD.MOV.U32 R11, RZ, RZ, R26 ;  /* 0x000000ffff0b7224 */ /* 0x000fe200078e001a */
[----:B------:R0:W-:Y:S01]  /*2d240*/  STL.64 [R1+0x4f0], R24 ;  /* 0x0004f01801007387 */ /* 0x0001e20000100a00 */
[----:B------:R-:W-:-:S03]  /*2d250*/  IMAD.MOV.U32 R10, RZ, RZ, R27 ;  /* 0x000000ffff0a7224 */ /* 0x000fc600078e001b */
[----:B------:R-:W2:Y:S04]  /*2d260*/  LDL.LU.64 R26, [R1+0x4e18] ;  /* 0x004e1800011a7983 */ /* 0x000ea80000300a00 */
[----:B0-----:R-:W2:Y:S04]  /*2d270*/  LDL.LU.64 R24, [R1+0x4e10] ;  /* 0x004e100001187983 */ /* 0x001ea80000300a00 */
[----:B------:R-:W-:Y:S04]  /*2d280*/  STL [R1+0x4534], R10 ;  /* 0x0045340a01007387 */ /* 0x000fe80000100800 */
[----:B------:R-:W-:Y:S01]  /*2d290*/  STL [R1+0x4530], R11 ;  /* 0x0045300b01007387 */ /* 0x000fe20000100800 */
[----:B--2---:R-:W-:-:S15]  /*2d2a0*/  HMMA.16816.F32.BF16 R12, R20, R24, R12 ;  /* 0x00000018140c723c */ /* 0x004fde000004180c */
[----:B------:R-:W-:-:S04]  /*2d2b0*/  NOP ;  /* 0x0000000000007918 */ /* 0x000fc80000000000 */
[----:B------:R0:W-:Y:S04]  /*2d2c0*/  STL.64 [R1+0x4e0], R12 ;  /* 0x0004e00c01007387 */ /* 0x0001e80000100a00 */
[----:B------:R1:W-:Y:S04]  /*2d2d0*/  STL.64 [R1+0x4e8], R14 ;  /* 0x0004e80e01007387 */ /* 0x0003e80000100a00 */
[----:B0-----:R-:W1:Y:S04]  /*2d2e0*/  LDL.LU.64 R12, [R1+0x4e08] ;  /* 0x004e0800010c7983 */ /* 0x001e680000300a00 */
[----:B------:R-:W-:Y:S01]  /*2d2f0*/  STL.64 [R1+0x4d08], R24 ;  /* 0x004d081801007387 */ /* 0x000fe20000100a00 */
[----:B-1----:R-:W-:Y:S03]  /*2d300*/  HMMA.16816.F32.BF16 R12, R20, R12, R16 ;  /* 0x0000000c140c723c */ /* 0x002fe60000041810 */
        /* <DEDUP_REMOVED lines=9> */
[----:B0-----:R-:W2:Y:S01]  /*2d3a0*/  LDL.LU.64 R12, [R1+0x4dd8] ;  /* 0x004dd800010c7983 */ /* 0x001ea20000300a00 */
[----:B------:R-:W-:Y:S02]  /*2d3b0*/  IMAD.MOV.U32 R10, RZ, RZ, R14 ;  /* 0x000000ffff0a7224 */ /* 0x000fe400078e000e */
[----:B------:R-:W-:-:S05]  /*2d3c0*/  IMAD.MOV.U32 R11, RZ, RZ, R15 ;  /* 0x000000ffff0b7224 */ /* 0x000fca00078e000f */
[----:B------:R-:W-:Y:S04]  /*2d3d0*/  STL [R1+0x453c], R11 ;  /* 0x00453c0b01007387 */ /* 0x000fe80000100800 */
[----:B------:R-:W-:Y:S01]  /*2d3e0*/  STL [R1+0x4538], R10 ;  /* 0x0045380a01007387 */ /* 0x000fe20000100800 */
        /* <DEDUP_REMOVED lines=16> */
[----:B------:R-:W4:-:S15]  /*2d4f0*/  LDL.LU.64 R16, [R1+0x4da0] ;  /* 0x004da00001107983 */ /* 0x000f1e0000300a00 */
[----:B------:R-:W-:Y:S01]  /*2d500*/  NOP ;  /* 0x0000000000007918 */ /* 0x000fe20000000000 */
[----:B------:R-:W-:Y:S04]  /*2d510*/  STL.64 [R1+0x800], R12 ;  /* 0x0008000c01007387 */ /* 0x000fe80000100a00 */
[----:B------:R0:W-:Y:S04]  /*2d520*/  STL.64 [R1+0x808], R14 ;  /* 0x0008080e01007387 */ /* 0x0001e80000100a00 */
[----:B0-----:R-:W2:Y:S04]  /*2d530*/  LDL.LU.64 R14, [R1+0x4d98] ;  /* 0x004d9800010e7983 */ /* 0x001ea80000300a00 */
[----:B------:R-:W2:Y:S01]  /*2d540*/  LDL.LU.64 R12, [R1+0x4d90] ;  /* 0x004d9000010c7983 */ /* 0x000ea20000300a00 */
[----:B------:R-:W-:-:S02]  /*2d550*/  IMAD.MOV.U32 R24, RZ, RZ, R27 ;  /* 0x000000ffff187224 */ /* 0x000fc400078e001b */
[----:B------:R-:W-:Y:S01]  /*2d560*/  IMAD.MOV.U32 R25, RZ, RZ, R26 ;  /* 0x000000ffff197224 */ /* 0x000fe200078e001a */
[C---:B----4-:R-:W-:Y:S08]  /*2d570*/  HMMA.16816.F32.BF16 R4, R20.reuse, R16, R4 ;  /* 0x000000101404723c */ /* 0x050ff00000041804 */
[----:B--2---:R-:W-:Y:S01]  /*2d580*/  HMMA.16816.F32.BF16 R24, R20, R24, R12 ;  /* 0x000000181418723c */ /* 0x004fe2000004180c */
[----:B------:R-:W2:-:S15]  /*2d590*/  LDL.LU.64 R12, [R1+0x4d88] ;  /* 0x004d8800010c7983 */ /* 0x000e9e0000300a00 */
[----:B------:R-:W-:-:S03]  /*2d5a0*/  NOP ;  /* 0x0000000000007918 */ /* 0x000fc60000000000 */
[----:B------:R-:W-:Y:S02]  /*2d5b0*/  IMAD.MOV.U32 R10, RZ, RZ, R26 ;  /* 0x000000ffff0a7224 */ /* 0x000fe400078e001a */
[----:B------:R-:W-:Y:S01]  /*2d5c0*/  IMAD.MOV.U32 R11, RZ, RZ, R27 ;  /* 0x000000ffff0b7224 */ /* 0x000fe200078e001b */
[----:B------:R-:W-:Y:S04]  /*2d5d0*/  STL.64 [R1+0x7f0], R24 ;  /* 0x0007f01801007387 */ /* 0x000fe80000100a00 */
[----:B------:R-:W-:Y:S04]  /*2d5e0*/  STL [R1+0x4550], R10 ;  /* 0x0045500a01007387 */ /* 0x000fe80000100800 */
[----:B------:R-:W-:Y:S04]  /*2d5f0*/  STL [R1+0x454c], R11 ;  /* 0x00454c0b01007387 */ /* 0x000fe80000100800 */
[----:B------:R0:W-:Y:S04]  /*2d600*/  STL.64 [R1+0x4d80], R8 ;  /* 0x004d800801007387 */ /* 0x0001e80000100a00 */
[----:B0-----:R-:W4:Y:S04]  /*2d610*/  LDL.64 R8, [R1] ;  /* 0x0000000001087983 */ /* 0x001f280000100a00 */
[----:B------:R-:W2:Y:S04]  /*2d620*/  LDL.LU R24, [R1+0x480] ;  /* 0x0004800001187983 */ /* 0x000ea80000300800 */
[----:B------:R-:W-:Y:S04]  /*2d630*/  STL.64 [R1+0x7e0], R4 ;  /* 0x0007e00401007387 */ /* 0x000fe80000100a00 */
[----:B------:R-:W-:Y:S04]  /*2d640*/  STL.64 [R1+0x7e8], R6 ;  /* 0x0007e80601007387 */ /* 0x000fe80000100a00 */
[----:B------:R-:W2:Y:S04]  /*2d650*/  LDL.LU R25, [R1+0x484] ;  /* 0x0004840001197983 */ /* 0x000ea80000300800 */
        /* <DEDUP_REMOVED lines=22> */
[----:B------:R-:W-:Y:S04]  /*2d7c0*/  STL.64 [R1+0x4d18], R26 ;  /* 0x004d181a01007387 */ /* 0x000fe80000100a00 */
[----:B------:R0:W-:Y:S04]  /*2d7d0*/  STL.64 [R1+0x4d10], R24 ;  /* 0x004d101801007387 */ /* 0x0001e80000100a00 */
[----:B0-----:R-:W3:Y:S01]  /*2d7e0*/  LDL.64 R24, [R1+0xa0] ;  /* 0x0000a00001187983 */ /* 0x001ee20000100a00 */
[----:B----4-:R-:W-:-:S02]  /*2d7f0*/  IMAD.MOV.U32 R14, RZ, RZ, R8 ;  /* 0x000000ffff0e7224 */ /* 0x010fc400078e0008 */
[----:B------:R-:W-:Y:S01]  /*2d800*/  IMAD.MOV.U32 R11, RZ, RZ, R9 ;  /* 0x000000ffff0b7224 */ /* 0x000fe200078e0009 */
[----:B--2---:R-:W-:Y:S01]  /*2d810*/  HMMA.16816.F32.BF16 R16, R20, R8, R16 ;  /* 0x000000081410723c */ /* 0x004fe20000041810 */
[----:B---3--:R0:W-:-:S15]  /*2d820*/  STL.64 [R1+0x4d28], R24 ;  /* 0x004d281801007387 */ /* 0x0081de0000100a00 */
[----:B------:R-:W-:-:S03]  /*2d830*/  NOP ;  /* 0x0000000000007918 */ /* 0x000fc60000000000 */
[----:B------:R-:W-:Y:S02]  /*2d840*/  IMAD.MOV.U32 R10, RZ, RZ, R19 ;  /* 0x000000ffff0a7224 */ /* 0x000fe400078e0013 */
[----:B0-----:R-:W-:Y:S02]  /*2d850*/  IMAD.MOV.U32 R24, RZ, RZ, R2 ;  /* 0x000000ffff187224 */ /* 0x001fe400078e0002 */
[----:B------:R-:W-:-:S05]  /*2d860*/  IMAD.MOV.U32 R25, RZ, RZ, R0 ;  /* 0x000000ffff197224 */ /* 0x000fca00078e0000 */
[----:B------:R0:W-:Y:S04]  /*2d870*/  STL.64 [R1+0x4d40], R24 ;  /* 0x004d401801007387 */ /* 0x0001e80000100a00 */
[----:B0-----:R-:W2:Y:S04]  /*2d880*/  LDL.64 R24, [R1+0xc0] ;  /* 0x0000c00001187983 */ /* 0x001ea80000100a00 */
[----:B------:R-:W3:Y:S04]  /*2d890*/  LDL.LU.64 R8, [R1+0x4d80] ;  /* 0x004d800001087983 */ /* 0x000ee80000300a00 */
[----:B------:R-:W-:Y:S04]  /*2d8a0*/  STL.64 [R1+0x7d0], R16 ;  /* 0x0007d01001007387 */ /* 0x000fe80000100a00 */
[----:B------:R0:W-:Y:S04]  /*2d8b0*/  STL [R1+0x7d8], R18 ;  /* 0x0007d81201007387 */ /* 0x0001e80000100800 */
[----:B0-----:R-:W4:Y:S04]  /*2d8c0*/  LDL.LU.64 R18, [R1+0x4d78] ;  /* 0x004d780001127983 */ /* 0x001f280000300a00 */
[----:B------:R-:W4:Y:S04]  /*2d8d0*/  LDL.LU.64 R16, [R1+0x4d70] ;  /* 0x004d700001107983 */ /* 0x000f280000300a00 */
[----:B------:R-:W-:Y:S01]  /*2d8e0*/  STL [R1+0x4554], R10 ;  /* 0x0045540a01007387 */ /* 0x000fe20000100800 */
[----:B----4-:R-:W-:-:S15]  /*2d8f0*/  HMMA.16816.F32.BF16 R16, R20, R12, R16 ;  /* 0x0000000c1410723c */ /* 0x010fde0000041810 */
[----:B------:R-:W-:-:S04]  /*2d900*/  NOP ;  /* 0x0000000000007918 */ /* 0x000fc80000000000 */
[----:B------:R-:W-:Y:S04]  /*2d910*/  STL.64 [R1+0x7c0], R16 ;  /* 0x0007c01001007387 */ /* 0x000fe80000100a00 */
[----:B------:R0:W-:Y:S04]  /*2d920*/  STL.64 [R1+0x7c8], R18 ;  /* 0x0007c81201007387 */ /* 0x0001e80000100a00 */
[----:B0-----:R-:W4:Y:S04]  /*2d930*/  LDL.LU.64 R18, [R1+0x4d68] ;  /* 0x004d680001127983 */ /* 0x001f280000300a00 */
[----:B------:R-:W4:Y:S04]  /*2d940*/  LDL.LU.64 R16, [R1+0x4d60] ;  /* 0x004d600001107983 */ /* 0x000f280000300a00 */
[----:B------:R0:W-:Y:S04]  /*2d950*/  STL.64 [R1+0x4c90], R12 ;  /* 0x004c900c01007387 */ /* 0x0001e80000100a00 */
[----:B------:R1:W-:Y:S04]  /*2d960*/  STL [R1+0x4d20], R14 ;  /* 0x004d200e01007387 */ /* 0x0003e80000100800 */
[----:B0-----:R-:W2:Y:S04]  /*2d970*/  LDL.LU R12, [R1+0x490] ;  /* 0x00049000010c7983 */ /* 0x001ea80000300800 */
[----:B------:R-:W2:Y:S04]  /*2d980*/  LDL.LU R13, [R1+0x494] ;  /* 0x00049400010d7983 */ /* 0x000ea80000300800 */
[----:B-1----:R-:W2:Y:S04]  /*2d990*/  LDL.LU R14, [R1+0x498] ;  /* 0x00049800010e7983 */ /* 0x002ea80000300800 */
[----:B------:R-:W2:Y:S01]  /*2d9a0*/  LDL.LU R15, [R1+0x49c] ;  /* 0x00049c00010f7983 */ /* 0x000ea20000300800 */
[----:B---3--:R-:W-:Y:S03]  /*2d9b0*/  HMMA.16816.F32.BF16 R4, R20, R8, R4 ;  /* 0x000000081404723c */ /* 0x008fe60000041804 */
[----:B--2---:R-:W-:Y:S04]  /*2d9c0*/  STL.64 [R1+0x4d38], R14 ;  /* 0x004d380e01007387 */ /* 0x004fe80000100a00 */
[----:B------:R0:W-:Y:S04]  /*2d9d0*/  STL.64 [R1+0x4d30], R12 ;  /* 0x004d300c01007387 */ /* 0x0001e80000100a00 */
        /* <DEDUP_REMOVED lines=10> */
[----:B------:R0:W-:Y:S04]  /*2da80*/  STL.64 [R1+0x7b0], R4 ;  /* 0x0007b00401007387 */ /* 0x0001e80000100a00 */
[----:B------:R-:W-:Y:S04]  /*2da90*/  STL.64 [R1+0x7b8], R6 ;  /* 0x0007b80601007387 */ /* 0x000fe80000100a00 */
[----:B0-----:R-:W4:Y:S04]  /*2daa0*/  LDL.LU.64 R4, [R1+0x4d58] ;  /* 0x004d580001047983 */ /* 0x001f280000300a00 */
[----:B------:R-:W-:Y:S01]  /*2dab0*/  STL.64 [R1+0x4cc8], R8 ;  /* 0x004cc80801007387 */ /* 0x000fe20000100a00 */
[----:B------:R-:W-:-:S02]  /*2dac0*/  IMAD.MOV.U32 R2, RZ, RZ, R24 ;  /* 0x000000ffff027224 */ /* 0x000fc400078e0018 */
[----:B------:R-:W-:Y:S01]  /*2dad0*/  IMAD.MOV.U32 R0, RZ, RZ, R25 ;  /* 0x000000ffff007224 */ /* 0x000fe200078e0019 */
[----:B----4-:R-:W-:Y:S01]  /*2dae0*/  HMMA.16816.F32.BF16 R20, R20, R4, R16 ;  /* 0x000000041414723c */ /* 0x010fe20000041810 */
[----:B------:R-:W2:-:S15]  /*2daf0*/  LDSM.16.MT88.4 R16, [R3+0x8100] ;  /* 0x008100000310783b */ /* 0x000e9e0000004200 */
[----:B------:R-:W-:-:S03]  /*2db00*/  NOP ;  /* 0x0000000000007918 */ /* 0x000fc60000000000 */
[----:B------:R-:W-:Y:S04]  /*2db10*/  STL.64 [R1+0x4c0], R20 ;  /* 0x0004c01401007387 */ /* 0x000fe80000100a00 */
[----:B------:R-:W-:Y:S04]  /*2db20*/  STL.64 [R1+0x4c8], R22 ;  /* 0x0004c81601007387 */ /* 0x000fe80000100a00 */
[----:B------:R-:W0:Y:S01]  /*2db30*/  LDSM.16.MT88.4 R20, [R3+0x8180] ;  /* 0x008180000314783b */ /* 0x000e220000004200 */
[C---:B--2---:R-:W-:Y:S03]  /*2db40*/  HMMA.16816.F32.BF16 R12, R16.reuse, R24, R12 ;  /* 0x00000018100c723c */ /* 0x044fe6000004180c */
[----:B0-----:R0:W-:Y:S04]  /*2db50*/  STL [R1+0x4c30], R20 ;  /* 0x004c301401007387 */ /* 0x0011e80000100800 */
[----:B------:R1:W-:Y:S04]  /*2db60*/  STL [R1+0x4c2c], R21 ;  /* 0x004c2c1501007387 */ /* 0x0003e80000100800 */
[----:B------:R2:W-:Y:S04]  /*2db70*/  STL [R1+0x4c28], R22 ;  /* 0x004c281601007387 */ /* 0x0005e80000100800 */
[----:B------:R3:W-:Y:S04]  /*2db80*/  STL [R1+0x4c24], R23 ;  /* 0x004c241701007387 */ /* 0x0007e80000100800 */
[----:B0-----:R-:W4:Y:S04]  /*2db90*/  LDL.LU R20, [R1+0x470] ;  /* 0x0004700001147983 */ /* 0x001f280000300800 */
[----:B-1----:R-:W4:Y:S04]  /*2dba0*/  LDL.LU R21, [R1+0x474] ;  /* 0x0004740001157983 */ /* 0x002f280000300800 */
[----:B--2---:R-:W4:Y:S04]  /*2dbb0*/  LDL.LU R22, [R1+0x478] ;  /* 0x0004780001167983 */ /* 0x004f280000300800 */
[----:B---3--:R-:W4:Y:S04]  /*2dbc0*/  LDL.LU R23, [R1+0x47c] ;  /* 0x00047c0001177983 */ /* 0x008f280000300800 */
[----:B------:R-:W-:Y:S04]  /*2dbd0*/  STL [R1+0x4c20], R3 ;  /* 0x004c200301007387 */ /* 0x000fe80000100800 */
[----:B------:R-:W-:Y:S04]  /*2dbe0*/  STL.64 [R1+0x4b0], R12 ;  /* 0x0004b00c01007387 */ /* 0x000fe80000100a00 */
[----:B------:R0:W-:Y:S04]  /*2dbf0*/  STL.64 [R1+0x4b8], R14 ;  /* 0x0004b80e01007387 */ /* 0x0001e80000100a00 */
[----:B0-----:R-:W2:Y:S04]  /*2dc00*/  LDL.LU.64 R14, [R1+0x4d50] ;  /* 0x004d5000010e7983 */ /* 0x001ea80000300a00 */
[----:B------:R-:W2:Y:S04]  /*2dc10*/  LDL.LU.64 R12, [R1+0x4d48] ;  /* 0x004d4800010c7983 */ /* 0x000ea80000300a00 */
[----:B------:R-:W2:Y:S04]  /*2dc20*/  LDL.LU.64 R24, [R1+0x4d40] ;  /* 0x004d400001187983 */ /* 0x000ea80000300a00 */
[----:B------:R-:W-:Y:S01]  /*2dc30*/  STL [R1+0x4c34], R2 ;  /* 0x004c340201007387 */ /* 0x000fe20000100800 */
[----:B--2---:R-:W-:Y:S03]  /*2dc40*/  HMMA.16816.F32.BF16 R24, R16, R24, R12 ;  /* 0x000000181018723c */ /* 0x004fe6000004180c */
[----:B------:R-:W2:Y:S04]  /*2dc50*/  LDL.LU.64 R14, [R1+0x4d38] ;  /* 0x004d3800010e7983 */ /* 0x000ea80000300a00 */
[----:B------:R-:W2:-:S12]  /*2dc60*/  LDL.LU.64 R12, [R1+0x4d30] ;  /* 0x004d3000010c7983 */ /* 0x000e980000300a00 */
        /* <DEDUP_REMOVED lines=9> */
[----:B0-----:R-:W2:Y:S04]  /*2dd00*/  LDL.LU R14, [R1+0x4d20] ;  /* 0x004d2000010e7983 */ /* 0x001ea80000300800 */
[----:B------:R-:W3:Y:S04]  /*2dd10*/  LDL.LU.64 R26, [R1+0x4d18] ;  /* 0x004d1800011a7983 */ /* 0x000ee80000300a00 */
[----:B------:R-:W3:Y:S04]  /*2dd20*/  LDL.LU.64 R24, [R1+0x4d10] ;  /* 0x004d100001187983 */ /* 0x000ee80000300a00 */
[----:B------:R-:W-:Y:S04]  /*2dd30*/  STL.64 [R1+0x4c50], R6 ;  /* 0x004c500601007387 */ /* 0x000fe80000100a00 */
[----:B------:R0:W-:Y:S04]  /*2dd40*/  STL.64 [R1+0x4c48], R4 ;  /* 0x004c480401007387 */ /* 0x0001e80000100a00 */
[----:B0-----:R-:W3:Y:S02]  /*2dd50*/  LDL.64 R4, [R1+0x90] ;  /* 0x0000900001047983 */ /* 0x001ee40000100a00 */
[----:B---3--:R-:W-:-:S15]  /*2dd60*/  HMMA.16816.F32.BF16 R24, R16, R4, R24 ;  /* 0x000000041018723c */ /* 0x008fde0000041818 */
[----:B------:R-:W-:-:S04]  /*2dd70*/  NOP ;  /* 0x0000000000007918 */ /* 0x000fc80000000000 */
[----:B------:R0:W-:Y:S04]  /*2dd80*/  STL.64 [R1+0x480], R24 ;  /* 0x0004801801007387 */ /* 0x0001e80000100a00 */
[----:B------:R-:W-:Y:S04]  /*2dd90*/  STL.64 [R1+0x488], R26 ;  /* 0x0004881a01007387 */ /* 0x000fe80000100a00 */
[----:B0-----:R-:W4:Y:S01]  /*2dda0*/  LDL.LU.64 R24, [R1+0x4d08] ;  /* 0x004d080001187983 */ /* 0x001f220000300a00 */
[----:B------:R-:W-:Y:S02]  /*2ddb0*/  IMAD.MOV.U32 R29, RZ, RZ, R4 ;  /* 0x000000ffff1d7224 */ /* 0x000fe400078e0004 */
[----:B------:R-:W-:Y:S01]  /*2ddc0*/  IMAD.MOV.U32 R28, RZ, RZ, R5 ;  /* 0x000000ffff1c7224 */ /* 0x000fe200078e0005 */
[----:B----4-:R-:W-:Y:S01]  /*2ddd0*/  HMMA.16816.F32.BF16 R20, R16, R24, R20 ;  /* 0x000000181014723c */ /* 0x010fe20000041814 */
[----:B------:R-:W-:Y:S04]  /*2dde0*/  STL.64 [R1+0x4cb0], R24 ;  /* 0x004cb01801007387 */ /* 0x000fe80000100a00 */
[----:B------:R-:W3:-:S14]  /*2ddf0*/  LDL.LU R4, [R1+0x720] ;  /* 0x0007200001047983 */ /* 0x000edc0000300800 */
[----:B------:R-:W-:Y:S04]  /*2de00*/  STL.64 [R1+0x470], R20 ;  /* 0x0004701401007387 */ /* 0x000fe80000100a00 */
[----:B------:R-:W-:Y:S04]  /*2de10*/  STL.64 [R1+0x478], R22 ;  /* 0x0004781601007387 */ /* 0x000fe80000100a00 */
        /* <DEDUP_REMOVED lines=11> */
[----:B------:R-:W3:Y:S04]  /*2ded0*/  LDL.LU R12, [R1+0x750] ;  /* 0x00075000010c7983 */ /* 0x000ee80000300800 */
[----:B------:R-:W3:Y:S01]  /*2dee0*/  LDL.LU R13, [R1+0x754] ;  /* 0x00075400010d7983 */ /* 0x000ee20000300800 */
[----:B--2---:R-:W-:-:S03]  /*2def0*/  IMAD.MOV.U32 R4, RZ, RZ, R14 ;  /* 0x000000ffff047224 */ /* 0x004fc600078e000e */
[----:B------:R-:W2:Y:S04]  /*2df00*/  LDL.LU R14, [R1+0x758] ;  /* 0x00075800010e7983 */ /* 0x000ea80000300800 */
[----:B------:R-:W2:Y:S04]  /*2df10*/  LDL.LU R15, [R1+0x75c] ;  /* 0x00075c00010f7983 */ /* 0x000ea80000300800 */
        /* <DEDUP_REMOVED lines=10> */
[----:B------:R-:W-:-:S03]  /*2dfc0*/  IMAD.MOV.U32 R5, RZ, RZ, R11 ;  /* 0x000000ffff057224 */ /* 0x000fc600078e000b */
[----:B------:R-:W2:Y:S04]  /*2dfd0*/  LDL.LU R10, [R1+0x788] ;  /* 0x00078800010a7983 */ /* 0x000ea80000300800 */
[----:B------:R-:W2:Y:S04]  /*2dfe0*/  LDL.LU R11, [R1+0x78c] ;  /* 0x00078c00010b7983 */ /* 0x000ea80000300800 */
[----:B--2---:R-:W-:Y:S04]  /*2dff0*/  STL.64 [R1+0x4cd8], R10 ;  /* 0x004cd80a01007387 */ /* 0x004fe80000100a00 */
[----:B------:R0:W-:Y:S04]  /*2e000*/  STL.64 [R1+0x4cd0], R8 ;  /* 0x004cd00801007387 */ /* 0x0001e80000100a00 */
[----:B0-----:R-:W2:Y:S04]  /*2e010*/  LDL.64 R8, [R1+0x50] ;  /* 0x0000500001087983 */ /* 0x001ea80000100a00 */
[----:B--2---:R0:W-:Y:S04]  /*2e020*/  STL.64 [R1+0x4ce8], R8 ;  /* 0x004ce80801007387 */ /* 0x0041e80000100a00 */
[----:B0-----:R-:W2:Y:S04]  /*2e030*/  LDL.64 R8, [R1+0x60] ;  /* 0x0000600001087983 */ /* 0x001ea80000100a00 */
[----:B--2---:R0:W-:Y:S04]  /*2e040*/  STL.64 [R1+0x4d00], R8 ;  /* 0x004d000801007387 */ /* 0x0041e80000100a00 */
[----:B0-----:R-:W2:Y:S04]  /*2e050*/  LDL.64 R8, [R1+0x70] ;  /* 0x0000700001087983 */ /* 0x001ea80000100a00 */
[----:B------:R-:W-:Y:S04]  /*2e060*/  STL.64 [R1+0x4cc0], R26 ;  /* 0x004cc01a01007387 */ /* 0x000fe80000100a00 */
[----:B----4-:R0:W-:Y:S04]  /*2e070*/  STL.64 [R1+0x4cb8], R24 ;  /* 0x004cb81801007387 */ /* 0x0101e80000100a00 */
[----:B0-----:R-:W4:Y:S04]  /*2e080*/  LDL.64 R24, [R1+0x40] ;  /* 0x0000400001187983 */ /* 0x001f280000100a00 */
[----:B----4-:R0:W-:Y:S04]  /*2e090*/  STL.64 [R1+0x4ce0], R24 ;  /* 0x004ce01801007387 */ /* 0x0101e80000100a00 */
[----:B0-----:R-:W4:Y:S04]  /*2e0a0*/  LDL.LU R24, [R1+0x790] ;  /* 0x0007900001187983 */ /* 0x001f280000300800 */
[----:B------:R-:W4:Y:S04]  /*2e0b0*/  LDL.LU R25, [R1+0x794] ;  /* 0x0007940001197983 */ /* 0x000f280000300800 */
[----:B------:R-:W3:Y:S04]  /*2e0c0*/  LDL.LU R26, [R1+0x798] ;  /* 0x00079800011a7983 */ /* 0x000ee80000300800 */
[----:B------:R-:W3:Y:S01]  /*2e0d0*/  LDL.LU R27, [R1+0x79c] ;  /* 0x00079c00011b7983 */ /* 0x000ee20000300800 */
[----:B--2---:R-:W-:Y:S03]  /*2e0e0*/  HMMA.16816.F32.BF16 R20, R16, R8, R20 ;  /* 0x000000081014723c */ /* 0x004fe60000041814 */
        /* <DEDUP_REMOVED lines=8> */
[----:B0-----:R-:W3:Y:S01]  /*2e170*/  LDL.64 R12, [R1+0x20] ;  /* 0x00002000010c7983 */ /* 0x001ee20000100a00 */
[----:B------:R-:W-:-:S03]  /*2e180*/  IMAD.MOV.U32 R3, RZ, RZ, R9 ;  /* 0x000000ffff037224 */ /* 0x000fc600078e0009 */
[----:B---3--:R0:W-:Y:S04]  /*2e190*/  STL.64 [R1+0x4ca8], R12 ;  /* 0x004ca80c01007387 */ /* 0x0081e80000100a00 */
[----:B0-----:R-:W3:Y:S04]  /*2e1a0*/  LDL.64 R12, [R1+0x30] ;  /* 0x00003000010c7983 */ /* 0x001ee80000100a00 */
[----:B------:R0:W-:Y:S04]  /*2e1b0*/  STL.64 [R1+0x4c88], R4 ;  /* 0x004c880401007387 */ /* 0x0001e80000100a00 */
[----:B0-----:R-:W4:Y:S04]  /*2e1c0*/  LDL.64 R4, [R1+0x10] ;  /* 0x0000100001047983 */ /* 0x001f280000100a00 */
[----:B------:R-:W-:Y:S04]  /*2e1d0*/  STL.64 [R1+0x460], R20 ;  /* 0x0004601401007387 */ /* 0x000fe80000100a00 */
[----:B------:R0:W-:Y:S02]  /*2e1e0*/  STL.64 [R1+0x468], R22 ;  /* 0x0004681601007387 */ /* 0x0001e40000100a00 */
[----:B0-----:R-:W-:-:S02]  /*2e1f0*/  IMAD.MOV.U32 R23, RZ, RZ, R8 ;  /* 0x000000ffff177224 */ /* 0x001fc400078e0008 */
        /* <DEDUP_REMOVED lines=18> */
[----:B------:R-:W2:Y:S04]  /*2e320*/  LDL.LU.64 R8, [R1+0x4cd0] ;  /* 0x004cd00001087983 */ /* 0x000ea80000300a00 */
[----:B------:R-:W-:Y:S04]  /*2e330*/  STL.64 [R1+0x4c40], R22 ;  /* 0x004c401601007387 */ /* 0x000fe80000100a00 */
[----:B------:R0:W-:Y:S04]  /*2e340*/  STL.64 [R1+0x4c38], R20 ;  /* 0x004c381401007387 */ /* 0x0001e80000100a00 */
[----:B0-----:R-:W3:Y:S04]  /*2e350*/  LDL.LU R20, [R1+0x450] ;  /* 0x0004500001147983 */ /* 0x001ee80000300800 */
[----:B------:R-:W3:Y:S04]  /*2e360*/  LDL.LU R21, [R1+0x454] ;  /* 0x0004540001157983 */ /* 0x000ee80000300800 */
[----:B------:R-:W3:Y:S04]  /*2e370*/  LDL.LU R22, [R1+0x458] ;  /* 0x0004580001167983 */ /* 0x000ee80000300800 */
[----:B------:R-:W3:Y:S01]  /*2e380*/  LDL.LU R23, [R1+0x45c] ;  /* 0x00045c0001177983 */ /* 0x000ee20000300800 */
[----:B--2---:R-:W-:Y:S03]  /*2e390*/  HMMA.16816.F32.BF16 R8, R16, R24, R8 ;  /* 0x000000181008723c */ /* 0x004fe60000041808 */
[----:B---3--:R-:W-:Y:S04]  /*2e3a0*/  STL.64 [R1+0x4c80], R22 ;  /* 0x004c801601007387 */ /* 0x008fe80000100a00 */
[----:B------:R0:W-:Y:S04]  /*2e3b0*/  STL.64 [R1+0x4c78], R20 ;  /* 0x004c781401007387 */ /* 0x0001e80000100a00 */
[----:B0-----:R-:W2:Y:S04]  /*2e3c0*/  LDL.LU R20, [R1+0x740] ;  /* 0x0007400001147983 */ /* 0x001ea80000300800 */
[----:B------:R-:W2:Y:S04]  /*2e3d0*/  LDL.LU R21, [R1+0x744] ;  /* 0x0007440001157983 */ /* 0x000ea80000300800 */
[----:B------:R-:W2:Y:S04]  /*2e3e0*/  LDL.LU R22, [R1+0x748] ;  /* 0x0007480001167983 */ /* 0x000ea80000300800 */
[----:B------:R-:W2:Y:S04]  /*2e3f0*/  LDL.LU R23, [R1+0x74c] ;  /* 0x00074c0001177983 */ /* 0x000ea80000300800 */
[----:B------:R0:W-:Y:S04]  /*2e400*/  STL.64 [R1+0x780], R8 ;  /* 0x0007800801007387 */ /* 0x0001e80000100a00 */
[----:B------:R1:W-:Y:S04]  /*2e410*/  STL.64 [R1+0x788], R10 ;  /* 0x0007880a01007387 */ /* 0x0003e80000100a00 */
[----:B0-----:R-:W3:Y:S01]  /*2e420*/  LDL.LU.64 R8, [R1+0x4cc8] ;  /* 0x004cc80001087983 */ /* 0x001ee20000300a00 */
[----:B-1----:R-:W-:-:S02]  /*2e430*/  IMAD.MOV.U32 R11, RZ, RZ, R24 ;  /* 0x000000ffff0b7224 */ /* 0x002fc400078e0018 */
[----:B------:R-:W-:Y:S01]  /*2e440*/  IMAD.MOV.U32 R10, RZ, RZ, R25 ;  /* 0x000000ffff0a7224 */ /* 0x000fe200078e0019 */
[----:B------:R-:W2:Y:S04]  /*2e450*/  LDL.LU.64 R26, [R1+0x4cc0] ;  /* 0x004cc000011a7983 */ /* 0x000ea80000300a00 */
[----:B------:R-:W2:Y:S02]  /*2e460*/  LDL.LU.64 R24, [R1+0x4cb8] ;  /* 0x004cb80001187983 */ /* 0x000ea40000300a00 */
[----:B--2---:R-:W-:-:S15]  /*2e470*/  HMMA.16816.F32.BF16 R24, R16, R12, R24 ;  /* 0x0000000c1018723c */ /* 0x004fde0000041818 */
[----:B------:R-:W-:-:S04]  /*2e480*/  NOP ;  /* 0x0000000000007918 */ /* 0x000fc80000000000 */
[----:B------:R0:W-:Y:S04]  /*2e490*/  STL.64 [R1+0x770], R24 ;  /* 0x0007701801007387 */ /* 0x0001e80000100a00 */
[----:B------:R1:W-:Y:S04]  /*2e4a0*/  STL.64 [R1+0x778], R26 ;  /* 0x0007781a01007387 */ /* 0x0003e80000100a00 */
[----:B0-----:R-:W2:Y:S01]  /*2e4b0*/  LDL.LU.64 R24, [R1+0x4cb0] ;  /* 0x004cb00001187983 */ /* 0x001ea20000300a00 */
[----:B-1----:R-:W-:Y:S02]  /*2e4c0*/  IMAD.MOV.U32 R27, RZ, RZ, R12 ;  /* 0x000000ffff1b7224 */ /* 0x002fe400078e000c */
[----:B------:R-:W-:-:S02]  /*2e4d0*/  IMAD.MOV.U32 R26, RZ, RZ, R13 ;  /* 0x000000ffff1a7224 */ /* 0x000fc400078e000d */
[----:B------:R-:W3:Y:S04]  /*2e4e0*/  LDL.LU.64 R12, [R1+0x4ca8] ;  /* 0x004ca800010c7983 */ /* 0x000ee80000300a00 */
[----:B------:R-:W-:Y:S04]  /*2e4f0*/  STL.64 [R1+0x4bc0], R26 ;  /* 0x004bc01a01007387 */ /* 0x000fe80000100a00 */
[----:B--2---:R0:W-:Y:S04]  /*2e500*/  STL.64 [R1+0x4bb8], R24 ;  /* 0x004bb81801007387 */ /* 0x0041e80000100a00 */
[----:B0-----:R-:W3:Y:S04]  /*2e510*/  LDL.LU R24, [R1+0x760] ;  /* 0x0007600001187983 */ /* 0x001ee80000300800 */
[----:B------:R-:W3:Y:S04]  /*2e520*/  LDL.LU R25, [R1+0x764] ;  /* 0x0007640001197983 */ /* 0x000ee80000300800 */
[----:B------:R-:W3:Y:S04]  /*2e530*/  LDL.LU R26, [R1+0x768] ;  /* 0x00076800011a7983 */ /* 0x000ee80000300800 */
[----:B------:R-:W3:Y:S02]  /*2e540*/  LDL.LU R27, [R1+0x76c] ;  /* 0x00076c00011b7983 */ /* 0x000ee40000300800 */
[----:B---3--:R-:W-:-:S15]  /*2e550*/  HMMA.16816.F32.BF16 R24, R16, R12, R24 ;  /* 0x0000000c1018723c */ /* 0x008fde0000041818 */
[----:B------:R-:W-:-:S04]  /*2e560*/  NOP ;  /* 0x0000000000007918 */ /* 0x000fc80000000000 */
[----:B------:R0:W-:Y:S04]  /*2e570*/  STL.64 [R1+0x760], R24 ;  /* 0x0007601801007387 */ /* 0x0001e80000100a00 */
[----:B------:R-:W-:Y:S04]  /*2e580*/  STL.64 [R1+0x768], R26 ;  /* 0x0007681a01007387 */ /* 0x000fe80000100a00 */
[----:B------:R-:W4:Y:S01]  /*2e590*/  LDL.LU.64 R14, [R1+0x4ca0] ;  /* 0x004ca000010e7983 */ /* 0x000f220000300a00 */
[----:B0-----:R-:W-:Y:S02]  /*2e5a0*/  IMAD.MOV.U32 R25, RZ, RZ, R12 ;  /* 0x000000ffff197224 */ /* 0x001fe400078e000c */
[----:B------:R-:W-:-:S02]  /*2e5b0*/  IMAD.MOV.U32 R24, RZ, RZ, R13 ;  /* 0x000000ffff187224 */ /* 0x000fc400078e000d */
[----:B------:R-:W4:Y:S02]  /*2e5c0*/  LDL.LU.64 R12, [R1+0x4c98] ;  /* 0x004c9800010c7983 */ /* 0x000f240000300a00 */
[----:B----4-:R-:W-:-:S15]  /*2e5d0*/  HMMA.16816.F32.BF16 R12, R16, R4, R12 ;  /* 0x00000004100c723c */ /* 0x010fde000004180c */
[----:B------:R-:W-:-:S04]  /*2e5e0*/  NOP ;  /* 0x0000000000007918 */ /* 0x000fc80000000000 */
[----:B------:R0:W-:Y:S04]  /*2e5f0*/  STL.64 [R1+0x750], R12 ;  /* 0x0007500c01007387 */ /* 0x0001e80000100a00 */
[----:B------:R1:W-:Y:S04]  /*2e600*/  STL.64 [R1+0x758], R14 ;  /* 0x0007580e01007387 */ /* 0x0003e80000100a00 */
[----:B0-----:R-:W2:Y:S01]  /*2e610*/  LDL.LU.64 R12, [R1+0x4c90] ;  /* 0x004c9000010c7983 */ /* 0x001ea20000300a00 */
[----:B-1----:R-:W-:Y:S02]  /*2e620*/  IMAD.MOV.U32 R15, RZ, RZ, R4 ;  /* 0x000000ffff0f7224 */ /* 0x002fe400078e0004 */
[----:B------:R-:W-:-:S02]  /*2e630*/  IMAD.MOV.U32 R14, RZ, RZ, R5 ;  /* 0x000000ffff0e7224 */ /* 0x000fc400078e0005 */
[----:B------:R-:W3:Y:S02]  /*2e640*/  LDL.LU.64 R4, [R1+0x4c88] ;  /* 0x004c880001047983 */ /* 0x000ee40000300a00 */
[----:B---3--:R-:W-:Y:S02]  /*2e650*/  HMMA.16816.F32.BF16 R4, R16, R4, R20 ;  /* 0x000000041004723c */ /* 0x008fe40000041814 */
[----:B------:R-:W3:Y:S04]  /*2e660*/  LDL.LU.64 R22, [R1+0x4c80] ;  /* 0x004c800001167983 */ /* 0x000ee80000300a00 */
        /* <DEDUP_REMOVED lines=11> */
[----:B------:R-:W-:Y:S01]  /*2e720*/  STL.64 [R1+0x4b20], R12 ;  /* 0x004b200c01007387 */ /* 0x000fe20000100a00 */
[----:B--2---:R-:W-:-:S15]  /*2e730*/  HMMA.16816.F32.BF16 R4, R16, R8, R4 ;  /* 0x000000081004723c */ /* 0x004fde0000041804 */
[----:B------:R-:W-:-:S04]  /*2e740*/  NOP ;  /* 0x0000000000007918 */ /* 0x000fc80000000000 */
[----:B------:R-:W-:Y:S04]  /*2e750*/  STL.64 [R1+0x720], R4 ;  /* 0x0007200401007387 */ /* 0x000fe80000100a00 */
[----:B------:R0:W-:Y:S04]  /*2e760*/  STL.64 [R1+0x728], R6 ;  /* 0x0007280601007387 */ /* 0x0001e80000100a00 */
[----:B0-----:R-:W2:Y:S04]  /*2e770*/  LDL.LU.64 R6, [R1+0x4c50] ;  /* 0x004c500001067983 */ /* 0x001ea80000300a00 */
[----:B------:R-:W3:Y:S04]  /*2e780*/  LDL.LU.64 R4, [R1+0x4c48] ;  /* 0x004c480001047983 */ /* 0x000ee80000300a00 */
[----:B------:R-:W-:Y:S01]  /*2e790*/  STL.64 [R1+0x4b28], R8 ;  /* 0x004b280801007387 */ /* 0x000fe20000100a00 */
[----:B---3--:R-:W-:Y:S03]  /*2e7a0*/  HMMA.16816.F32.BF16 R16, R16, R4, R20 ;  /* 0x000000041010723c */ /* 0x008fe60000041814 */
[----:B------:R-:W3:Y:S04]  /*2e7b0*/  LDL.LU.64 R22, [R1+0x4c40] ;  /* 0x004c400001167983 */ /* 0x000ee80000300a00 */
[----:B------:R-:W4:-:S12]  /*2e7c0*/  LDL.LU.64 R20, [R1+0x4c38] ;  /* 0x004c380001147983 */ /* 0x000f180000300a00 */
[----:B------:R0:W-:Y:S04]  /*2e7d0*/  STL.64 [R1+0x450], R16 ;  /* 0x0004501001007387 */ /* 0x0001e80000100a00 */
[----:B------:R-:W-:Y:S01]  /*2e7e0*/  STL.64 [R1+0x458], R18 ;  /* 0x0004581201007387 */ /* 0x000fe20000100a00 */
[----:B0-----:R-:W-:Y:S02]  /*2e7f0*/  IMAD.MOV.U32 R16, RZ, RZ, R25 ;  /* 0x000000ffff107224 */ /* 0x001fe400078e0019 */
[----:B------:R-:W-:-:S05]  /*2e800*/  IMAD.MOV.U32 R17, RZ, RZ, R24 ;  /* 0x000000ffff117224 */ /* 0x000fca00078e0018 */
[----:B------:R0:W-:Y:S04]  /*2e810*/  STL.64 [R1+0x4b40], R16 ;  /* 0x004b401001007387 */ /* 0x0001e80000100a00 */
[----:B0-----:R-:W2:Y:S04]  /*2e820*/  LDL.LU R16, [R1+0x3b0] ;  /* 0x0003b00001107983 */ /* 0x001ea80000300800 */
[----:B------:R-:W2:Y:S04]  /*2e830*/  LDL.LU R17, [R1+0x3b4] ;  /* 0x0003b40001117983 */ /* 0x000ea80000300800 */
[----:B------:R-:W2:Y:S04]  /*2e840*/  LDL.LU R18, [R1+0x3b8] ;  /* 0x0003b80001127983 */ /* 0x000ea80000300800 */
[----:B------:R-:W2:Y:S04]  /*2e850*/  LDL.LU R19, [R1+0x3bc] ;  /* 0x0003bc0001137983 */ /* 0x000ea80000300800 */
[----:B--2---:R-:W-:Y:S04]  /*2e860*/  STL.64 [R1+0x4b50], R18 ;  /* 0x004b501201007387 */ /* 0x004fe80000100a00 */
[----:B------:R0:W-:Y:S02]  /*2e870*/  STL.64 [R1+0x4b48], R16 ;  /* 0x004b481001007387 */ /* 0x0001e40000100a00 */
[----:B0-----:R-:W-:-:S02]  /*2e880*/  IMAD.MOV.U32 R16, RZ, RZ, R11 ;  /* 0x000000ffff107224 */ /* 0x001fc400078e000b */
[----:B------:R-:W-:-:S05]  /*2e890*/  IMAD.MOV.U32 R17, RZ, RZ, R10 ;  /* 0x000000ffff117224 */ /* 0x000fca00078e000a */
[----:B------:R0:W-:Y:S04]  /*2e8a0*/  STL.64 [R1+0x4b68], R16 ;  /* 0x004b681001007387 */ /* 0x0001e80000100a00 */
[----:B------:R-:W2:Y:S04]  /*2e8b0*/  LDL.LU R8, [R1+0x380] ;  /* 0x0003800001087983 */ /* 0x000ea80000300800 */
[----:B------:R-:W2:Y:S04]  /*2e8c0*/  LDL.LU R9, [R1+0x384] ;  /* 0x0003840001097983 */ /* 0x000ea80000300800 */
[----:B------:R-:W2:Y:S04]  /*2e8d0*/  LDL.LU R10, [R1+0x388] ;  /* 0x00038800010a7983 */ /* 0x000ea80000300800 */
[----:B------:R-:W2:Y:S01]  /*2e8e0*/  LDL.LU R11, [R1+0x38c] ;  /* 0x00038c00010b7983 */ /* 0x000ea20000300800 */
[----:B0-----:R-:W-:-:S02]  /*2e8f0*/  IMAD.MOV.U32 R16, RZ, RZ, R2 ;  /* 0x000000ffff107224 */ /* 0x001fc400078e0002 */
[----:B----4-:R-:W-:Y:S01]  /*2e900*/  IMAD.MOV.U32 R17, RZ, RZ, R20 ;  /* 0x000000ffff117224 */ /* 0x010fe200078e0014 */
[----:B------:R-:W4:Y:S04]  /*2e910*/  LDL.LU R2, [R1+0x4c34] ;  /* 0x004c340001027983 */ /* 0x000f280000300800 */
[----:B------:R-:W4:Y:S04]  /*2e920*/  LDL.LU R20, [R1+0x4c30] ;  /* 0x004c300001147983 */ /* 0x000f280000300800 */
[----:B------:R0:W-:Y:S02]  /*2e930*/  STL.64 [R1+0x4b80], R16 ;  /* 0x004b801001007387 */ /* 0x0001e40000100a00 */
[----:B0-----:R-:W-:-:S02]  /*2e940*/  IMAD.MOV.U32 R16, RZ, RZ, R21 ;  /* 0x000000ffff107224 */ /* 0x001fc400078e0015 */
[----:B---3--:R-:W-:Y:S01]  /*2e950*/  IMAD.MOV.U32 R17, RZ, RZ, R22 ;  /* 0x000000ffff117224 */ /* 0x008fe200078e0016 */
        /* <DEDUP_REMOVED lines=12> */
[----:B------:R-:W3:Y:S01]  /*2ea20*/  LDL.LU R3, [R1+0x4c20] ;  /* 0x004c200001037983 */ /* 0x000ee20000300800 */
[----:B------:R-:W-:-:S03]  /*2ea30*/  IMAD.MOV.U32 R24, RZ, RZ, R29 ;  /* 0x000000ffff187224 */ /* 0x000fc600078e001d */
[----:B------:R-:W-:Y:S01]  /*2ea40*/  STL.64 [R1+0x4bb0], R16 ;  /* 0x004bb01001007387 */ /* 0x000fe20000100a00 */
[----:B------:R-:W-:-:S03]  /*2ea50*/  IMAD.MOV.U32 R25, RZ, RZ, R28 ;  /* 0x000000ffff197224 */ /* 0x000fc600078e001c */
[----:B--2---:R-:W-:Y:S04]  /*2ea60*/  STL.64 [R1+0x4b60], R10 ;  /* 0x004b600a01007387 */ /* 0x004fe80000100a00 */
[----:B------:R0:W-:Y:S04]  /*2ea70*/  STL.64 [R1+0x4b58], R8 ;  /* 0x004b580801007387 */ /* 0x0001e80000100a00 */
[----:B0-----:R-:W2:Y:S04]  /*2ea80*/  LDL.LU R8, [R1+0x3c0] ;  /* 0x0003c00001087983 */ /* 0x001ea80000300800 */
[----:B------:R-:W2:Y:S04]  /*2ea90*/  LDL.LU R9, [R1+0x3c4] ;  /* 0x0003c40001097983 */ /* 0x000ea80000300800 */
[----:B------:R-:W2:Y:S04]  /*2eaa0*/  LDL.LU R10, [R1+0x3c8] ;  /* 0x0003c800010a7983 */ /* 0x000ea80000300800 */
[----:B------:R-:W2:Y:S04]  /*2eab0*/  LDL.LU R11, [R1+0x3cc] ;  /* 0x0003cc00010b7983 */ /* 0x000ea80000300800 */
[----:B------:R0:W-:Y:S04]  /*2eac0*/  STL.64 [R1+0x4bd8], R24 ;  /* 0x004bd81801007387 */ /* 0x0001e80000100a00 */
[----:B------:R-:W2:Y:S04]  /*2ead0*/  LDL.LU R16, [R1+0x400] ;  /* 0x0004000001107983 */ /* 0x000ea80000300800 */
[----:B------:R-:W2:Y:S04]  /*2eae0*/  LDL.LU R17, [R1+0x404] ;  /* 0x0004040001117983 */ /* 0x000ea80000300800 */
[----:B------:R-:W2:Y:S04]  /*2eaf0*/  LDL.LU R18, [R1+0x408] ;  /* 0x0004080001127983 */ /* 0x000ea80000300800 */
[----:B------:R-:W2:Y:S01]  /*2eb00*/  LDL.LU R19, [R1+0x40c] ;  /* 0x00040c0001137983 */ /* 0x000ea20000300800 */
[----:B0-----:R-:W-:-:S02]  /*2eb10*/  IMAD.MOV.U32 R24, RZ, RZ, R7 ;  /* 0x000000ffff187224 */ /* 0x001fc400078e0007 */
[----:B------:R-:W-:-:S05]  /*2eb20*/  IMAD.MOV.U32 R25, RZ, RZ, R6 ;  /* 0x000000ffff197224 */ /* 0x000fca00078e0006 */
[----:B------:R-:W-:Y:S04]  /*2eb30*/  STL.64 [R1+0x4bf0], R24 ;  /* 0x004bf01801007387 */ /* 0x000fe80000100a00 */
[----:B--2---:R-:W-:Y:S04]  /*2eb40*/  STL.64 [R1+0x4bd0], R18 ;  /* 0x004bd01201007387 */ /* 0x004fe80000100a00 */
[----:B------:R0:W-:Y:S04]  /*2eb50*/  STL.64 [R1+0x4bc8], R16 ;  /* 0x004bc81001007387 */ /* 0x0001e80000100a00 */
[----:B0-----:R-:W2:Y:S04]  /*2eb60*/  LDL.LU R16, [R1+0x410] ;  /* 0x0004100001107983 */ /* 0x001ea80000300800 */
[----:B------:R-:W2:Y:S04]  /*2eb70*/  LDL.LU R17, [R1+0x414] ;  /* 0x0004140001117983 */ /* 0x000ea80000300800 */
[----:B------:R-:W2:Y:S04]  /*2eb80*/  LDL.LU R18, [R1+0x418] ;  /* 0x0004180001127983 */ /* 0x000ea80000300800 */
[----:B------:R-:W2:Y:S04]  /*2eb90*/  LDL.LU R19, [R1+0x41c] ;  /* 0x00041c0001137983 */ /* 0x000ea80000300800 */
[----:B------:R-:W2:Y:S04]  /*2eba0*/  LDL.64 R24, [R1+0xb0] ;  /* 0x0000b00001187983 */ /* 0x000ea80000100a00 */
[----:B--2---:R-:W-:Y:S04]  /*2ebb0*/  STL.64 [R1+0x4c08], R24 ;  /* 0x004c081801007387 */ /* 0x004fe80000100a00 */
        /* <DEDUP_REMOVED lines=14> */
[----:B0-----:R-:W3:Y:S04]  /*2eca0*/  LDL.LU R16, [R1+0x440] ;  /* 0x0004400001107983 */ /* 0x001ee80000300800 */
[----:B------:R-:W3:Y:S04]  /*2ecb0*/  LDL.LU R17, [R1+0x444] ;  /* 0x0004440001117983 */ /* 0x000ee80000300800 */
[----:B------:R-:W3:Y:S04]  /*2ecc0*/  LDL.LU R18, [R1+0x448] ;  /* 0x0004480001127983 */ /* 0x000ee80000300800 */
[----:B------:R-:W3:Y:S04]  /*2ecd0*/  LDL.LU R19, [R1+0x44c] ;  /* 0x00044c0001137983 */ /* 0x000ee80000300800 */
[----:B------:R-:W-:Y:S04]  /*2ece0*/  STL.64 [R1+0x4b78], R10 ;  /* 0x004b780a01007387 */ /* 0x000fe80000100a00 */
[----:B------:R0:W-:Y:S04]  /*2ecf0*/  STL.64 [R1+0x4b70], R8 ;  /* 0x004b700801007387 */ /* 0x0001e80000100a00 */
[----:B0-----:R-:W2:Y:S04]  /*2ed00*/  LDL.LU R8, [R1+0x3d0] ;  /* 0x0003d00001087983 */ /* 0x001ea80000300800 */
[----:B------:R-:W2:Y:S04]  /*2ed10*/  LDL.LU R9, [R1+0x3d4] ;  /* 0x0003d40001097983 */ /* 0x000ea80000300800 */
[----:B------:R-:W2:Y:S04]  /*2ed20*/  LDL.LU R10, [R1+0x3d8] ;  /* 0x0003d800010a7983 */ /* 0x000ea80000300800 */
[----:B------:R-:W2:Y:S01]  /*2ed30*/  LDL.LU R11, [R1+0x3dc] ;  /* 0x0003dc00010b7983 */ /* 0x000ea20000300800 */
[----:B----4-:R-:W-:-:S02]  /*2ed40*/  IMAD.MOV.U32 R24, RZ, RZ, R2 ;  /* 0x000000ffff187224 */ /* 0x010fc400078e0002 */
[----:B------:R-:W-:Y:S01]  /*2ed50*/  IMAD.MOV.U32 R25, RZ, RZ, R0 ;  /* 0x000000ffff197224 */ /* 0x000fe200078e0000 */
[----:B--2---:R-:W-:Y:S04]  /*2ed60*/  STL.64 [R1+0x4b90], R10 ;  /* 0x004b900a01007387 */ /* 0x004fe80000100a00 */
[----:B------:R0:W-:Y:S04]  /*2ed70*/  STL.64 [R1+0x4b88], R8 ;  /* 0x004b880801007387 */ /* 0x0001e80000100a00 */
[----:B0-----:R-:W2:Y:S04]  /*2ed80*/  LDL.LU R8, [R1+0x3e0] ;  /* 0x0003e00001087983 */ /* 0x001ea80000300800 */
[----:B------:R-:W2:Y:S04]  /*2ed90*/  LDL.LU R9, [R1+0x3e4] ;  /* 0x0003e40001097983 */ /* 0x000ea80000300800 */
[----:B------:R-:W4:Y:S04]  /*2eda0*/  LDL.LU R10, [R1+0x3e8] ;  /* 0x0003e800010a7983 */ /* 0x000f280000300800 */
[----:B------:R-:W4:Y:S01]  /*2edb0*/  LDL.LU R11, [R1+0x3ec] ;  /* 0x0003ec00010b7983 */ /* 0x000f220000300800 */
[C---:B---3--:R-:W-:Y:S03]  /*2edc0*/  HMMA.16816.F32.BF16 R24, R20.reuse, R24, R16 ;  /* 0x000000181418723c */ /* 0x048fe60000041810 */
[----:B----4-:R-:W-:Y:S04]  /*2edd0*/  STL.64 [R1+0x4ba8], R10 ;  /* 0x004ba80a01007387 */ /* 0x010fe80000100a00 */
[----:B--2---:R0:W-:Y:S04]  /*2ede0*/  STL.64 [R1+0x4ba0], R8 ;  /* 0x004ba00801007387 */ /* 0x0041e80000100a00 */
[----:B0-----:R-:W2:Y:S04]  /*2edf0*/  LDL.LU R8, [R1+0x3f0] ;  /* 0x0003f00001087983 */ /* 0x001ea80000300800 */
[----:B------:R-:W2:Y:S04]  /*2ee00*/  LDL.LU R9, [R1+0x3f4] ;  /* 0x0003f40001097983 */ /* 0x000ea80000300800 */
[----:B------:R-:W2:Y:S04]  /*2ee10*/  LDL.LU R10, [R1+0x3f8] ;  /* 0x0003f800010a7983 */ /* 0x000ea80000300800 */
[----:B------:R-:W2:Y:S04]  /*2ee20*/  LDL.LU R11, [R1+0x3fc] ;  /* 0x0003fc00010b7983 */ /* 0x000ea80000300800 */
[----:B------:R-:W3:Y:S04]  /*2ee30*/  LDL.64 R12, [R1] ;  /* 0x00000000010c7983 */ /* 0x000ee80000100a00 */
[----:B------:R0:W-:Y:S04]  /*2ee40*/  STL.64 [R1+0x4b18], R4 ;  /* 0x004b180401007387 */ /* 0x0001e80000100a00 */
[----:B0-----:R-:W4:Y:S04]  /*2ee50*/  LDL.LU R4, [R1+0x3a0] ;  /* 0x0003a00001047983 */ /* 0x001f280000300800 */
[----:B------:R-:W4:Y:S04]  /*2ee60*/  LDL.LU R5, [R1+0x3a4] ;  /* 0x0003a40001057983 */ /* 0x000f280000300800 */
[----:B------:R-:W4:Y:S04]  /*2ee70*/  LDL.LU R6, [R1+0x3a8] ;  /* 0x0003a80001067983 */ /* 0x000f280000300800 */
[----:B------:R-:W4:Y:S04]  /*2ee80*/  LDL.LU R7, [R1+0x3ac] ;  /* 0x0003ac0001077983 */ /* 0x000f280000300800 */
        /* <DEDUP_REMOVED lines=23> */
[----:B------:R-:W-:Y:S04]  /*2f000*/  STL.64 [R1+0x410], R24 ;  /* 0x0004101801007387 */ /* 0x000fe80000100a00 */
[----:B------:R0:W-:Y:S04]  /*2f010*/  STL.64 [R1+0x418], R26 ;  /* 0x0004181a01007387 */ /* 0x0001e80000100a00 */
[----:B0-----:R-:W2:Y:S04]  /*2f020*/  LDL.LU.64 R26, [R1+0x4bc0] ;  /* 0x004bc000011a7983 */ /* 0x001ea80000300a00 */
[----:B------:R-:W2:Y:S02]  /*2f030*/  LDL.LU.64 R24, [R1+0x4bb8] ;  /* 0x004bb80001187983 */ /* 0x000ea40000300a00 */
        /* <DEDUP_REMOVED lines=30> */
[----:B------:R-:W2:Y:S01]  /*2f220*/  LDL.LU.64 R16, [R1+0x4b48] ;  /* 0x004b480001107983 */ /* 0x000ea20000300a00 */
[----:B------:R-:W-:-:S02]  /*2f230*/  IMAD.MOV.U32 R24, RZ, RZ, R27 ;  /* 0x000000ffff187224 */ /* 0x000fc400078e001b */
[----:B------:R-:W-:-:S07]  /*2f240*/  IMAD.MOV.U32 R25, RZ, RZ, R26 ;  /* 0x000000ffff197224 */ /* 0x000fce00078e001a */
[C---:B--2---:R-:W-:Y:S01]  /*2f250*/  HMMA.16816.F32.BF16 R24, R20.reuse, R24, R16 ;  /* 0x000000181418723c */ /* 0x044fe20000041810 */
[----:B------:R-:W4:Y:S07]  /*2f260*/  LDL.LU.64 R16, [R1+0x4b40] ;  /* 0x004b400001107983 */ /* 0x000f2e0000300a00 */
[----:B----4-:R-:W-:Y:S01]  /*2f270*/  HMMA.16816.F32.BF16 R16, R20, R16, R4 ;  /* 0x000000101410723c */ /* 0x010fe20000041804 */
[----:B------:R-:W2:Y:S10]  /*2f280*/  LDL.LU R4, [R1+0x710] ;  /* 0x0007100001047983 */ /* 0x000eb40000300800 */
[----:B------:R-:W-:Y:S04]  /*2f290*/  STL.64 [R1+0x3b0], R24 ;  /* 0x0003b01801007387 */ /* 0x000fe80000100a00 */
[----:B------:R-:W-:Y:S04]  /*2f2a0*/  STL.64 [R1+0x3b8], R26 ;  /* 0x0003b81a01007387 */ /* 0x000fe80000100a00 */
[----:B------:R0:W-:Y:S04]  /*2f2b0*/  STL.64 [R1+0x3a0], R16 ;  /* 0x0003a01001007387 */ /* 0x0001e80000100a00 */
[----:B------:R1:W-:Y:S04]  /*2f2c0*/  STL.64 [R1+0x3a8], R18 ;  /* 0x0003a81201007387 */ /* 0x0003e80000100a00 */
[----:B------:R-:W2:Y:S04]  /*2f2d0*/  LDL.LU R5, [R1+0x714] ;  /* 0x0007140001057983 */ /* 0x000ea80000300800 */
[----:B------:R-:W2:Y:S04]  /*2f2e0*/  LDL.LU R6, [R1+0x718] ;  /* 0x0007180001067983 */ /* 0x000ea80000300800 */
[----:B------:R-:W2:Y:S04]  /*2f2f0*/  LDL.LU R7, [R1+0x71c] ;  /* 0x00071c0001077983 */ /* 0x000ea80000300800 */
[----:B0-----:R-:W4:Y:S04]  /*2f300*/  LDL.LU R16, [R1+0x360] ;  /* 0x0003600001107983 */ /* 0x001f280000300800 */
[----:B------:R-:W4:Y:S04]  /*2f310*/  LDL.LU R17, [R1+0x364] ;  /* 0x0003640001117983 */ /* 0x000f280000300800 */
[----:B-1----:R-:W4:Y:S04]  /*2f320*/  LDL.LU R18, [R1+0x368] ;  /* 0x0003680001127983 */ /* 0x002f280000300800 */
[----:B------:R-:W4:Y:S04]  /*2f330*/  LDL.LU R19, [R1+0x36c] ;  /* 0x00036c0001137983 */ /* 0x000f280000300800 */
[----:B------:R-:W2:Y:S04]  /*2f340*/  LDL.64 R24, [R1+0xa0] ;  /* 0x0000a00001187983 */ /* 0x000ea80000100a00 */
[----:B--2---:R0:W-:Y:S02]  /*2f350*/  STL.64 [R1+0x4ae8], R24 ;  /* 0x004ae81801007387 */ /* 0x0041e40000100a00 */
[----:B0-----:R-:W-:-:S02]  /*2f360*/  IMAD.MOV.U32 R24, RZ, RZ, R15 ;  /* 0x000000ffff187224 */ /* 0x001fc400078e000f */
[----:B------:R-:W-:-:S07]  /*2f370*/  IMAD.MOV.U32 R25, RZ, RZ, R14 ;  /* 0x000000ffff197224 */ /* 0x000fce00078e000e */
[----:B------:R-:W-:Y:S01]  /*2f380*/  HMMA.16816.F32.BF16 R24, R20, R24, R8 ;  /* 0x000000181418723c */ /* 0x000fe20000041808 */
[----:B------:R-:W2:Y:S04]  /*2f390*/  LDL.LU.64 R10, [R1+0x4b38] ;  /* 0x004b3800010a7983 */ /* 0x000ea80000300a00 */
[----:B------:R-:W2:Y:S01]  /*2f3a0*/  LDL.LU.64 R8, [R1+0x4b30] ;  /* 0x004b300001087983 */ /* 0x000ea20000300a00 */
[----:B---3--:R-:W-:Y:S02]  /*2f3b0*/  IMAD.MOV.U32 R29, RZ, RZ, R12 ;  /* 0x000000ffff1d7224 */ /* 0x008fe400078e000c */
[----:B------:R-:W-:-:S11]  /*2f3c0*/  IMAD.MOV.U32 R28, RZ, RZ, R13 ;  /* 0x000000ffff1c7224 */ /* 0x000fd600078e000d */
[----:B------:R0:W-:Y:S04]  /*2f3d0*/  STL.64 [R1+0x390], R24 ;  /* 0x0003901801007387 */ /* 0x0001e80000100a00 */
[----:B------:R-:W-:Y:S01]  /*2f3e0*/  STL.64 [R1+0x398], R26 ;  /* 0x0003981a01007387 */ /* 0x000fe20000100a00 */
[----:B0-----:R-:W-:Y:S02]  /*2f3f0*/  IMAD.MOV.U32 R24, RZ, RZ, R2 ;  /* 0x000000ffff187224 */ /* 0x001fe400078e0002 */
[----:B------:R-:W-:-:S05]  /*2f400*/  IMAD.MOV.U32 R25, RZ, RZ, R0 ;  /* 0x000000ffff197224 */ /* 0x000fca00078e0000 */
[----:B------:R0:W-:Y:S04]  /*2f410*/  STL.64 [R1+0x4b00], R24 ;  /* 0x004b001801007387 */ /* 0x0001e80000100a00 */
[----:B0-----:R-:W3:Y:S04]  /*2f420*/  LDL.LU R24, [R1+0x370] ;  /* 0x0003700001187983 */ /* 0x001ee80000300800 */
[----:B------:R-:W3:Y:S04]  /*2f430*/  LDL.LU R25, [R1+0x374] ;  /* 0x0003740001197983 */ /* 0x000ee80000300800 */
[----:B------:R-:W3:Y:S04]  /*2f440*/  LDL.LU R26, [R1+0x378] ;  /* 0x00037800011a7983 */ /* 0x000ee80000300800 */
[----:B------:R-:W3:Y:S01]  /*2f450*/  LDL.LU R27, [R1+0x37c] ;  /* 0x00037c00011b7983 */ /* 0x000ee20000300800 */
[----:B--2---:R-:W-:-:S15]  /*2f460*/  HMMA.16816.F32.BF16 R8, R20, R12, R8 ;  /* 0x0000000c1408723c */ /* 0x004fde0000041808 */
[----:B------:R-:W-:-:S04]  /*2f470*/  NOP ;  /* 0x0000000000007918 */ /* 0x000fc80000000000 */
[----:B------:R0:W-:Y:S04]  /*2f480*/  STL.64 [R1+0x380], R8 ;  /* 0x0003800801007387 */ /* 0x0001e80000100a00 */
[----:B------:R-:W-:Y:S04]  /*2f490*/  STL.64 [R1+0x388], R10 ;  /* 0x0003880a01007387 */ /* 0x000fe80000100a00 */
[----:B0-----:R-:W2:Y:S04]  /*2f4a0*/  LDL.LU.64 R8, [R1+0x4b28] ;  /* 0x004b280001087983 */ /* 0x001ea80000300a00 */
[----:B------:R-:W3:Y:S02]  /*2f4b0*/  LDL.LU.64 R12, [R1+0x4b20] ;  /* 0x004b2000010c7983 */ /* 0x000ee40000300a00 */
[----:B---3--:R-:W-:-:S15]  /*2f4c0*/  HMMA.16816.F32.BF16 R24, R20, R12, R24 ;  /* 0x0000000c1418723c */ /* 0x008fde0000041818 */
[----:B------:R-:W-:-:S04]  /*2f4d0*/  NOP ;  /* 0x0000000000007918 */ /* 0x000fc80000000000 */
[----:B------:R0:W-:Y:S04]  /*2f4e0*/  STL.64 [R1+0x370], R24 ;  /* 0x0003701801007387 */ /* 0x0001e80000100a00 */
[----:B------:R-:W-:Y:S04]  /*2f4f0*/  STL.64 [R1+0x378], R26 ;  /* 0x0003781a01007387 */ /* 0x000fe80000100a00 */
[----:B0-----:R-:W3:Y:S04]  /*2f500*/  LDL.64 R24, [R1+0xc0] ;  /* 0x0000c00001187983 */ /* 0x001ee80000100a00 */
        /* <DEDUP_REMOVED lines=21> */
[----:B------:R-:W-:Y:S04]  /*2f660*/  STL [R1+0x4a1c], R8 ;  /* 0x004a1c0801007387 */ /* 0x000fe80000100800 */
[----:B------:R0:W-:Y:S04]  /*2f670*/  STL [R1+0x4a18], R9 ;  /* 0x004a180901007387 */ /* 0x0001e80000100800 */
[----:B0-----:R-:W3:Y:S01]  /*2f680*/  LDL.64 R8, [R1+0x90] ;  /* 0x0000900001087983 */ /* 0x001ee20000100a00 */
[----:B------:R-:W-:-:S02]  /*2f690*/  IMAD.MOV.U32 R2, RZ, RZ, R24 ;  /* 0x000000ffff027224 */ /* 0x000fc400078e0018 */
[----:B------:R-:W-:Y:S01]  /*2f6a0*/  IMAD.MOV.U32 R0, RZ, RZ, R25 ;  /* 0x000000ffff007224 */ /* 0x000fe200078e0019 */
[----:B----4-:R-:W-:Y:S01]  /*2f6b0*/  HMMA.16816.F32.BF16 R16, R20, R4, R16 ;  /* 0x000000041410723c */ /* 0x010fe20000041810 */
[----:B------:R0:W-:Y:S04]  /*2f6c0*/  STL.64 [R1+0x4a10], R4 ;  /* 0x004a100401007387 */ /* 0x0001e80000100a00 */
[----:B------:R-:W1:Y:S04]  /*2f6d0*/  LDSM.16.MT88.4 R20, [R3+0x8280] ;  /* 0x008280000314783b */ /* 0x000e680000004200 */
[----:B0-----:R-:W4:Y:S10]  /*2f6e0*/  LDL.LU R4, [R1+0x330] ;  /* 0x0003300001047983 */ /* 0x001f340000300800 */
[----:B------:R-:W-:Y:S04]  /*2f6f0*/  STL.64 [R1+0x360], R16 ;  /* 0x0003601001007387 */ /* 0x000fe80000100a00 */
[----:B------:R-:W-:Y:S04]  /*2f700*/  STL.64 [R1+0x368], R18 ;  /* 0x0003681201007387 */ /* 0x000fe80000100a00 */
[----:B------:R-:W2:Y:S04]  /*2f710*/  LDSM.16.MT88.4 R16, [R3+0x8200] ;  /* 0x008200000310783b */ /* 0x000ea80000004200 */
[----:B------:R-:W4:Y:S04]  /*2f720*/  LDL.LU R5, [R1+0x334] ;  /* 0x0003340001057983 */ /* 0x000f280000300800 */
[----:B------:R-:W4:Y:S04]  /*2f730*/  LDL.LU R6, [R1+0x338] ;  /* 0x0003380001067983 */ /* 0x000f280000300800 */
[----:B------:R-:W4:Y:S04]  /*2f740*/  LDL.LU R7, [R1+0x33c] ;  /* 0x00033c0001077983 */ /* 0x000f280000300800 */
[----:B------:R-:W-:Y:S04]  /*2f750*/  STL [R1+0x4a20], R3 ;  /* 0x004a200301007387 */ /* 0x000fe80000100800 */
[----:B-1----:R-:W-:Y:S04]  /*2f760*/  STL.64 [R1+0x4a08], R22 ;  /* 0x004a081601007387 */ /* 0x002fe80000100a00 */
[----:B------:R0:W-:Y:S04]  /*2f770*/  STL.64 [R1+0x4a00], R20 ;  /* 0x004a001401007387 */ /* 0x0001e80000100a00 */
        /* <DEDUP_REMOVED lines=17> */
[----:B0-----:R-:W4:Y:S01]  /*2f890*/  LDL.LU.64 R24, [R1+0x4ae8] ;  /* 0x004ae80001187983 */ /* 0x001f220000300a00 */
[C---:B---3--:R-:W-:Y:S08]  /*2f8a0*/  HMMA.16816.F32.BF16 R20, R16.reuse, R8, R20 ;  /* 0x000000081014723c */ /* 0x048ff00000041814 */
[----:B----4-:R-:W-:-:S15]  /*2f8b0*/  HMMA.16816.F32.BF16 R4, R16, R24, R4 ;  /* 0x000000181004723c */ /* 0x010fde0000041804 */
[----:B------:R-:W-:-:S04]  /*2f8c0*/  NOP ;  /* 0x0000000000007918 */ /* 0x000fc80000000000 */
[----:B------:R0:W-:Y:S04]  /*2f8d0*/  STL.64 [R1+0x330], R4 ;  /* 0x0003300401007387 */ /* 0x0001e80000100a00 */
[----:B------:R1:W-:Y:S01]  /*2f8e0*/  STL.64 [R1+0x338], R6 ;  /* 0x0003380601007387 */ /* 0x0003e20000100a00 */
[----:B0-----:R-:W-:Y:S02]  /*2f8f0*/  IMAD.MOV.U32 R5, RZ, RZ, R24 ;  /* 0x000000ffff057224 */ /* 0x001fe400078e0018 */
[----:B------:R-:W-:Y:S02]  /*2f900*/  IMAD.MOV.U32 R4, RZ, RZ, R25 ;  /* 0x000000ffff047224 */ /* 0x000fe400078e0019 */
[----:B------:R-:W2:Y:S01]  /*2f910*/  LDL.LU.64 R24, [R1+0x4ae0] ;  /* 0x004ae00001187983 */ /* 0x000ea20000300a00 */
[----:B-1----:R-:W-:-:S02]  /*2f920*/  IMAD.MOV.U32 R7, RZ, RZ, R8 ;  /* 0x000000ffff077224 */ /* 0x002fc400078e0008 */
[----:B------:R-:W-:Y:S01]  /*2f930*/  IMAD.MOV.U32 R6, RZ, RZ, R9 ;  /* 0x000000ffff067224 */ /* 0x000fe200078e0009 */
[----:B------:R-:W-:Y:S04]  /*2f940*/  STL.64 [R1+0x320], R20 ;  /* 0x0003201401007387 */ /* 0x000fe80000100a00 */
[----:B------:R-:W-:Y:S04]  /*2f950*/  STL.64 [R1+0x328], R22 ;  /* 0x0003281601007387 */ /* 0x000fe80000100a00 */
[----:B------:R-:W-:Y:S04]  /*2f960*/  STL.64 [R1+0x4a30], R6 ;  /* 0x004a300601007387 */ /* 0x000fe80000100a00 */
[----:B------:R2:W-:Y:S02]  /*2f970*/  STL.64 [R1+0x4a28], R4 ;  /* 0x004a280401007387 */ /* 0x0005e40000100a00 */
[----:B--2---:R-:W-:Y:S01]  /*2f980*/  HMMA.16816.F32.BF16 R4, R16, R24, R12 ;  /* 0x000000181004723c */ /* 0x004fe2000004180c */
[----:B------:R-:W-:-:S02]  /*2f990*/  IMAD.MOV.U32 R11, RZ, RZ, R24 ;  /* 0x000000ffff0b7224 */ /* 0x000fc400078e0018 */
[----:B------:R-:W-:-:S15]  /*2f9a0*/  IMAD.MOV.U32 R10, RZ, RZ, R25 ;  /* 0x000000ffff0a7224 */ /* 0x000fde00078e0019 */
[----:B------:R-:W-:Y:S01]  /*2f9b0*/  NOP ;  /* 0x0000000000007918 */ /* 0x000fe20000000000 */
[----:B------:R0:W-:Y:S04]  /*2f9c0*/  STL.64 [R1+0x310], R4 ;  /* 0x0003100401007387 */ /* 0x0001e80000100a00 */
[----:B------:R1:W-:Y:S04]  /*2f9d0*/  STL.64 [R1+0x318], R6 ;  /* 0x0003180601007387 */ /* 0x0003e80000100a00 */
[----:B------:R2:W-:Y:S04]  /*2f9e0*/  STL.64 [R1+0x4a88], R10 ;  /* 0x004a880a01007387 */ /* 0x0005e80000100a00 */
[----:B0-----:R-:W3:Y:S04]  /*2f9f0*/  LDL.LU R4, [R1+0x6a0] ;  /* 0x0006a00001047983 */ /* 0x001ee80000300800 */
[----:B------:R-:W3:Y:S04]  /*2fa00*/  LDL.LU R5, [R1+0x6a4] ;  /* 0x0006a40001057983 */ /* 0x000ee80000300800 */
[----:B-1----:R-:W4:Y:S04]  /*2fa10*/  LDL.LU R6, [R1+0x6a8] ;  /* 0x0006a80001067983 */ /* 0x002f280000300800 */
[----:B------:R-:W4:Y:S04]  /*2fa20*/  LDL.LU R7, [R1+0x6ac] ;  /* 0x0006ac0001077983 */ /* 0x000f280000300800 */
[----:B------:R-:W3:Y:S04]  /*2fa30*/  LDL.LU R12, [R1+0x6c0] ;  /* 0x0006c000010c7983 */ /* 0x000ee80000300800 */
[----:B------:R-:W3:Y:S04]  /*2fa40*/  LDL.LU R13, [R1+0x6c4] ;  /* 0x0006c400010d7983 */ /* 0x000ee80000300800 */
[----:B------:R-:W3:Y:S04]  /*2fa50*/  LDL.LU R14, [R1+0x6c8] ;  /* 0x0006c800010e7983 */ /* 0x000ee80000300800 */
[----:B------:R-:W3:Y:S04]  /*2fa60*/  LDL.LU R15, [R1+0x6cc] ;  /* 0x0006cc00010f7983 */ /* 0x000ee80000300800 */
[----:B------:R-:W3:Y:S04]  /*2fa70*/  LDL.LU R8, [R1+0x6e0] ;  /* 0x0006e00001087983 */ /* 0x000ee80000300800 */
[----:B------:R-:W3:Y:S04]  /*2fa80*/  LDL.LU R9, [R1+0x6e4] ;  /* 0x0006e40001097983 */ /* 0x000ee80000300800 */
[----:B--2---:R-:W2:Y:S04]  /*2fa90*/  LDL.LU R10, [R1+0x6e8] ;  /* 0x0006e800010a7983 */ /* 0x004ea80000300800 */
[----:B------:R-:W2:Y:S04]  /*2faa0*/  LDL.LU R11, [R1+0x6ec] ;  /* 0x0006ec00010b7983 */ /* 0x000ea80000300800 */
[----:B--2---:R-:W-:Y:S04]  /*2fab0*/  STL.64 [R1+0x4a98], R10 ;  /* 0x004a980a01007387 */ /* 0x004fe80000100a00 */
[----:B---3--:R0:W-:Y:S04]  /*2fac0*/  STL.64 [R1+0x4a90], R8 ;  /* 0x004a900801007387 */ /* 0x0081e80000100a00 */
[----:B0-----:R-:W2:Y:S04]  /*2fad0*/  LDL.64 R8, [R1+0x40] ;  /* 0x0000400001087983 */ /* 0x001ea80000100a00 */
[----:B--2---:R0:W-:Y:S04]  /*2fae0*/  STL.64 [R1+0x4aa8], R8 ;  /* 0x004aa80801007387 */ /* 0x0041e80000100a00 */
[----:B0-----:R-:W2:Y:S04]  /*2faf0*/  LDL.64 R8, [R1+0x50] ;  /* 0x0000500001087983 */ /* 0x001ea80000100a00 */
[----:B--2---:R-:W-:Y:S04]  /*2fb00*/  STL.64 [R1+0x4ac0], R8 ;  /* 0x004ac00801007387 */ /* 0x004fe80000100a00 */
[----:B------:R-:W-:Y:S04]  /*2fb10*/  STL.64 [R1+0x4a70], R14 ;  /* 0x004a700e01007387 */ /* 0x000fe80000100a00 */
[----:B------:R0:W-:Y:S04]  /*2fb20*/  STL.64 [R1+0x4a68], R12 ;  /* 0x004a680c01007387 */ /* 0x0001e80000100a00 */
[----:B0-----:R-:W2:Y:S04]  /*2fb30*/  LDL.64 R12, [R1+0x20] ;  /* 0x00002000010c7983 */ /* 0x001ea80000100a00 */
[----:B--2---:R0:W-:Y:S04]  /*2fb40*/  STL.64 [R1+0x4a80], R12 ;  /* 0x004a800c01007387 */ /* 0x0041e80000100a00 */
[----:B0-----:R-:W2:Y:S04]  /*2fb50*/  LDL.64 R12, [R1+0x30] ;  /* 0x00003000010c7983 */ /* 0x001ea80000100a00 */
[----:B--2---:R0:W-:Y:S04]  /*2fb60*/  STL.64 [R1+0x4aa0], R12 ;  /* 0x004aa00c01007387 */ /* 0x0041e80000100a00 */
[----:B0-----:R-:W2:Y:S04]  /*2fb70*/  LDL.LU R12, [R1+0x6f0] ;  /* 0x0006f000010c7983 */ /* 0x001ea80000300800 */
[----:B------:R-:W2:Y:S04]  /*2fb80*/  LDL.LU R13, [R1+0x6f4] ;  /* 0x0006f400010d7983 */ /* 0x000ea80000300800 */
[----:B------:R-:W3:Y:S04]  /*2fb90*/  LDL.LU R14, [R1+0x6f8] ;  /* 0x0006f800010e7983 */ /* 0x000ee80000300800 */
[----:B------:R-:W3:Y:S04]  /*2fba0*/  LDL.LU R15, [R1+0x6fc] ;  /* 0x0006fc00010f7983 */ /* 0x000ee80000300800 */
        /* <DEDUP_REMOVED lines=17> */
[----:B------:R-:W2:Y:S04]  /*2fcc0*/  LDL.LU R14, [R1+0x2f8] ;  /* 0x0002f800010e7983 */ /* 0x000ea80000300800 */
[----:B------:R-:W2:Y:S04]  /*2fcd0*/  LDL.LU R15, [R1+0x2fc] ;  /* 0x0002fc00010f7983 */ /* 0x000ea80000300800 */
[----:B----4-:R-:W-:Y:S04]  /*2fce0*/  STL.64 [R1+0x4a48], R6 ;  /* 0x004a480601007387 */ /* 0x010fe80000100a00 */
[----:B------:R0:W-:Y:S04]  /*2fcf0*/  STL.64 [R1+0x4a40], R4 ;  /* 0x004a400401007387 */ /* 0x0001e80000100a00 */
[----:B0-----:R-:W3:Y:S04]  /*2fd00*/  LDL.LU R4, [R1+0x6b0] ;  /* 0x0006b00001047983 */ /* 0x001ee80000300800 */
[----:B------:R-:W3:Y:S04]  /*2fd10*/  LDL.LU R5, [R1+0x6b4] ;  /* 0x0006b40001057983 */ /* 0x000ee80000300800 */
[----:B------:R-:W4:Y:S04]  /*2fd20*/  LDL.LU R6, [R1+0x6b8] ;  /* 0x0006b80001067983 */ /* 0x000f280000300800 */
[----:B------:R-:W4:Y:S04]  /*2fd30*/  LDL.LU R7, [R1+0x6bc] ;  /* 0x0006bc0001077983 */ /* 0x000f280000300800 */
[----:B----4-:R-:W-:Y:S04]  /*2fd40*/  STL.64 [R1+0x4a58], R6 ;  /* 0x004a580601007387 */ /* 0x010fe80000100a00 */
[----:B---3--:R0:W-:Y:S04]  /*2fd50*/  STL.64 [R1+0x4a50], R4 ;  /* 0x004a500401007387 */ /* 0x0081e80000100a00 */
[----:B0-----:R-:W3:Y:S01]  /*2fd60*/  LDL.64 R4, [R1+0x10] ;  /* 0x0000100001047983 */ /* 0x001ee20000100a00 */
[----:B------:R-:W-:Y:S03]  /*2fd70*/  HMMA.16816.F32.BF16 R20, R16, R8, R20 ;  /* 0x000000081014723c */ /* 0x000fe60000041814 */
[----:B---3--:R0:W-:Y:S04]  /*2fd80*/  STL.64 [R1+0x4a78], R4 ;  /* 0x004a780401007387 */ /* 0x0081e80000100a00 */
[----:B0-----:R-:W3:Y:S04]  /*2fd90*/  LDL.LU R4, [R1+0x6d0] ;  /* 0x0006d00001047983 */ /* 0x001ee80000300800 */
[----:B------:R-:W3:Y:S04]  /*2fda0*/  LDL.LU R5, [R1+0x6d4] ;  /* 0x0006d40001057983 */ /* 0x000ee80000300800 */
[----:B------:R-:W3:Y:S04]  /*2fdb0*/  LDL.LU R6, [R1+0x6d8] ;  /* 0x0006d80001067983 */ /* 0x000ee80000300800 */
[----:B------:R-:W3:Y:S04]  /*2fdc0*/  LDL.LU R7, [R1+0x6dc] ;  /* 0x0006dc0001077983 */ /* 0x000ee80000300800 */
[----:B------:R-:W4:Y:S04]  /*2fdd0*/  LDL.LU R24, [R1+0x5b0] ;  /* 0x0005b00001187983 */ /* 0x000f280000300800 */
[----:B------:R-:W4:Y:S04]  /*2fde0*/  LDL.LU R25, [R1+0x5b4] ;  /* 0x0005b40001197983 */ /* 0x000f280000300800 */
[----:B------:R-:W2:Y:S04]  /*2fdf0*/  LDL.LU R26, [R1+0x5b8] ;  /* 0x0005b800011a7983 */ /* 0x000ea80000300800 */
[----:B------:R-:W2:Y:S04]  /*2fe00*/  LDL.LU R27, [R1+0x5bc] ;  /* 0x0005bc00011b7983 */ /* 0x000ea80000300800 */
[----:B--2---:R-:W-:Y:S04]  /*2fe10*/  STL.64 [R1+0x48c8], R26 ;  /* 0x0048c81a01007387 */ /* 0x004fe80000100a00 */
[----:B----4-:R-:W-:Y:S04]  /*2fe20*/  STL.64 [R1+0x48c0], R24 ;  /* 0x0048c01801007387 */ /* 0x010fe80000100a00 */
        /* <DEDUP_REMOVED lines=22> */
[----:B------:R-:W2:Y:S01]  /*2ff90*/  LDL.LU.64 R8, [R1+0x4aa8] ;  /* 0x004aa80001087983 */ /* 0x000ea20000300a00 */
[----:B------:R-:W-:-:S02]  /*2ffa0*/  IMAD.MOV.U32 R24, RZ, RZ, R29 ;  /* 0x000000ffff187224 */ /* 0x000fc400078e001d */
[----:B------:R-:W-:Y:S01]  /*2ffb0*/  IMAD.MOV.U32 R25, RZ, RZ, R28 ;  /* 0x000000ffff197224 */ /* 0x000fe200078e001c */
[----:B--2---:R-:W-:Y:S01]  /*2ffc0*/  HMMA.16816.F32.BF16 R12, R16, R8, R12 ;  /* 0x00000008100c723c */ /* 0x004fe2000004180c */
[----:B------:R-:W-:Y:S02]  /*2ffd0*/  IMAD.MOV.U32 R29, RZ, RZ, R8 ;  /* 0x000000ffff1d7224 */ /* 0x000fe400078e0008 */
[----:B------:R-:W-:-:S15]  /*2ffe0*/  IMAD.MOV.U32 R28, RZ, RZ, R9 ;  /* 0x000000ffff1c7224 */ /* 0x000fde00078e0009 */
[----:B------:R-:W-:Y:S01]  /*2fff0*/  NOP ;  /* 0x0000000000007918 */ /* 0x000fe20000000000 */
[----:B------:R0:W-:Y:S04]  /*30000*/  STL.64 [R1+0x6f0], R12 ;  /* 0x0006f00c01007387 */ /* 0x0001e80000100a00 */
[----:B------:R-:W-:Y:S04]  /*30010*/  STL.64 [R1+0x6f8], R14 ;  /* 0x0006f80e01007387 */ /* 0x000fe80000100a00 */
        /* <DEDUP_REMOVED lines=10> */
[----:B------:R-:W3:Y:S02]  /*300c0*/  LDL.LU.64 R12, [R1+0x4a80] ;  /* 0x004a8000010c7983 */ /* 0x000ee40000300a00 */
[----:B---3--:R-:W-:Y:S01]  /*300d0*/  HMMA.16816.F32.BF16 R4, R16, R12, R4 ;  /* 0x0000000c1004723c */ /* 0x008fe20000041804 */
[----:B------:R-:W-:Y:S02]  /*300e0*/  IMAD.MOV.U32 R2, RZ, RZ, R12 ;  /* 0x000000ffff027224 */ /* 0x000fe400078e000c */
[----:B------:R-:W-:-:S15]  /*300f0*/  IMAD.MOV.U32 R3, RZ, RZ, R13 ;  /* 0x000000ffff037224 */ /* 0x000fde00078e000d */
[----:B------:R-:W-:Y:S01]  /*30100*/  NOP ;  /* 0x0000000000007918 */ /* 0x000fe20000000000 */
[----:B------:R0:W-:Y:S04]  /*30110*/  STL.64 [R1+0x6d0], R4 ;  /* 0x0006d00401007387 */ /* 0x0001e80000100a00 */
[----:B------:R-:W-:Y:S04]  /*30120*/  STL.64 [R1+0x6d8], R6 ;  /* 0x0006d80601007387 */ /* 0x000fe80000100a00 */
[----:B0-----:R-:W3:Y:S04]  /*30130*/  LDL.LU.64 R4, [R1+0x4a78] ;  /* 0x004a780001047983 */ /* 0x001ee80000300a00 */
[----:B------:R-:W3:Y:S04]  /*30140*/  LDL.LU.64 R14, [R1+0x4a70] ;  /* 0x004a7000010e7983 */ /* 0x000ee80000300a00 */
[----:B------:R-:W3:Y:S02]  /*30150*/  LDL.LU.64 R12, [R1+0x4a68] ;  /* 0x004a6800010c7983 */ /* 0x000ee40000300a00 */
[----:B---3--:R-:W-:-:S15]  /*30160*/  HMMA.16816.F32.BF16 R12, R16, R4, R12 ;  /* 0x00000004100c723c */ /* 0x008fde000004180c */
[----:B------:R-:W-:-:S04]  /*30170*/  NOP ;  /* 0x0000000000007918 */ /* 0x000fc80000000000 */
[----:B------:R0:W-:Y:S04]  /*30180*/  STL.64 [R1+0x6c0], R12 ;  /* 0x0006c00c01007387 */ /* 0x0001e80000100a00 */
[----:B------:R1:W-:Y:S04]  /*30190*/  STL.64 [R1+0x6c8], R14 ;  /* 0x0006c80e01007387 */ /* 0x0003e80000100a00 */
[----:B0-----:R-:W3:Y:S01]  /*301a0*/  LDL.LU.64 R12, [R1+0x4a60] ;  /* 0x004a6000010c7983 */ /* 0x001ee20000300a00 */
[----:B-1----:R-:W-:Y:S02]  /*301b0*/  IMAD.MOV.U32 R14, RZ, RZ, R4 ;  /* 0x000000ffff0e7224 */ /* 0x002fe400078e0004 */
[----:B------:R-:W-:Y:S01]  /*301c0*/  IMAD.MOV.U32 R15, RZ, RZ, R5 ;  /* 0x000000ffff0f7224 */ /* 0x000fe200078e0005 */
[----:B------:R-:W4:Y:S04]  /*301d0*/  LDL.LU.64 R6, [R1+0x4a58] ;  /* 0x004a580001067983 */ /* 0x000f280000300a00 */
[----:B------:R-:W4:Y:S02]  /*301e0*/  LDL.LU.64 R4, [R1+0x4a50] ;  /* 0x004a500001047983 */ /* 0x000f240000300a00 */
[----:B----4-:R-:W-:-:S15]  /*301f0*/  HMMA.16816.F32.BF16 R4, R16, R24, R4 ;  /* 0x000000181004723c */ /* 0x010fde0000041804 */
[----:B------:R-:W-:-:S04]  /*30200*/  NOP ;  /* 0x0000000000007918 */ /* 0x000fc80000000000 */
[----:B------:R-:W-:Y:S04]  /*30210*/  STL.64 [R1+0x6b0], R4 ;  /* 0x0006b00401007387 */ /* 0x000fe80000100a00 */
[----:B------:R0:W-:Y:S04]  /*30220*/  STL.64 [R1+0x6b8], R6 ;  /* 0x0006b80601007387 */ /* 0x0001e80000100a00 */
[----:B0-----:R-:W3:Y:S04]  /*30230*/  LDL.LU.64 R6, [R1+0x4a48] ;  /* 0x004a480001067983 */ /* 0x001ee80000300a00 */
[----:B------:R-:W3:Y:S04]  /*30240*/  LDL.LU.64 R4, [R1+0x4a40] ;  /* 0x004a400001047983 */ /* 0x000ee80000300a00 */
[----:B------:R0:W-:Y:S02]  /*30250*/  STL.64 [R1+0x48e0], R24 ;  /* 0x0048e01801007387 */ /* 0x0001e40000100a00 */
[----:B0-----:R-:W-:-:S02]  /*30260*/  IMAD.MOV.U32 R24, RZ, RZ, R14 ;  /* 0x000000ffff187224 */ /* 0x001fc400078e000e */
[----:B------:R-:W-:Y:S01]  /*30270*/  IMAD.MOV.U32 R25, RZ, RZ, R15 ;  /* 0x000000ffff197224 */ /* 0x000fe200078e000f */
[----:B------:R-:W4:Y:S04]  /*30280*/  LDL.LU R14, [R1+0x4a3c] ;  /* 0x004a3c00010e7983 */ /* 0x000f280000300800 */
[----:B------:R-:W4:Y:S04]  /*30290*/  LDL.LU R15, [R1+0x4a38] ;  /* 0x004a3800010f7983 */ /* 0x000f280000300800 */
[----:B------:R0:W-:Y:S02]  /*302a0*/  STL.64 [R1+0x48f8], R24 ;  /* 0x0048f81801007387 */ /* 0x0001e40000100a00 */
[----:B0-----:R-:W-:-:S02]  /*302b0*/  IMAD.MOV.U32 R24, RZ, RZ, R2 ;  /* 0x000000ffff187224 */ /* 0x001fc400078e0002 */
[----:B------:R-:W-:Y:S01]  /*302c0*/  IMAD.MOV.U32 R25, RZ, RZ, R3 ;  /* 0x000000ffff197224 */ /* 0x000fe200078e0003 */
[----:B---3--:R-:W-:-:S15]  /*302d0*/  HMMA.16816.F32.BF16 R4, R16, R12, R4 ;  /* 0x0000000c1004723c */ /* 0x008fde0000041804 */
[----:B------:R-:W-:-:S04]  /*302e0*/  NOP ;  /* 0x0000000000007918 */ /* 0x000fc80000000000 */
[----:B------:R-:W-:Y:S04]  /*302f0*/  STL.64 [R1+0x6a0], R4 ;  /* 0x0006a00401007387 */ /* 0x000fe80000100a00 */
[----:B------:R0:W-:Y:S04]  /*30300*/  STL.64 [R1+0x6a8], R6 ;  /* 0x0006a80601007387 */ /* 0x0001e80000100a00 */
[----:B0-----:R-:W3:Y:S04]  /*30310*/  LDL.LU.64 R6, [R1+0x4a30] ;  /* 0x004a300001067983 */ /* 0x001ee80000300a00 */
[----:B------:R-:W2:Y:S04]  /*30320*/  LDL.LU.64 R4, [R1+0x4a28] ;  /* 0x004a280001047983 */ /* 0x000ea80000300a00 */
[----:B------:R-:W2:Y:S04]  /*30330*/  LDL.LU R2, [R1+0x4a24] ;  /* 0x004a240001027983 */ /* 0x000ea80000300800 */
[----:B------:R-:W2:Y:S04]  /*30340*/  LDL.LU R3, [R1+0x4a20] ;  /* 0x004a200001037983 */ /* 0x000ea80000300800 */
[----:B------:R0:W-:Y:S02]  /*30350*/  STL.64 [R1+0x4910], R24 ;  /* 0x0049101801007387 */ /* 0x0001e40000100a00 */
[----:B0-----:R-:W-:-:S02]  /*30360*/  IMAD.MOV.U32 R24, RZ, RZ, R8 ;  /* 0x000000ffff187224 */ /* 0x001fc400078e0008 */
[----:B------:R-:W-:Y:S01]  /*30370*/  IMAD.MOV.U32 R25, RZ, RZ, R9 ;  /* 0x000000ffff197224 */ /* 0x000fe200078e0009 */
[----:B------:R-:W2:Y:S04]  /*30380*/  LDL.LU R8, [R1+0x4a1c] ;  /* 0x004a1c0001087983 */ /* 0x000ea80000300800 */
[----:B------:R-:W2:Y:S04]  /*30390*/  LDL.LU R9, [R1+0x4a18] ;  /* 0x004a180001097983 */ /* 0x000ea80000300800 */
[----:B------:R-:W-:Y:S04]  /*303a0*/  STL.64 [R1+0x4928], R24 ;  /* 0x0049281801007387 */ /* 0x000fe80000100a00 */
[----:B----4-:R-:W-:Y:S04]  /*303b0*/  STL.64 [R1+0x48d8], R14 ;  /* 0x0048d80e01007387 */ /* 0x010fe80000100a00 */
[----:B------:R0:W-:Y:S04]  /*303c0*/  STL.64 [R1+0x48d0], R12 ;  /* 0x0048d00c01007387 */ /* 0x0001e80000100a00 */
[----:B0-----:R-:W4:Y:S04]  /*303d0*/  LDL.LU R12, [R1+0x5c0] ;  /* 0x0005c000010c7983 */ /* 0x001f280000300800 */
[----:B------:R-:W4:Y:S04]  /*303e0*/  LDL.LU R13, [R1+0x5c4] ;  /* 0x0005c400010d7983 */ /* 0x000f280000300800 */
[----:B------:R-:W2:Y:S04]  /*303f0*/  LDL.LU R14, [R1+0x5c8] ;  /* 0x0005c800010e7983 */ /* 0x000ea80000300800 */
[----:B------:R-:W2:Y:S01]  /*30400*/  LDL.LU R15, [R1+0x5cc] ;  /* 0x0005cc00010f7983 */ /* 0x000ea20000300800 */
[----:B------:R-:W-:-:S02]  /*30410*/  IMAD.MOV.U32 R24, RZ, RZ, R29 ;  /* 0x000000ffff187224 */ /* 0x000fc400078e001d */
[----:B------:R-:W-:-:S05]  /*30420*/  IMAD.MOV.U32 R25, RZ, RZ, R28 ;  /* 0x000000ffff197224 */ /* 0x000fca00078e001c */
[----:B------:R-:W-:Y:S04]  /*30430*/  STL.64 [R1+0x4940], R24 ;  /* 0x0049401801007387 */ /* 0x000fe80000100a00 */
[----:B--2---:R-:W-:Y:S04]  /*30440*/  STL.64 [R1+0x48f0], R14 ;  /* 0x0048f00e01007387 */ /* 0x004fe80000100a00 */
[----:B----4-:R0:W-:Y:S04]  /*30450*/  STL.64 [R1+0x48e8], R12 ;  /* 0x0048e80c01007387 */ /* 0x0101e80000100a00 */
[----:B0-----:R-:W2:Y:S04]  /*30460*/  LDL.LU R12, [R1+0x5d0] ;  /* 0x0005d000010c7983 */ /* 0x001ea80000300800 */
[----:B------:R-:W2:Y:S04]  /*30470*/  LDL.LU R13, [R1+0x5d4] ;  /* 0x0005d400010d7983 */ /* 0x000ea80000300800 */
[----:B------:R-:W4:Y:S04]  /*30480*/  LDL.LU R14, [R1+0x5d8] ;  /* 0x0005d800010e7983 */ /* 0x000f280000300800 */
[----:B------:R-:W4:Y:S01]  /*30490*/  LDL.LU R15, [R1+0x5dc] ;  /* 0x0005dc00010f7983 */ /* 0x000f220000300800 */
[----:B------:R-:W-:-:S02]  /*304a0*/  IMAD.MOV.U32 R24, RZ, RZ, R27 ;  /* 0x000000ffff187224 */ /* 0x000fc400078e001b */
[----:B------:R-:W-:-:S05]  /*304b0*/  IMAD.MOV.U32 R25, RZ, RZ, R26 ;  /* 0x000000ffff197224 */ /* 0x000fca00078e001a */
[----:B------:R-:W-:Y:S04]  /*304c0*/  STL.64 [R1+0x4958], R24 ;  /* 0x0049581801007387 */ /* 0x000fe80000100a00 */
[----:B----4-:R-:W-:Y:S04]  /*304d0*/  STL.64 [R1+0x4908], R14 ;  /* 0x0049080e01007387 */ /* 0x010fe80000100a00 */
[----:B--2---:R0:W-:Y:S04]  /*304e0*/  STL.64 [R1+0x4900], R12 ;  /* 0x0049000c01007387 */ /* 0x0041e80000100a00 */
        /* <DEDUP_REMOVED lines=24> */
[----:B------:R3:W-:Y:S02]  /*30670*/  STL.64 [R1+0x49a0], R24 ;  /* 0x0049a01801007387 */ /* 0x0007e40000100a00 */
[----:B---3--:R-:W-:Y:S02]  /*30680*/  IMAD.MOV.U32 R24, RZ, RZ, R7 ;  /* 0x000000ffff187224 */ /* 0x008fe400078e0007 */
[----:B------:R-:W-:-:S05]  /*30690*/  IMAD.MOV.U32 R25, RZ, RZ, R6 ;  /* 0x000000ffff197224 */ /* 0x000fca00078e0006 */
[----:B------:R-:W-:Y:S04]  /*306a0*/  STL.64 [R1+0x49b8], R24 ;  /* 0x0049b81801007387 */ /* 0x000fe80000100a00 */
[----:B----4-:R-:W-:Y:S04]  /*306b0*/  STL.64 [R1+0x4950], R14 ;  /* 0x0049500e01007387 */ /* 0x010fe80000100a00 */
        /* <DEDUP_REMOVED lines=14> */
[----:B------:R-:W4:Y:S04]  /*307a0*/  LDL.LU.64 R24, [R1+0xb0] ;  /* 0x0000b00001187983 */ /* 0x000f280000300a00 */
        /* <DEDUP_REMOVED lines=48> */
[----:B0-----:R-:W3:Y:S01]  /*30ab0*/  LDL.LU.64 R4, [R1+0x4a10] ;  /* 0x004a100001047983 */ /* 0x001ee20000300a00 */
        /* <DEDUP_REMOVED lines=88> */
[----:B------:R-:W4:-:S13]  /*31040*/  LDL.LU.64 R12, [R1+0x48d0] ;  /* 0x0048d000010c7983 */ /* 0x000f1a0000300a00 */
[----:B------:R-:W-:Y:S04]  /*31050*/  STL.64 [R1+0x5c0], R24 ;  /* 0x0005c01801007387 */ /* 0x000fe80000100a00 */
[----:B------:R0:W-:Y:S04]  /*31060*/  STL.64 [R1+0x5c8], R26 ;  /* 0x0005c81a01007387 */ /* 0x0001e80000100a00 */
[----:B0-----:R-:W4:Y:S04]  /*31070*/  LDL.LU.64 R26, [R1+0x48c8] ;  /* 0x0048c800011a7983 */ /* 0x001f280000300a00 */
[----:B------:R-:W4:Y:S02]  /*31080*/  LDL.LU.64 R24, [R1+0x48c0] ;  /* 0x0048c00001187983 */ /* 0x000f240000300a00 */
[----:B----4-:R-:W-:-:S15]  /*31090*/  HMMA.16816.F32.BF16 R24, R20, R12, R24 ;  /* 0x0000000c1418723c */ /* 0x010fde0000041818 */
[----:B------:R-:W-:-:S04]  /*310a0*/  NOP ;  /* 0x0000000000007918 */ /* 0x000fc80000000000 */
[----:B------:R-:W-:Y:S04]  /*310b0*/  STL.64 [R1+0x5b0], R24 ;  /* 0x0005b01801007387 */ /* 0x000fe80000100a00 */
[----:B------:R0:W-:Y:S04]  /*310c0*/  STL.64 [R1+0x5b8], R26 ;  /* 0x0005b81a01007387 */ /* 0x0001e80000100a00 */
[----:B0-----:R-:W4:Y:S04]  /*310d0*/  LDL.LU.64 R26, [R1+0x48b8] ;  /* 0x0048b800011a7983 */ /* 0x001f280000300a00 */
[----:B------:R-:W4:Y:S04]  /*310e0*/  LDL.LU.64 R24, [R1+0x48b0] ;  /* 0x0048b00001187983 */ /* 0x000f280000300a00 */
[----:B--2---:R-:W-:Y:S04]  /*310f0*/  STL.64 [R1+0x47d0], R14 ;  /* 0x0047d00e01007387 */ /* 0x004fe80000100a00 */
[----:B------:R0:W-:Y:S04]  /*31100*/  STL.64 [R1+0x47c8], R12 ;  /* 0x0047c80c01007387 */ /* 0x0001e80000100a00 */
[----:B0-----:R-:W2:Y:S01]  /*31110*/  LDL.LU.64 R12, [R1+0x90] ;  /* 0x00009000010c7983 */ /* 0x001ea20000300a00 */
[----:B---3--:R-:W-:Y:S01]  /*31120*/  HMMA.16816.F32.BF16 R16, R20, R8, R16 ;  /* 0x000000081410723c */ /* 0x008fe20000041810 */
[----:B----4-:R-:W-:-:S02]  /*31130*/  IMAD.MOV.U32 R14, RZ, RZ, R26 ;  /* 0x000000ffff0e7224 */ /* 0x010fc400078e001a */
[----:B------:R-:W-:Y:S01]  /*31140*/  IMAD.MOV.U32 R15, RZ, RZ, R27 ;  /* 0x000000ffff0f7224 */ /* 0x000fe200078e001b */
[----:B--2---:R0:W-:Y:S02]  /*31150*/  STL.64 [R1+0x4888], R12 ;  /* 0x0048880c01007387 */ /* 0x0041e40000100a00 */
[----:B0-----:R-:W-:Y:S02]  /*31160*/  IMAD.MOV.U32 R12, RZ, RZ, R24 ;  /* 0x000000ffff0c7224 */ /* 0x001fe400078e0018 */
[----:B------:R-:W-:Y:S01]  /*31170*/  IMAD.MOV.U32 R13, RZ, RZ, R25 ;  /* 0x000000ffff0d7224 */ /* 0x000fe200078e0019 */
[----:B------:R-:W2:Y:S04]  /*31180*/  LDL.LU R24, [R1+0x48ac] ;  /* 0x0048ac0001187983 */ /* 0x000ea80000300800 */
[----:B------:R-:W2:Y:S04]  /*31190*/  LDL.LU R25, [R1+0x48a8] ;  /* 0x0048a80001197983 */ /* 0x000ea80000300800 */
[----:B------:R-:W2:Y:S04]  /*311a0*/  LDL.LU R26, [R1+0x48a4] ;  /* 0x0048a400011a7983 */ /* 0x000ea80000300800 */
[----:B------:R-:W2:Y:S04]  /*311b0*/  LDL.LU R27, [R1+0x48a0] ;  /* 0x0048a000011b7983 */ /* 0x000ea80000300800 */
[----:B------:R-:W-:Y:S04]  /*311c0*/  STL.64 [R1+0x4898], R14 ;  /* 0x0048980e01007387 */ /* 0x000fe80000100a00 */
[----:B------:R0:W-:Y:S04]  /*311d0*/  STL.64 [R1+0x4890], R12 ;  /* 0x0048900c01007387 */ /* 0x0001e80000100a00 */
[----:B0-----:R-:W3:Y:S04]  /*311e0*/  LDL.LU.64 R12, [R1+0xc0] ;  /* 0x0000c000010c7983 */ /* 0x001ee80000300a00 */
[----:B------:R0:W-:Y:S04]  /*311f0*/  STL.64 [R1+0x47d8], R8 ;  /* 0x0047d80801007387 */ /* 0x0001e80000100a00 */
[----:B0-----:R-:W4:Y:S04]  /*31200*/  LDL.LU R8, [R1+0x290] ;  /* 0x0002900001087983 */ /* 0x001f280000300800 */
[----:B------:R-:W-:Y:S04]  /*31210*/  STL.64 [R1+0x5a0], R16 ;  /* 0x0005a01001007387 */ /* 0x000fe80000100a00 */
[----:B------:R2:W-:Y:S04]  /*31220*/  STL.64 [R1+0x5a8], R18 ;  /* 0x0005a81201007387 */ /* 0x0005e80000100a00 */
[----:B------:R-:W4:Y:S04]  /*31230*/  LDL.LU R9, [R1+0x294] ;  /* 0x0002940001097983 */ /* 0x000f280000300800 */
[----:B------:R-:W4:Y:S04]  /*31240*/  LDL.LU R10, [R1+0x298] ;  /* 0x00029800010a7983 */ /* 0x000f280000300800 */
[----:B------:R-:W4:Y:S04]  /*31250*/  LDL.LU R11, [R1+0x29c] ;  /* 0x00029c00010b7983 */ /* 0x000f280000300800 */
[----:B------:R-:W-:Y:S04]  /*31260*/  STL [R1+0x479c], R4 ;  /* 0x00479c0401007387 */ /* 0x000fe80000100800 */
[----:B------:R0:W-:Y:S01]  /*31270*/  STL [R1+0x4798], R5 ;  /* 0x0047980501007387 */ /* 0x0001e20000100800 */
[----:B--2---:R-:W-:Y:S03]  /*31280*/  HMMA.16816.F32.BF16 R16, R20, R4, R24 ;  /* 0x000000041410723c */ /* 0x004fe60000041818 */
[----:B------:R-:W1:-:S15]  /*31290*/  LDSM.16.MT88.4 R24, [R3+0x8380] ;  /* 0x008380000318783b */ /* 0x000e5e0000004200 */
[----:B------:R-:W-:Y:S01]  /*312a0*/  NOP ;  /* 0x0000000000007918 */ /* 0x000fe20000000000 */
[----:B------:R-:W-:Y:S04]  /*312b0*/  STL.64 [R1+0x2d0], R16 ;  /* 0x0002d01001007387 */ /* 0x000fe80000100a00 */
[----:B------:R-:W-:Y:S04]  /*312c0*/  STL.64 [R1+0x2d8], R18 ;  /* 0x0002d81201007387 */ /* 0x000fe80000100a00 */
[----:B0-----:R-:W2:Y:S04]  /*312d0*/  LDL.LU.64 R4, [R1+0xa0] ;  /* 0x0000a00001047983 */ /* 0x001ea80000300a00 */
[----:B------:R-:W-:Y:S04]  /*312e0*/  STL [R1+0x47a0], R3 ;  /* 0x0047a00301007387 */ /* 0x000fe80000100800 */
[----:B------:R-:W3:Y:S04]  /*312f0*/  LDSM.16.MT88.4 R16, [R3+0x8300] ;  /* 0x008300000310783b */ /* 0x000ee80000004200 */
[----:B-1----:R-:W-:Y:S04]  /*31300*/  STL.64 [R1+0x4780], R26 ;  /* 0x0047801a01007387 */ /* 0x002fe80000100a00 */
[----:B------:R0:W-:Y:S04]  /*31310*/  STL.64 [R1+0x4778], R24 ;  /* 0x0047781801007387 */ /* 0x0001e80000100a00 */
        /* <DEDUP_REMOVED lines=8> */
[----:B------:R-:W3:Y:S01]  /*313a0*/  LDL.LU.64 R14, [R1+0x4898] ;  /* 0x00489800010e7983 */ /* 0x000ee20000300a00 */
[----:B0-----:R-:W-:Y:S02]  /*313b0*/  IMAD.MOV.U32 R25, RZ, RZ, R12 ;  /* 0x000000ffff197224 */ /* 0x001fe400078e000c */
[----:B------:R-:W-:-:S02]  /*313c0*/  IMAD.MOV.U32 R24, RZ, RZ, R13 ;  /* 0x000000ffff187224 */ /* 0x000fc400078e000d */
[----:B------:R-:W3:Y:S01]  /*313d0*/  LDL.LU.64 R12, [R1+0x4890] ;  /* 0x00489000010c7983 */ /* 0x000ee20000300a00 */
[----:B------:R-:W-:Y:S02]  /*313e0*/  IMAD.MOV.U32 R20, RZ, RZ, R2 ;  /* 0x000000ffff147224 */ /* 0x000fe400078e0002 */
[----:B------:R-:W-:Y:S01]  /*313f0*/  IMAD.MOV.U32 R21, RZ, RZ, R0 ;  /* 0x000000ffff157224 */ /* 0x000fe200078e0000 */
[----:B------:R0:W-:Y:S04]  /*31400*/  STL [R1+0x47a8], R24 ;  /* 0x0047a81801007387 */ /* 0x0001e80000100800 */
[----:B------:R1:W-:Y:S04]  /*31410*/  STL [R1+0x47a4], R25 ;  /* 0x0047a41901007387 */ /* 0x0003e80000100800 */
[----:B0-----:R-:W2:Y:S04]  /*31420*/  LDL.LU R24, [R1+0x2a0] ;  /* 0x0002a00001187983 */ /* 0x001ea80000300800 */
[----:B-1----:R-:W2:Y:S04]  /*31430*/  LDL.LU R25, [R1+0x2a4] ;  /* 0x0002a40001197983 */ /* 0x002ea80000300800 */
[----:B------:R-:W2:Y:S04]  /*31440*/  LDL.LU R26, [R1+0x2a8] ;  /* 0x0002a800011a7983 */ /* 0x000ea80000300800 */
[----:B------:R-:W2:Y:S01]  /*31450*/  LDL.LU R27, [R1+0x2ac] ;  /* 0x0002ac00011b7983 */ /* 0x000ea20000300800 */
[----:B---3--:R-:W-:-:S15]  /*31460*/  HMMA.16816.F32.BF16 R12, R16, R20, R12 ;  /* 0x00000014100c723c */ /* 0x008fde000004180c */
[----:B------:R-:W-:-:S04]  /*31470*/  NOP ;  /* 0x0000000000007918 */ /* 0x000fc80000000000 */
[----:B------:R0:W-:Y:S04]  /*31480*/  STL.64 [R1+0x2b0], R12 ;  /* 0x0002b00c01007387 */ /* 0x0001e80000100a00 */
[----:B------:R-:W-:Y:S04]  /*31490*/  STL.64 [R1+0x2b8], R14 ;  /* 0x0002b80e01007387 */ /* 0x000fe80000100a00 */
[----:B0-----:R-:W4:Y:S01]  /*314a0*/  LDL.LU.64 R12, [R1+0x4888] ;  /* 0x00488800010c7983 */ /* 0x001f220000300a00 */
[----:B--2---:R-:W-:Y:S03]  /*314b0*/  HMMA.16816.F32.BF16 R24, R16, R4, R24 ;  /* 0x000000041018723c */ /* 0x004fe60000041818 */
[----:B------:R0:W-:Y:S02]  /*314c0*/  STL.64 [R1+0x4760], R20 ;  /* 0x0047601401007387 */ /* 0x0001e40000100a00 */
[----:B0-----:R-:W-:-:S02]  /*314d0*/  IMAD.MOV.U32 R21, RZ, RZ, R4 ;  /* 0x000000ffff157224 */ /* 0x001fc400078e0004 */
[----:B------:R-:W-:-:S12]  /*314e0*/  IMAD.MOV.U32 R20, RZ, RZ, R5 ;  /* 0x000000ffff147224 */ /* 0x000fd800078e0005 */
[----:B------:R-:W-:Y:S04]  /*314f0*/  STL.64 [R1+0x2a0], R24 ;  /* 0x0002a01801007387 */ /* 0x000fe80000100a00 */
[----:B------:R-:W-:Y:S04]  /*31500*/  STL.64 [R1+0x2a8], R26 ;  /* 0x0002a81a01007387 */ /* 0x000fe80000100a00 */
[----:B------:R-:W-:Y:S04]  /*31510*/  STL [R1+0x47b0], R20 ;  /* 0x0047b01401007387 */ /* 0x000fe80000100800 */
[----:B------:R-:W-:Y:S01]  /*31520*/  STL [R1+0x47ac], R21 ;  /* 0x0047ac1501007387 */ /* 0x000fe20000100800 */
[----:B----4-:R-:W-:-:S15]  /*31530*/  HMMA.16816.F32.BF16 R4, R16, R12, R8 ;  /* 0x0000000c1004723c */ /* 0x010fde0000041808 */
[----:B------:R-:W-:-:S04]  /*31540*/  NOP ;  /* 0x0000000000007918 */ /* 0x000fc80000000000 */
[----:B------:R-:W-:Y:S04]  /*31550*/  STL.64 [R1+0x290], R4 ;  /* 0x0002900401007387 */ /* 0x000fe80000100a00 */
[----:B------:R-:W-:Y:S04]  /*31560*/  STL.64 [R1+0x298], R6 ;  /* 0x0002980601007387 */ /* 0x000fe80000100a00 */
[----:B------:R-:W2:Y:S04]  /*31570*/  LDL.LU R8, [R1+0x200] ;  /* 0x0002000001087983 */ /* 0x000ea80000300800 */
[----:B------:R-:W2:Y:S04]  /*31580*/  LDL.LU R9, [R1+0x204] ;  /* 0x0002040001097983 */ /* 0x000ea80000300800 */
[----:B------:R-:W3:Y:S04]  /*31590*/  LDL.LU R10, [R1+0x208] ;  /* 0x00020800010a7983 */ /* 0x000ee80000300800 */
[----:B------:R-:W3:Y:S04]  /*315a0*/  LDL.LU R11, [R1+0x20c] ;  /* 0x00020c00010b7983 */ /* 0x000ee80000300800 */
[----:B---3--:R-:W-:Y:S04]  /*315b0*/  STL.64 [R1+0x47e8], R10 ;  /* 0x0047e80a01007387 */ /* 0x008fe80000100a00 */
[----:B--2---:R0:W-:Y:S04]  /*315c0*/  STL.64 [R1+0x47e0], R8 ;  /* 0x0047e00801007387 */ /* 0x0041e80000100a00 */
[----:B0-----:R-:W2:Y:S04]  /*315d0*/  LDL.LU.64 R8, [R1+0x10] ;  /* 0x0000100001087983 */ /* 0x001ea80000300a00 */
[----:B--2---:R0:W-:Y:S04]  /*315e0*/  STL.64 [R1+0x47f8], R8 ;  /* 0x0047f80801007387 */ /* 0x0041e80000100a00 */
[----:B0-----:R-:W2:Y:S04]  /*315f0*/  LDL.LU.64 R8, [R1+0x20] ;  /* 0x0000200001087983 */ /* 0x001ea80000300a00 */
[----:B--2---:R0:W-:Y:S04]  /*31600*/  STL.64 [R1+0x4810], R8 ;  /* 0x0048100801007387 */ /* 0x0041e80000100a00 */
[----:B0-----:R-:W2:Y:S04]  /*31610*/  LDL.LU.64 R8, [R1+0x30] ;  /* 0x0000300001087983 */ /* 0x001ea80000300a00 */
[----:B--2---:R0:W-:Y:S04]  /*31620*/  STL.64 [R1+0x4828], R8 ;  /* 0x0048280801007387 */ /* 0x0041e80000100a00 */
[----:B0-----:R-:W2:Y:S04]  /*31630*/  LDL.LU.64 R8, [R1+0x40] ;  /* 0x0000400001087983 */ /* 0x001ea80000300a00 */
[----:B--2---:R0:W-:Y:S04]  /*31640*/  STL.64 [R1+0x4840], R8 ;  /* 0x0048400801007387 */ /* 0x0041e80000100a00 */
[----:B0-----:R-:W2:Y:S01]  /*31650*/  LDL.LU.64 R8, [R1+0x50] ;  /* 0x0000500001087983 */ /* 0x001ea20000300a00 */
[----:B------:R-:W-:-:S02]  /*31660*/  IMAD.MOV.U32 R27, RZ, RZ, R12 ;  /* 0x000000ffff1b7224 */ /* 0x000fc400078e000c */
[----:B------:R-:W-:Y:S01]  /*31670*/  IMAD.MOV.U32 R26, RZ, RZ, R13 ;  /* 0x000000ffff1a7224 */ /* 0x000fe200078e000d */
[----:B--2---:R-:W-:Y:S04]  /*31680*/  STL.64 [R1+0x4858], R8 ;  /* 0x0048580801007387 */ /* 0x004fe80000100a00 */
[----:B------:R-:W2:Y:S04]  /*31690*/  LDL.LU.64 R12, [R1] ;  /* 0x00000000010c7983 */ /* 0x000ea80000300a00 */
        /* <DEDUP_REMOVED lines=15> */
[----:B0-----:R-:W2:Y:S04]  /*31790*/  LDL.LU.64 R4, [R1+0x80] ;  /* 0x0000800001047983 */ /* 0x001ea80000300a00 */
[----:B------:R-:W-:Y:S04]  /*317a0*/  STL.64 [R1+0x4868], R22 ;  /* 0x0048681601007387 */ /* 0x000fe80000100a00 */
[----:B----4-:R0:W-:Y:S04]  /*317b0*/  STL.64 [R1+0x4860], R20 ;  /* 0x0048601401007387 */ /* 0x0101e80000100a00 */
[----:B0-----:R-:W4:Y:S04]  /*317c0*/  LDL.LU.64 R20, [R1+0x70] ;  /* 0x0000700001147983 */ /* 0x001f280000300a00 */
[----:B----4-:R0:W-:Y:S04]  /*317d0*/  STL.64 [R1+0x4880], R20 ;  /* 0x0048801401007387 */ /* 0x0101e80000100a00 */
[----:B0-----:R-:W2:Y:S04]  /*317e0*/  LDL.LU R20, [R1+0x280] ;  /* 0x0002800001147983 */ /* 0x001ea80000300800 */
[----:B------:R-:W2:Y:S04]  /*317f0*/  LDL.LU R21, [R1+0x284] ;  /* 0x0002840001157983 */ /* 0x000ea80000300800 */
[----:B------:R-:W2:Y:S04]  /*31800*/  LDL.LU R22, [R1+0x288] ;  /* 0x0002880001167983 */ /* 0x000ea80000300800 */
[----:B------:R-:W2:Y:S04]  /*31810*/  LDL.LU R23, [R1+0x28c] ;  /* 0x00028c0001177983 */ /* 0x000ea80000300800 */
[----:B------:R-:W4:Y:S04]  /*31820*/  LDL.LU.64 R8, [R1+0x60] ;  /* 0x0000600001087983 */ /* 0x000f280000300a00 */
        /* <DEDUP_REMOVED lines=17> */
[----:B------:R-:W3:Y:S04]  /*31940*/  LDL.LU R14, [R1+0x248] ;  /* 0x00024800010e7983 */ /* 0x000ee80000300800 */
        /* <DEDUP_REMOVED lines=9> */
[----:B------:R-:W-:Y:S04]  /*319e0*/  STL [R1+0x47b4], R27 ;  /* 0x0047b41b01007387 */ /* 0x000fe80000100800 */
[----:B------:R0:W-:Y:S04]  /*319f0*/  STL.64 [R1+0x280], R20 ;  /* 0x0002801401007387 */ /* 0x0001e80000100a00 */
[----:B------:R1:W-:Y:S04]  /*31a00*/  STL.64 [R1+0x288], R22 ;  /* 0x0002881601007387 */ /* 0x0003e80000100a00 */
[----:B0-----:R-:W3:Y:S04]  /*31a10*/  LDL.LU.64 R20, [R1+0x4880] ;  /* 0x0048800001147983 */ /* 0x001ee80000300a00 */
[----:B------:R-:W3:Y:S04]  /*31a20*/  LDL.LU.64 R6, [R1+0x4878] ;  /* 0x0048780001067983 */ /* 0x000ee80000300a00 */
[----:B------:R-:W3:Y:S02]  /*31a30*/  LDL.LU.64 R4, [R1+0x4870] ;  /* 0x0048700001047983 */ /* 0x000ee40000300a00 */
[----:B---3--:R-:W-:-:S15]  /*31a40*/  HMMA.16816.F32.BF16 R4, R16, R20, R4 ;  /* 0x000000141004723c */ /* 0x008fde0000041804 */
[----:B------:R-:W-:-:S04]  /*31a50*/  NOP ;  /* 0x0000000000007918 */ /* 0x000fc80000000000 */
[----:B------:R-:W-:Y:S04]  /*31a60*/  STL.64 [R1+0x270], R4 ;  /* 0x0002700401007387 */ /* 0x000fe80000100a00 */
[----:B------:R0:W-:Y:S04]  /*31a70*/  STL.64 [R1+0x278], R6 ;  /* 0x0002780601007387 */ /* 0x0001e80000100a00 */
[----:B-1----:R-:W4:Y:S01]  /*31a80*/  LDL.LU.64 R22, [R1+0x4868] ;  /* 0x0048680001167983 */ /* 0x002f220000300a00 */
[----:B0-----:R-:W-:Y:S02]  /*31a90*/  IMAD.MOV.U32 R7, RZ, RZ, R20 ;  /* 0x000000ffff077224 */ /* 0x001fe400078e0014 */
[----:B------:R-:W-:-:S02]  /*31aa0*/  IMAD.MOV.U32 R6, RZ, RZ, R21 ;  /* 0x000000ffff067224 */ /* 0x000fc400078e0015 */
        /* <DEDUP_REMOVED lines=65> */
[----:B------:R-:W-:Y:S01]  /*31ec0*/  IMAD.MOV.U32 R10, RZ, RZ, R13 ;  /* 0x000000ffff0a7224 */ /* 0x000fe200078e000d */
[----:B------:R-:W4:Y:S04]  /*31ed0*/  LDL.LU.64 R14, [R1+0x47d0] ;  /* 0x0047d000010e7983 */ /* 0x000f280000300a00 */
[----:B------:R-:W3:Y:S02]  /*31ee0*/  LDL.LU.64 R12, [R1+0x47c8] ;  /* 0x0047c800010c7983 */ /* 0x000ee40000300a00 */
[----:B---3--:R-:W-:-:S15]  /*31ef0*/  HMMA.16816.F32.BF16 R4, R16, R12, R4 ;  /* 0x0000000c1004723c */ /* 0x008fde0000041804 */
[----:B------:R-:W-:-:S04]  /*31f00*/  NOP ;  /* 0x0000000000007918 */ /* 0x000fc80000000000 */
[----:B------:R-:W-:Y:S04]  /*31f10*/  STL.64 [R1+0x1f0], R4 ;  /* 0x0001f00401007387 */ /* 0x000fe80000100a00 */
[----:B------:R0:W-:Y:S04]  /*31f20*/  STL.64 [R1+0x1f8], R6 ;  /* 0x0001f80601007387 */ /* 0x0001e80000100a00 */
[----:B0-----:R-:W3:Y:S04]  /*31f30*/  LDL.LU.64 R6, [R1+0x47c0] ;  /* 0x0047c00001067983 */ /* 0x001ee80000300a00 */
[----:B------:R-:W2:Y:S04]  /*31f40*/  LDL.LU.64 R4, [R1+0x47b8] ;  /* 0x0047b80001047983 */ /* 0x000ea80000300a00 */
[----:B----4-:R-:W-:Y:S04]  /*31f50*/  STL.64 [R1+0x4650], R14 ;  /* 0x0046500e01007387 */ /* 0x010fe80000100a00 */
        /* <DEDUP_REMOVED lines=10> */
[----:B------:R-:W-:-:S05]  /*32000*/  IMAD.MOV.U32 R13, RZ, RZ, R10 ;  /* 0x000000ffff0d7224 */ /* 0x000fca00078e000a */
[----:B------:R-:W-:Y:S04]  /*32010*/  STL.64 [R1+0x4668], R12 ;  /* 0x0046680c01007387 */ /* 0x000fe80000100a00 */
[----:B------:R0:W-:Y:S04]  /*32020*/  STL.64 [R1+0x4640], R8 ;  /* 0x0046400801007387 */ /* 0x0001e80000100a00 */
[----:B0-----:R-:W2:Y:S04]  /*32030*/  LDL.LU R8, [R1+0xf0] ;  /* 0x0000f00001087983 */ /* 0x001ea80000300800 */
[----:B------:R-:W2:Y:S04]  /*32040*/  LDL.LU R9, [R1+0xf4] ;  /* 0x0000f40001097983 */ /* 0x000ea80000300800 */
[----:B------:R-:W4:Y:S04]  /*32050*/  LDL.LU R10, [R1+0xf8] ;  /* 0x0000f800010a7983 */ /* 0x000f280000300800 */
[----:B------:R-:W4:Y:S01]  /*32060*/  LDL.LU R11, [R1+0xfc] ;  /* 0x0000fc00010b7983 */ /* 0x000f220000300800 */
[----:B------:R-:W-:-:S02]  /*32070*/  IMAD.MOV.U32 R12, RZ, RZ, R27 ;  /* 0x000000ffff0c7224 */ /* 0x000fc400078e001b */
[----:B------:R-:W-:Y:S01]  /*32080*/  IMAD.MOV.U32 R13, RZ, RZ, R20 ;  /* 0x000000ffff0d7224 */ /* 0x000fe200078e0014 */
[----:B------:R-:W2:Y:S04]  /*32090*/  LDL.LU R27, [R1+0x47b4] ;  /* 0x0047b400011b7983 */ /* 0x000ea80000300800 */
[----:B------:R-:W3:Y:S04]  /*320a0*/  LDL.LU R20, [R1+0x47b0] ;  /* 0x0047b00001147983 */ /* 0x000ee80000300800 */
        /* <DEDUP_REMOVED lines=30> */
[----:B----4-:R-:W-:Y:S04]  /*32290*/  STL.64 [R1+0x4690], R10 ;  /* 0x0046900a01007387 */ /* 0x010fe80000100a00 */
[----:B--2---:R0:W-:Y:S04]  /*322a0*/  STL.64 [R1+0x4688], R8 ;  /* 0x0046880801007387 */ /* 0x0041e80000100a00 */
[----:B0-----:R-:W2:Y:S04]  /*322b0*/  LDL.LU R8, [R1+0x120] ;  /* 0x0001200001087983 */ /* 0x001ea80000300800 */
[----:B------:R-:W2:Y:S04]  /*322c0*/  LDL.LU R9, [R1+0x124] ;  /* 0x0001240001097983 */ /* 0x000ea80000300800 */
[----:B------:R-:W4:Y:S04]  /*322d0*/  LDL.LU R10, [R1+0x128] ;  /* 0x00012800010a7983 */ /* 0x000f280000300800 */
[----:B------:R-:W4:Y:S04]  /*322e0*/  LDL.LU R11, [R1+0x12c] ;  /* 0x00012c00010b7983 */ /* 0x000f280000300800 */
[----:B------:R-:W2:Y:S04]  /*322f0*/  LDL.LU R0, [R1+0x4794] ;  /* 0x0047940001007983 */ /* 0x000ea80000300800 */
[----:B------:R-:W2:Y:S04]  /*32300*/  LDL.LU R2, [R1+0x4790] ;  /* 0x0047900001027983 */ /* 0x000ea80000300800 */
[----:B------:R0:W-:Y:S04]  /*32310*/  STL.64 [R1+0x46e8], R12 ;  /* 0x0046e80c01007387 */ /* 0x0001e80000100a00 */
[----:B0-----:R-:W2:Y:S04]  /*32320*/  LDL.LU R12, [R1+0x160] ;  /* 0x00016000010c7983 */ /* 0x001ea80000300800 */
[----:B------:R-:W2:Y:S04]  /*32330*/  LDL.LU R13, [R1+0x164] ;  /* 0x00016400010d7983 */ /* 0x000ea80000300800 */
[----:B------:R-:W2:Y:S04]  /*32340*/  LDL.LU R14, [R1+0x168] ;  /* 0x00016800010e7983 */ /* 0x000ea80000300800 */
[----:B------:R-:W2:Y:S04]  /*32350*/  LDL.LU R15, [R1+0x16c] ;  /* 0x00016c00010f7983 */ /* 0x000ea80000300800 */
[----:B--2---:R-:W-:Y:S04]  /*32360*/  STL.64 [R1+0x46f8], R14 ;  /* 0x0046f80e01007387 */ /* 0x004fe80000100a00 */
[----:B------:R3:W-:Y:S02]  /*32370*/  STL.64 [R1+0x46f0], R12 ;  /* 0x0046f00c01007387 */ /* 0x0007e40000100a00 */
[----:B---3--:R-:W-:-:S02]  /*32380*/  IMAD.MOV.U32 R12, RZ, RZ, R7 ;  /* 0x000000ffff0c7224 */ /* 0x008fc400078e0007 */
[----:B------:R-:W-:Y:S01]  /*32390*/  IMAD.MOV.U32 R13, RZ, RZ, R6 ;  /* 0x000000ffff0d7224 */ /* 0x000fe200078e0006 */
[----:B------:R-:W2:Y:S04]  /*323a0*/  LDL.LU R7, [R1+0x478c] ;  /* 0x00478c0001077983 */ /* 0x000ea80000300800 */
[----:B------:R-:W3:Y:S04]  /*323b0*/  LDL.LU R6, [R1+0x4788] ;  /* 0x0047880001067983 */ /* 0x000ee80000300800 */
[----:B------:R-:W-:Y:S04]  /*323c0*/  STL.64 [R1+0x4710], R12 ;  /* 0x0047100c01007387 */ /* 0x000fe80000100a00 */
[----:B----4-:R-:W-:Y:S04]  /*323d0*/  STL.64 [R1+0x46a8], R10 ;  /* 0x0046a80a01007387 */ /* 0x010fe80000100a00 */
        /* <DEDUP_REMOVED lines=10> */
[----:B------:R0:W-:Y:S02]  /*32480*/  STL.64 [R1+0x4718], R12 ;  /* 0x0047180c01007387 */ /* 0x0001e40000100a00 */
[----:B0-----:R-:W-:-:S02]  /*32490*/  IMAD.MOV.U32 R12, RZ, RZ, R27 ;  /* 0x000000ffff0c7224 */ /* 0x001fc400078e001b */
[----:B------:R-:W-:-:S05]  /*324a0*/  IMAD.MOV.U32 R13, RZ, RZ, R26 ;  /* 0x000000ffff0d7224 */ /* 0x000fca00078e001a */
[----:B------:R0:W-:Y:S02]  /*324b0*/  STL.64 [R1+0x4738], R12 ;  /* 0x0047380c01007387 */ /* 0x0001e40000100a00 */
[----:B0-----:R-:W-:Y:S02]  /*324c0*/  IMAD.MOV.U32 R12, RZ, RZ, R21 ;  /* 0x000000ffff0c7224 */ /* 0x001fe400078e0015 */
[----:B------:R-:W-:-:S05]  /*324d0*/  IMAD.MOV.U32 R13, RZ, RZ, R20 ;  /* 0x000000ffff0d7224 */ /* 0x000fca00078e0014 */
[----:B------:R0:W-:Y:S04]  /*324e0*/  STL.64 [R1+0x4758], R12 ;  /* 0x0047580c01007387 */ /* 0x0001e80000100a00 */
[----:B0-----:R-:W2:Y:S04]  /*324f0*/  LDL.LU R12, [R1+0x1b0] ;  /* 0x0001b000010c7983 */ /* 0x001ea80000300800 */
[----:B------:R-:W2:Y:S04]  /*32500*/  LDL.LU R13, [R1+0x1b4] ;  /* 0x0001b400010d7983 */ /* 0x000ea80000300800 */
[----:B------:R-:W2:Y:S04]  /*32510*/  LDL.LU R14, [R1+0x1b8] ;  /* 0x0001b800010e7983 */ /* 0x000ea80000300800 */
[----:B------:R-:W2:Y:S01]  /*32520*/  LDL.LU R15, [R1+0x1bc] ;  /* 0x0001bc00010f7983 */ /* 0x000ea20000300800 */
[----:B------:R-:W-:-:S02]  /*32530*/  IMAD.MOV.U32 R21, RZ, RZ, R24 ;  /* 0x000000ffff157224 */ /* 0x000fc400078e0018 */
[----:B------:R-:W-:Y:S01]  /*32540*/  IMAD.MOV.U32 R20, RZ, RZ, R25 ;  /* 0x000000ffff147224 */ /* 0x000fe200078e0019 */
        /* <DEDUP_REMOVED lines=15> */
[----:B------:R-:W2:Y:S04]  /*32640*/  LDL.LU R11, [R1+0x14c] ;  /* 0x00014c00010b7983 */ /* 0x000ea80000300800 */
[----:B--2---:R-:W-:Y:S04]  /*32650*/  STL.64 [R1+0x46d8], R10 ;  /* 0x0046d80a01007387 */ /* 0x004fe80000100a00 */
[----:B----4-:R0:W-:Y:S04]  /*32660*/  STL.64 [R1+0x46d0], R8 ;  /* 0x0046d00801007387 */ /* 0x0101e80000100a00 */
[----:B0-----:R-:W2:Y:S04]  /*32670*/  LDL.LU R8, [R1+0x150] ;  /* 0x0001500001087983 */ /* 0x001ea80000300800 */
[----:B------:R-:W2:Y:S04]  /*32680*/  LDL.LU R9, [R1+0x154] ;  /* 0x0001540001097983 */ /* 0x000ea80000300800 */
[----:B------:R-:W4:Y:S04]  /*32690*/  LDL.LU R10, [R1+0x158] ;  /* 0x00015800010a7983 */ /* 0x000f280000300800 */
[----:B------:R-:W4:Y:S04]  /*326a0*/  LDL.LU R11, [R1+0x15c] ;  /* 0x00015c00010b7983 */ /* 0x000f280000300800 */
[----:B----4-:R-:W-:Y:S04]  /*326b0*/  STL.64 [R1+0x4708], R10 ;  /* 0x0047080a01007387 */ /* 0x010fe80000100a00 */
[----:B--2---:R0:W-:Y:S04]  /*326c0*/  STL.64 [R1+0x4700], R8 ;  /* 0x0047000801007387 */ /* 0x0041e80000100a00 */
        /* <DEDUP_REMOVED lines=9> */
[----:B------:R-:W4:Y:S01]  /*32760*/  LDL.LU R11, [R1+0x19c] ;  /* 0x00019c00010b7983 */ /* 0x000f220000300800 */
[----:B------:R-:W-:Y:S03]  /*32770*/  HMMA.16816.F32.BF16 R16, R16, R4, R24 ;  /* 0x000000041010723c */ /* 0x000fe60000041818 */
[----:B----4-:R-:W-:Y:S04]  /*32780*/  STL.64 [R1+0x4748], R10 ;  /* 0x0047480a01007387 */ /* 0x010fe80000100a00 */
[----:B--2---:R0:W-:Y:S04]  /*32790*/  STL.64 [R1+0x4740], R8 ;  /* 0x0047400801007387 */ /* 0x0041e80000100a00 */
[----:B0-----:R-:W2:Y:S04]  /*327a0*/  LDL.LU R8, [R1+0x1a0] ;  /* 0x0001a00001087983 */ /* 0x001ea80000300800 */
[----:B------:R-:W2:Y:S04]  /*327b0*/  LDL.LU R9, [R1+0x1a4] ;  /* 0x0001a40001097983 */ /* 0x000ea80000300800 */
[----:B------:R-:W2:Y:S04]  /*327c0*/  LDL.LU R10, [R1+0x1a8] ;  /* 0x0001a800010a7983 */ /* 0x000ea80000300800 */
[----:B------:R-:W2:Y:S04]  /*327d0*/  LDL.LU R11, [R1+0x1ac] ;  /* 0x0001ac00010b7983 */ /* 0x000ea80000300800 */
[----:B------:R-:W4:Y:S04]  /*327e0*/  LDL.LU.64 R26, [R1+0x4780] ;  /* 0x00478000011a7983 */ /* 0x000f280000300a00 */
[----:B------:R-:W4:Y:S04]  /*327f0*/  LDL.LU.64 R24, [R1+0x4778] ;  /* 0x0047780001187983 */ /* 0x000f280000300a00 */
[----:B------:R0:W-:Y:S02]  /*32800*/  STL.64 [R1+0x1d0], R16 ;  /* 0x0001d01001007387 */ /* 0x0001e40000100a00 */
[----:B0-----:R-:W-:-:S02]  /*32810*/  IMAD.MOV.U32 R16, RZ, RZ, R23 ;  /* 0x000000ffff107224 */ /* 0x001fc400078e0017 */
[----:B------:R-:W-:Y:S01]  /*32820*/  IMAD.MOV.U32 R17, RZ, RZ, R22 ;  /* 0x000000ffff117224 */ /* 0x000fe200078e0016 */
[----:B------:R-:W-:Y:S01]  /*32830*/  STL.64 [R1+0x1d8], R18 ;  /* 0x0001d81201007387 */ /* 0x000fe20000100a00 */
[----:B----4-:R-:W-:Y:S03]  /*32840*/  HMMA.16816.F32.BF16 R20, R24, R20, R12 ;  /* 0x000000141814723c */ /* 0x010fe6000004180c */
[----:B------:R-:W4:Y:S04]  /*32850*/  LDL.LU.64 R14, [R1+0x4770] ;  /* 0x00477000010e7983 */ /* 0x000f280000300a00 */
[----:B------:R-:W4:-:S12]  /*32860*/  LDL.LU.64 R12, [R1+0x4768] ;  /* 0x00476800010c7983 */ /* 0x000f180000300a00 */
[----:B------:R0:W-:Y:S04]  /*32870*/  STL.64 [R1+0x1c0], R20 ;  /* 0x0001c01401007387 */ /* 0x0001e80000100a00 */
[----:B------:R4:W-:Y:S04]  /*32880*/  STL.64 [R1+0x1c8], R22 ;  /* 0x0001c81601007387 */ /* 0x0009e80000100a00 */
[----:B0-----:R-:W4:Y:S02]  /*32890*/  LDL.LU.64 R20, [R1+0x4760] ;  /* 0x0047600001147983 */ /* 0x001f240000300a00 */
[----:B----4-:R-:W-:Y:S02]  /*328a0*/  HMMA.16816.F32.BF16 R20, R24, R20, R12 ;  /* 0x000000141814723c */ /* 0x010fe4000004180c */
[----:B------:R-:W2:-:S15]  /*328b0*/  LDL.LU.64 R12, [R1+0x4758] ;  /* 0x00475800010c7983 */ /* 0x000e9e0000300a00 */
[----:B------:R-:W-:Y:S02]  /*328c0*/  NOP ;  /* 0x0000000000007918 */ /* 0x000fe40000000000 */
[----:B------:R-:W-:Y:S04]  /*328d0*/  STL.64 [R1+0x1b0], R20 ;  /* 0x0001b01401007387 */ /* 0x000fe80000100a00 */
[----:B------:R-:W-:Y:S04]  /*328e0*/  STL.64 [R1+0x1b8], R22 ;  /* 0x0001b81601007387 */ /* 0x000fe80000100a00 */
[----:B------:R-:W0:Y:S04]  /*328f0*/  LDSM.16.MT88.4 R20, [R3+0xc000] ;  /* 0x00c000000314783b */ /* 0x000e280000004200 */
[----:B0-----:R-:W-:Y:S04]  /*32900*/  STL.64 [R1+0x4630], R22 ;  /* 0x0046301601007387 */ /* 0x001fe80000100a00 */
[----:B------:R0:W-:Y:S02]  /*32910*/  STL.64 [R1+0x4628], R20 ;  /* 0x0046281401007387 */ /* 0x0001e40000100a00 */
[----:B0-----:R-:W-:-:S02]  /*32920*/  IMAD.MOV.U32 R20, RZ, RZ, R29 ;  /* 0x000000ffff147224 */ /* 0x001fc400078e001d */
[----:B------:R-:W-:Y:S01]  /*32930*/  IMAD.MOV.U32 R21, RZ, RZ, R28 ;  /* 0x000000ffff157224 */ /* 0x000fe200078e001c */
[----:B------:R-:W4:Y:S04]  /*32940*/  LDL.LU R29, [R1+0x4754] ;  /* 0x00475400011d7983 */ /* 0x000f280000300800 */
[----:B------:R-:W3:Y:S01]  /*32950*/  LDL.LU R28, [R1+0x4750] ;  /* 0x00475000011c7983 */ /* 0x000ee20000300800 */
        /* <DEDUP_REMOVED lines=13> */
[----:B--2---:R-:W-:Y:S02]  /*32a30*/  HMMA.16816.F32.BF16 R20, R24, R20, R12 ;  /* 0x000000141814723c */ /* 0x004fe4000004180c */
[----:B------:R-:W2:-:S15]  /*32a40*/  LDL.LU.64 R12, [R1+0x4710] ;  /* 0x00471000010c7983 */ /* 0x000e9e0000300a00 */
[----:B------:R-:W-:Y:S02]  /*32a50*/  NOP ;  /* 0x0000000000007918 */ /* 0x000fe40000000000 */
        /* <DEDUP_REMOVED lines=11> */
[----:B0-----:R-:W2:Y:S04]  /*32b10*/  LDL.LU.64 R14, [R1+0x46f8] ;  /* 0x0046f800010e7983 */ /* 0x001ea80000300a00 */
[----:B------:R-:W2:Y:S02]  /*32b20*/  LDL.LU.64 R12, [R1+0x46f0] ;  /* 0x0046f000010c7983 */ /* 0x000ea40000300a00 */
[----:B--2---:R-:W-:Y:S02]  /*32b30*/  HMMA.16816.F32.BF16 R16, R24, R16, R12 ;  /* 0x000000101810723c */ /* 0x004fe4000004180c */
[----:B------:R-:W2:-:S15]  /*32b40*/  LDL.LU.64 R12, [R1+0x46e8] ;  /* 0x0046e800010c7983 */ /* 0x000e9e0000300a00 */
[----:B------:R-:W-:Y:S02]  /*32b50*/  NOP ;  /* 0x0000000000007918 */ /* 0x000fe40000000000 */
[----:B------:R-:W-:Y:S04]  /*32b60*/  STL.64 [R1+0x160], R16 ;  /* 0x0001601001007387 */ /* 0x000fe80000100a00 */
[----:B------:R-:W-:Y:S04]  /*32b70*/  STL.64 [R1+0x168], R18 ;  /* 0x0001681201007387 */ /* 0x000fe80000100a00 */
[----:B------:R-:W0:Y:S04]  /*32b80*/  LDSM.16.MT88.4 R16, [R3+0xc080] ;  /* 0x00c080000310783b */ /* 0x000e280000004200 */
[----:B0-----:R3:W-:Y:S04]  /*32b90*/  STL.64 [R1+0x4510], R18 ;  /* 0x0045101201007387 */ /* 0x0017e80000100a00 */
[----:B------:R0:W-:Y:S01]  /*32ba0*/  STL.64 [R1+0x4508], R16 ;  /* 0x0045081001007387 */ /* 0x0001e20000100a00 */
[----:B---3--:R-:W-:-:S03]  /*32bb0*/  IMAD.MOV.U32 R18, RZ, RZ, R28 ;  /* 0x000000ffff127224 */ /* 0x008fc600078e001c */
[----:B0-----:R-:W3:Y:S04]  /*32bc0*/  LDL.LU R16, [R1+0x590] ;  /* 0x0005900001107983 */ /* 0x001ee80000300800 */
[----:B------:R-:W3:Y:S04]  /*32bd0*/  LDL.LU R17, [R1+0x594] ;  /* 0x0005940001117983 */ /* 0x000ee80000300800 */
        /* <DEDUP_REMOVED lines=41> */
[----:B------:R-:W-:Y:S04]  /*32e70*/  STL.64 [R1+0xf8], R10 ;  /* 0x0000f80a01007387 */ /* 0x000fe80000100a00 */
[----:B0-----:R-:W2:Y:S04]  /*32e80*/  LDL.LU.64 R8, [R1+0x4640] ;  /* 0x0046400001087983 */ /* 0x001ea80000300a00 */
[----:B------:R0:W-:Y:S04]  /*32e90*/  STL.64 [R1+0x4608], R14 ;  /* 0x0046080e01007387 */ /* 0x0001e80000100a00 */
[----:B------:R-:W2:Y:S04]  /*32ea0*/  LDL.LU R12, [R1+0xe0] ;  /* 0x0000e000010c7983 */ /* 0x000ea80000300800 */
[----:B------:R-:W2:Y:S04]  /*32eb0*/  LDL.LU R13, [R1+0xe4] ;  /* 0x0000e400010d7983 */ /* 0x000ea80000300800 */
[----:B0-----:R-:W2:Y:S01]  /*32ec0*/  LDL.LU R14, [R1+0xe8] ;  /* 0x0000e800010e7983 */ /* 0x001ea20000300800 */
[----:B---3--:R-:W-:-:S02]  /*32ed0*/  IMAD.MOV.U32 R15, RZ, RZ, R28 ;  /* 0x000000ffff0f7224 */ /* 0x008fc400078e001c */
[----:B----4-:R-:W-:-:S05]  /*32ee0*/  IMAD.MOV.U32 R19, RZ, RZ, R29 ;  /* 0x000000ffff137224 */ /* 0x010fca00078e001d */
[----:B--2---:R-:W-:-:S15]  /*32ef0*/  HMMA.16816.F32.BF16 R8, R24, R8, R12 ;  /* 0x000000081808723c */ /* 0x004fde000004180c */
[----:B------:R-:W-:-:S04]  /*32f00*/  NOP ;  /* 0x0000000000007918 */ /* 0x000fc80000000000 */
[----:B------:R-:W-:Y:S01]  /*32f10*/  IMAD.MOV.U32 R28, RZ, RZ, R10 ;  /* 0x000000ffff1c7224 */ /* 0x000fe200078e000a */
[----:B------:R-:W-:Y:S01]  /*32f20*/  STL.64 [R1+0xe0], R8 ;  /* 0x0000e00801007387 */ /* 0x000fe20000100a00 */
[----:B------:R-:W-:-:S03]  /*32f30*/  IMAD.MOV.U32 R29, RZ, RZ, R11 ;  /* 0x000000ffff1d7224 */ /* 0x000fc600078e000b */
[----:B------:R-:W2:Y:S04]  /*32f40*/  LDL.64 R10, [R1+0xc8] ;  /* 0x0000c800010a7983 */ /* 0x000ea80000100a00 */
[----:B------:R-:W3:Y:S04]  /*32f50*/  LDL.LU R12, [R1+0x570] ;  /* 0x00057000010c7983 */ /* 0x000ee80000300800 */
[----:B------:R-:W3:Y:S04]  /*32f60*/  LDL.LU R13, [R1+0x574] ;  /* 0x00057400010d7983 */ /* 0x000ee80000300800 */
[----:B------:R-:W4:Y:S01]  /*32f70*/  LDL.LU R14, [R1+0x578] ;  /* 0x00057800010e7983 */ /* 0x000f220000300800 */
[----:B------:R-:W-:-:S03]  /*32f80*/  IMAD.MOV.U32 R15, RZ, RZ, R6 ;  /* 0x000000ffff0f7224 */ /* 0x000fc600078e0006 */
[----:B------:R-:W2:Y:S01]  /*32f90*/  LDL.LU R6, [R1+0x4638] ;  /* 0x0046380001067983 */ /* 0x000ea20000300800 */
[----:B------:R-:W-:Y:S03]  /*32fa0*/  HMMA.16816.F32.BF16 R24, R24, R4, R20 ;  /* 0x000000041818723c */ /* 0x000fe60000041814 */
[----:B----4-:R0:W-:Y:S04]  /*32fb0*/  STL.64 [R1+0x4618], R14 ;  /* 0x0046180e01007387 */ /* 0x0101e80000100a00 */
[----:B---3--:R-:W-:Y:S04]  /*32fc0*/  STL.64 [R1+0x4610], R12 ;  /* 0x0046100c01007387 */ /* 0x008fe80000100a00 */
[----:B0-----:R-:W3:Y:S04]  /*32fd0*/  LDL.64 R14, [R1+0xb8] ;  /* 0x0000b800010e7983 */ /* 0x001ee80000100a00 */
[----:B------:R0:W-:Y:S04]  /*32fe0*/  STL [R1+0x3e04], R29 ;  /* 0x003e041d01007387 */ /* 0x0001e80000100800 */
[----:B------:R1:W-:Y:S04]  /*32ff0*/  STL [R1+0x3e00], R28 ;  /* 0x003e001c01007387 */ /* 0x0003e80000100800 */
[----:B------:R-:W2:Y:S04]  /*33000*/  LDL.LU.64 R22, [R1+0x4630] ;  /* 0x0046300001167983 */ /* 0x000ea80000300a00 */
[----:B------:R-:W2:Y:S04]  /*33010*/  LDL.LU.64 R20, [R1+0x4628] ;  /* 0x0046280001147983 */ /* 0x000ea80000300a00 */
[----:B------:R2:W-:Y:S01]  /*33020*/  STL.64 [R1+0xd0], R24 ;  /* 0x0000d01801007387 */ /* 0x0005e20000100a00 */
[----:B0-----:R-:W-:-:S02]  /*33030*/  IMAD.MOV.U32 R29, RZ, RZ, R26 ;  /* 0x000000ffff1d7224 */ /* 0x001fc400078e001a */
[----:B-1----:R-:W-:-:S05]  /*33040*/  IMAD.MOV.U32 R28, RZ, RZ, R27 ;  /* 0x000000ffff1c7224 */ /* 0x002fca00078e001b */
[----:B------:R-:W-:Y:S04]  /*33050*/  STL [R1+0x4064], R28 ;  /* 0x0040641c01007387 */ /* 0x000fe80000100800 */
[----:B------:R-:W-:Y:S01]  /*33060*/  STL [R1+0x4060], R29 ;  /* 0x0040601d01007387 */ /* 0x000fe20000100800 */
[----:B--2---:R-:W-:-:S15]  /*33070*/  HMMA.16816.F32.BF16 R24, R20, R10, R16 ;  /* 0x0000000a1418723c */ /* 0x004fde0000041810 */
[----:B------:R-:W-:-:S04]  /*33080*/  NOP ;  /* 0x0000000000007918 */ /* 0x000fc80000000000 */
[----:B------:R-:W-:Y:S02]  /*33090*/  IMAD.MOV.U32 R5, RZ, RZ, R26 ;  /* 0x000000ffff057224 */ /* 0x000fe400078e001a */
[----:B------:R-:W-:Y:S02]  /*330a0*/  IMAD.MOV.U32 R4, RZ, RZ, R27 ;  /* 0x000000ffff047224 */ /* 0x000fe400078e001b */
[----:B------:R-:W2:Y:S04]  /*330b0*/  LDL.64 R26, [R1+0x78] ;  /* 0x00007800011a7983 */ /* 0x000ea80000100a00 */
[----:B--2---:R0:W-:Y:S04]  /*330c0*/  STL.64 [R1+0x45f8], R26 ;  /* 0x0045f81a01007387 */ /* 0x0041e80000100a00 */
[----:B0-----:R-:W2:Y:S01]  /*330d0*/  LDL.64 R26, [R1+0x88] ;  /* 0x00008800011a7983 */ /* 0x001ea20000100a00 */
[----:B------:R-:W-:-:S02]  /*330e0*/  IMAD.MOV.U32 R9, RZ, RZ, R24 ;  /* 0x000000ffff097224 */ /* 0x000fc400078e0018 */
[----:B------:R-:W-:Y:S02]  /*330f0*/  IMAD.MOV.U32 R24, RZ, RZ, R7 ;  /* 0x000000ffff187224 */ /* 0x000fe400078e0007 */
[----:B------:R-:W-:Y:S02]  /*33100*/  IMAD.MOV.U32 R16, RZ, RZ, R11 ;  /* 0x000000ffff107224 */ /* 0x000fe400078e000b */
[----:B------:R-:W-:Y:S02]  /*33110*/  IMAD.MOV.U32 R17, RZ, RZ, R10 ;  /* 0x000000ffff117224 */ /* 0x000fe400078e000a */
[----:B------:R-:W-:Y:S01]  /*33120*/  IMAD.MOV.U32 R8, RZ, RZ, R25 ;  /* 0x000000ffff087224 */ /* 0x000fe200078e0019 */
[----:B--2---:R0:W-:Y:S04]  /*33130*/  STL.64 [R1+0x4600], R26 ;  /* 0x0046001a01007387 */ /* 0x0041e80000100a00 */
[----:B------:R-:W2:Y:S04]  /*33140*/  LDL.LU R7, [R1+0x4620] ;  /* 0x0046200001077983 */ /* 0x000ea80000300800 */
[----:B------:R-:W4:Y:S04]  /*33150*/  LDL.LU R25, [R1+0x564] ;  /* 0x0005640001197983 */ /* 0x000f280000300800 */
[----:B0-----:R-:W4:Y:S04]  /*33160*/  LDL.LU R26, [R1+0x568] ;  /* 0x00056800011a7983 */ /* 0x001f280000300800 */
[----:B------:R-:W4:Y:S04]  /*33170*/  LDL.LU R27, [R1+0x56c] ;  /* 0x00056c00011b7983 */ /* 0x000f280000300800 */
[----:B------:R-:W-:Y:S04]  /*33180*/  STL [R1+0x4560], R16 ;  /* 0x0045601001007387 */ /* 0x000fe80000100800 */
[----:B------:R-:W-:Y:S04]  /*33190*/  STL [R1+0x4548], R17 ;  /* 0x0045481101007387 */ /* 0x000fe80000100800 */
[----:B------:R-:W3:Y:S04]  /*331a0*/  LDL.64 R18, [R1+0xa8] ;  /* 0x0000a80001127983 */ /* 0x000ee80000100a00 */
[----:B------:R0:W-:Y:S04]  /*331b0*/  STL [R1+0x406c], R4 ;  /* 0x00406c0401007387 */ /* 0x0001e80000100800 */
[----:B------:R1:W-:Y:S04]  /*331c0*/  STL [R1+0x4068], R5 ;  /* 0x0040680501007387 */ /* 0x0003e80000100800 */
[----:B--2---:R2:W-:Y:S04]  /*331d0*/  STL.64 [R1+0x4518], R6 ;  /* 0x0045180601007387 */ /* 0x0045e80000100a00 */
[----:B0-----:R-:W3:Y:S04]  /*331e0*/  LDL.LU R4, [R1+0x580] ;  /* 0x0005800001047983 */ /* 0x001ee80000300800 */
[----:B-1----:R-:W3:Y:S04]  /*331f0*/  LDL.LU R5, [R1+0x584] ;  /* 0x0005840001057983 */ /* 0x002ee80000300800 */
[----:B--2---:R-:W3:Y:S04]  /*33200*/  LDL.LU R6, [R1+0x588] ;  /* 0x0005880001067983 */ /* 0x004ee80000300800 */
[----:B------:R-:W3:Y:S04]  /*33210*/  LDL.LU R7, [R1+0x58c] ;  /* 0x00058c0001077983 */ /* 0x000ee80000300800 */
[----:B------:R-:W-:Y:S04]  /*33220*/  STL [R1+0x3c84], R8 ;  /* 0x003c840801007387 */ /* 0x000fe80000100800 */
[----:B------:R-:W-:Y:S04]  /*33230*/  STL [R1+0x3c80], R9 ;  /* 0x003c800901007387 */ /* 0x000fe80000100800 */
[----:B------:R-:W4:Y:S01]  /*33240*/  LDL.64 R10, [R1+0x98] ;  /* 0x00009800010a7983 */ /* 0x000f220000100a00 */
[----:B---3--:R-:W-:-:S15]  /*33250*/  HMMA.16816.F32.BF16 R4, R20, R14, R4 ;  /* 0x0000000e1404723c */ /* 0x008fde0000041804 */
[----:B------:R-:W-:-:S04]  /*33260*/  NOP ;  /* 0x0000000000007918 */ /* 0x000fc80000000000 */
[----:B------:R0:W-:Y:S04]  /*33270*/  STL.64 [R1+0x580], R4 ;  /* 0x0005800401007387 */ /* 0x0001e80000100a00 */
[----:B------:R1:W-:Y:S01]  /*33280*/  STL.64 [R1+0x588], R6 ;  /* 0x0005880601007387 */ /* 0x0003e20000100a00 */
[----:B0-----:R-:W-:Y:S02]  /*33290*/  IMAD.MOV.U32 R5, RZ, RZ, R14 ;  /* 0x000000ffff057224 */ /* 0x001fe400078e000e */
[----:B------:R-:W-:Y:S02]  /*332a0*/  IMAD.MOV.U32 R4, RZ, RZ, R15 ;  /* 0x000000ffff047224 */ /* 0x000fe400078e000f */
[----:B------:R-:W2:Y:S04]  /*332b0*/  LDL.LU.64 R14, [R1+0x4618] ;  /* 0x00461800010e7983 */ /* 0x000ea80000300a00 */
[----:B------:R-:W2:Y:S01]  /*332c0*/  LDL.LU.64 R12, [R1+0x4610] ;  /* 0x00461000010c7983 */ /* 0x000ea20000300a00 */
[----:B----4-:R-:W-:Y:S01]  /*332d0*/  HMMA.16816.F32.BF16 R24, R20, R10, R24 ;  /* 0x0000000a1418723c */ /* 0x010fe20000041818 */
[----:B-1----:R-:W-:-:S02]  /*332e0*/  IMAD.MOV.U32 R7, RZ, RZ, R18 ;  /* 0x000000ffff077224 */ /* 0x002fc400078e0012 */
[----:B------:R-:W-:-:S05]  /*332f0*/  IMAD.MOV.U32 R6, RZ, RZ, R19 ;  /* 0x000000ffff067224 */ /* 0x000fca00078e0013 */
[----:B--2---:R-:W-:Y:S01]  /*33300*/  HMMA.16816.F32.BF16 R12, R20, R18, R12 ;  /* 0x00000012140c723c */ /* 0x004fe2000004180c */
[----:B------:R-:W-:Y:S02]  /*33310*/  IMAD.MOV.U32 R19, RZ, RZ, R10 ;  /* 0x000000ffff137224 */ /* 0x000fe400078e000a */
[----:B------:R-:W-:-:S15]  /*33320*/  IMAD.MOV.U32 R18, RZ, RZ, R11 ;  /* 0x000000ffff127224 */ /* 0x000fde00078e000b */
[----:B------:R-:W-:Y:S01]  /*33330*/  NOP ;  /* 0x0000000000007918 */ /* 0x000fe20000000000 */
[----:B------:R-:W-:Y:S04]  /*33340*/  STL.64 [R1+0x570], R12 ;  /* 0x0005700c01007387 */ /* 0x000fe80000100a00 */
[----:B------:R0:W-:Y:S04]  /*33350*/  STL.64 [R1+0x578], R14 ;  /* 0x0005780e01007387 */ /* 0x0001e80000100a00 */
[----:B0-----:R-:W2:Y:S04]  /*33360*/  LDL.LU.64 R14, [R1+0x4608] ;  /* 0x00460800010e7983 */ /* 0x001ea80000300a00 */
[----:B------:R-:W-:Y:S04]  /*33370*/  STL.64 [R1+0x4570], R6 ;  /* 0x0045700601007387 */ /* 0x000fe80000100a00 */
[----:B------:R0:W-:Y:S01]  /*33380*/  STL.64 [R1+0x4568], R4 ;  /* 0x0045680401007387 */ /* 0x0001e20000100a00 */
[----:B------:R-:W-:-:S02]  /*33390*/  IMAD.MOV.U32 R13, RZ, RZ, R26 ;  /* 0x000000ffff0d7224 */ /* 0x000fc400078e001a */
[----:B------:R-:W-:Y:S01]  /*333a0*/  IMAD.MOV.U32 R12, RZ, RZ, R27 ;  /* 0x000000ffff0c7224 */ /* 0x000fe200078e001b */
[----:B0-----:R-:W3:Y:S04]  /*333b0*/  LDL.LU R4, [R1+0x540] ;  /* 0x0005400001047983 */ /* 0x001ee80000300800 */
[----:B------:R-:W3:Y:S04]  /*333c0*/  LDL.LU R5, [R1+0x544] ;  /* 0x0005440001057983 */ /* 0x000ee80000300800 */
[----:B------:R-:W3:Y:S04]  /*333d0*/  LDL.LU R6, [R1+0x548] ;  /* 0x0005480001067983 */ /* 0x000ee80000300800 */
[----:B------:R-:W3:Y:S04]  /*333e0*/  LDL.LU R7, [R1+0x54c] ;  /* 0x00054c0001077983 */ /* 0x000ee80000300800 */
[----:B------:R-:W4:Y:S04]  /*333f0*/  LDL.LU.64 R26, [R1+0x4600] ;  /* 0x00460000011a7983 */ /* 0x000f280000300a00 */
[----:B------:R0:W-:Y:S04]  /*33400*/  STL.64 [R1+0x45c0], R18 ;  /* 0x0045c01201007387 */ /* 0x0001e80000100a00 */
[----:B------:R-:W2:Y:S04]  /*33410*/  LDL.LU R16, [R1+0x550] ;  /* 0x0005500001107983 */ /* 0x000ea80000300800 */
[----:B------:R-:W2:Y:S01]  /*33420*/  LDL.LU R17, [R1+0x554] ;  /* 0x0005540001117983 */ /* 0x000ea20000300800 */
[----:B------:R-:W-:-:S02]  /*33430*/  IMAD.MOV.U32 R9, RZ, RZ, R25 ;  /* 0x000000ffff097224 */ /* 0x000fc400078e0019 */
[----:B------:R-:W-:Y:S01]  /*33440*/  IMAD.MOV.U32 R8, RZ, RZ, R24 ;  /* 0x000000ffff087224 */ /* 0x000fe200078e0018 */
[----:B------:R-:W-:Y:S04]  /*33450*/  STL [R1+0x3e3c], R12 ;  /* 0x003e3c0c01007387 */ /* 0x000fe80000100800 */
[----:B------:R-:W-:Y:S04]  /*33460*/  STL [R1+0x3e38], R13 ;  /* 0x003e380d01007387 */ /* 0x000fe80000100800 */
[----:B------:R4:W-:Y:S01]  /*33470*/  STL [R1+0x3e0c], R9 ;  /* 0x003e0c0901007387 */ /* 0x0009e20000100800 */
[----:B0-----:R-:W-:-:S02]  /*33480*/  IMAD.MOV.U32 R18, RZ, RZ, R2 ;  /* 0x000000ffff127224 */ /* 0x001fc400078e0002 */
[----:B------:R-:W-:Y:S01]  /*33490*/  IMAD.MOV.U32 R19, RZ, RZ, R0 ;  /* 0x000000ffff137224 */ /* 0x000fe200078e0000 */
[----:B------:R0:W-:Y:S01]  /*334a0*/  STL [R1+0x3e08], R8 ;  /* 0x003e080801007387 */ /* 0x0001e20000100800 */
[----:B----4-:R-:W-:Y:S02]  /*334b0*/  IMAD.MOV.U32 R9, RZ, RZ, R26 ;  /* 0x000000ffff097224 */ /* 0x010fe400078e001a */
[----:B0-----:R-:W-:-:S03]  /*334c0*/  IMAD.MOV.U32 R8, RZ, RZ, R27 ;  /* 0x000000ffff087224 */ /* 0x001fc600078e001b */
[----:B--2---:R-:W-:Y:S01]  /*334d0*/  HMMA.16816.F32.BF16 R16, R20, R26, R16 ;  /* 0x0000001a1410723c */ /* 0x004fe20000041810 */
[----:B------:R-:W3:-:S15]  /*334e0*/  LDL.LU.64 R26, [R1+0x45f8] ;  /* 0x0045f800011a7983 */ /* 0x000ede0000300a00 */
[----:B------:R-:W-:-:S03]  /*334f0*/  NOP ;  /* 0x0000000000007918 */ /* 0x000fc60000000000 */
[----:B------:R-:W-:Y:S02]  /*33500*/  IMAD.MOV.U32 R0, RZ, RZ, R19 ;  /* 0x000000ffff007224 */ /* 0x000fe400078e0013 */
[----:B------:R-:W-:Y:S01]  /*33510*/  IMAD.MOV.U32 R2, RZ, RZ, R18 ;  /* 0x000000ffff027224 */ /* 0x000fe200078e0012 */
[----:B------:R-:W-:Y:S04]  /*33520*/  STL.64 [R1+0x550], R16 ;  /* 0x0005501001007387 */ /* 0x000fe80000100a00 */
[----:B------:R-:W-:Y:S04]  /*33530*/  STL.64 [R1+0x45c8], R8 ;  /* 0x0045c80801007387 */ /* 0x000fe80000100a00 */
[----:B------:R-:W-:Y:S04]  /*33540*/  STL [R1+0x3e14], R0 ;  /* 0x003e140001007387 */ /* 0x000fe80000100800 */
[----:B------:R-:W-:Y:S01]  /*33550*/  STL [R1+0x3e10], R2 ;  /* 0x003e100201007387 */ /* 0x000fe20000100800 */
[----:B---3--:R-:W-:-:S15]  /*33560*/  HMMA.16816.F32.BF16 R4, R20, R26, R4 ;  /* 0x0000001a1404723c */ /* 0x008fde0000041804 */
[----:B------:R-:W-:-:S04]  /*33570*/  NOP ;  /* 0x0000000000007918 */ /* 0x000fc80000000000 */
[----:B------:R0:W-:Y:S04]  /*33580*/  STL.64 [R1+0x540], R4 ;  /* 0x0005400401007387 */ /* 0x0001e80000100a00 */
[----:B------:R1:W-:Y:S01]  /*33590*/  STL.64 [R1+0x548], R6 ;  /* 0x0005480601007387 */ /* 0x0003e20000100a00 */
[----:B0-----:R-:W-:-:S03]  /*335a0*/  IMAD.MOV.U32 R4, RZ, RZ, R14 ;  /* 0x000000ffff047224 */ /* 0x001fc600078e000e */
[----:B------:R-:W2:Y:S04]  /*335b0*/  LDL.LU R14, [R1+0x45f0] ;  /* 0x0045f000010e7983 */ /* 0x000ea80000300800 */
[----:B------:R-:W3:Y:S04]  /*335c0*/  LDL.LU R5, [R1+0x864] ;  /* 0x0008640001057983 */ /* 0x000ee80000300800 */
[----:B-1----:R-:W4:Y:S04]  /*335d0*/  LDL.LU R6, [R1+0x868] ;  /* 0x0008680001067983 */ /* 0x002f280000300800 */
[----:B------:R-:W4:Y:S04]  /*335e0*/  LDL.LU R7, [R1+0x86c] ;  /* 0x00086c0001077983 */ /* 0x000f280000300800 */
[----:B------:R-:W3:Y:S04]  /*335f0*/  LDL.LU R12, [R1+0x8a0] ;  /* 0x0008a000010c7983 */ /* 0x000ee80000300800 */
[----:B------:R-:W3:Y:S04]  /*33600*/  LDL.LU R13, [R1+0x8a4] ;  /* 0x0008a400010d7983 */ /* 0x000ee80000300800 */
[----:B--2---:R-:W-:Y:S04]  /*33610*/  STL.64 [R1+0x45d8], R14 ;  /* 0x0045d80e01007387 */ /* 0x004fe80000100a00 */
[----:B---3--:R-:W-:Y:S04]  /*33620*/  STL.64 [R1+0x45d0], R12 ;  /* 0x0045d00c01007387 */ /* 0x008fe80000100a00 */
        /* <DEDUP_REMOVED lines=10> */
[----:B------:R-:W2:Y:S04]  /*336d0*/  LDL.64 R14, [R1+0x68] ;  /* 0x00006800010e7983 */ /* 0x000ea80000100a00 */
[----:B------:R-:W3:Y:S04]  /*336e0*/  LDL.64 R18, [R1+0x58] ;  /* 0x0000580001127983 */ /* 0x000ee80000100a00 */
[----:B----4-:R-:W-:Y:S04]  /*336f0*/  STL.64 [R1+0x4580], R6 ;  /* 0x0045800601007387 */ /* 0x010fe80000100a00 */
[----:B------:R0:W-:Y:S04]  /*33700*/  STL.64 [R1+0x4578], R4 ;  /* 0x0045780401007387 */ /* 0x0001e80000100a00 */
[----:B0-----:R-:W4:Y:S04]  /*33710*/  LDL.LU R4, [R1+0x870] ;  /* 0x0008700001047983 */ /* 0x001f280000300800 */
[----:B------:R-:W4:Y:S04]  /*33720*/  LDL.LU R5, [R1+0x874] ;  /* 0x0008740001057983 */ /* 0x000f280000300800 */
[----:B------:R-:W2:Y:S04]  /*33730*/  LDL.LU R6, [R1+0x878] ;  /* 0x0008780001067983 */ /* 0x000ea80000300800 */
[----:B------:R-:W2:Y:S04]  /*33740*/  LDL.LU R7, [R1+0x87c] ;  /* 0x00087c0001077983 */ /* 0x000ea80000300800 */
[----:B--2---:R0:W-:Y:S04]  /*33750*/  STL.64 [R1+0x4590], R6 ;  /* 0x0045900601007387 */ /* 0x0041e80000100a00 */
[----:B----4-:R-:W-:Y:S04]  /*33760*/  STL.64 [R1+0x4588], R4 ;  /* 0x0045880401007387 */ /* 0x010fe80000100a00 */
[----:B0-----:R-:W2:Y:S01]  /*33770*/  LDL.64 R6, [R1+0x28] ;  /* 0x0000280001067983 */ /* 0x001ea20000100a00 */
[----:B------:R-:W-:-:S02]  /*33780*/  IMAD.MOV.U32 R2, RZ, RZ, R26 ;  /* 0x000000ffff027224 */ /* 0x000fc400078e001a */
[----:B------:R-:W-:Y:S02]  /*33790*/  IMAD.MOV.U32 R0, RZ, RZ, R27 ;  /* 0x000000ffff007224 */ /* 0x000fe400078e001b */
[----:B------:R-:W0:Y:S04]  /*337a0*/  LDSM.16.MT88.4 R24, [R3+0xc100] ;  /* 0x00c100000318783b */ /* 0x000e280000004200 */
[----:B--2---:R1:W-:Y:S04]  /*337b0*/  STL.64 [R1+0x45a0], R6 ;  /* 0x0045a00601007387 */ /* 0x0043e80000100a00 */
[----:B-1----:R-:W2:Y:S04]  /*337c0*/  LDL.64 R6, [R1+0x38] ;  /* 0x0000380001067983 */ /* 0x002ea80000100a00 */
[----:B--2---:R1:W-:Y:S04]  /*337d0*/  STL.64 [R1+0x45b8], R6 ;  /* 0x0045b80601007387 */ /* 0x0043e80000100a00 */
[----:B-1----:R-:W2:Y:S04]  /*337e0*/  LDL.64 R6, [R1+0x48] ;  /* 0x0000480001067983 */ /* 0x002ea80000100a00 */
[----:B0-----:R0:W-:Y:S04]  /*337f0*/  STL.64 [R1+0x43c8], R26 ;  /* 0x0043c81a01007387 */ /* 0x0011e80000100a00 */
[----:B------:R1:W-:Y:S04]  /*33800*/  STL.64 [R1+0x43c0], R24 ;  /* 0x0043c01801007387 */ /* 0x0003e80000100a00 */
[----:B0-----:R-:W4:Y:S04]  /*33810*/  LDL R26, [R1+0x18] ;  /* 0x00001800011a7983 */ /* 0x001f280000100800 */
[----:B------:R-:W4:Y:S01]  /*33820*/  LDL R27, [R1+0x1c] ;  /* 0x00001c00011b7983 */ /* 0x000f220000100800 */
[----:B------:R-:W-:Y:S03]  /*33830*/  HMMA.16816.F32.BF16 R8, R20, R14, R8 ;  /* 0x0000000e1408723c */ /* 0x000fe60000041808 */
[----:B----4-:R0:W-:Y:S04]  /*33840*/  STL.64 [R1+0x4598], R26 ;  /* 0x0045981a01007387 */ /* 0x0101e80000100a00 */
[----:B-1----:R-:W4:Y:S04]  /*33850*/  LDL.LU R24, [R1+0x880] ;  /* 0x0008800001187983 */ /* 0x002f280000300800 */
[----:B------:R-:W4:Y:S04]  /*33860*/  LDL.LU R25, [R1+0x884] ;  /* 0x0008840001197983 */ /* 0x000f280000300800 */
[----:B0-----:R-:W2:Y:S04]  /*33870*/  LDL.LU R26, [R1+0x888] ;  /* 0x00088800011a7983 */ /* 0x001ea80000300800 */
[----:B------:R-:W2:Y:S01]  /*33880*/  LDL.LU R27, [R1+0x88c] ;  /* 0x00088c00011b7983 */ /* 0x000ea20000300800 */
[----:B------:R-:W-:-:S02]  /*33890*/  IMAD.MOV.U32 R29, RZ, RZ, R14 ;  /* 0x000000ffff1d7224 */ /* 0x000fc400078e000e */
[----:B------:R-:W-:Y:S01]  /*338a0*/  IMAD.MOV.U32 R28, RZ, RZ, R15 ;  /* 0x000000ffff1c7224 */ /* 0x000fe200078e000f */
[----:B--2---:R-:W-:Y:S04]  /*338b0*/  STL.64 [R1+0x45b0], R26 ;  /* 0x0045b01a01007387 */ /* 0x004fe80000100a00 */
[----:B----4-:R0:W-:Y:S04]  /*338c0*/  STL.64 [R1+0x45a8], R24 ;  /* 0x0045a81801007387 */ /* 0x0101e80000100a00 */
[----:B0-----:R-:W2:Y:S04]  /*338d0*/  LDL.LU R24, [R1+0x890] ;  /* 0x0008900001187983 */ /* 0x001ea80000300800 */
[----:B------:R-:W2:Y:S04]  /*338e0*/  LDL.LU R25, [R1+0x894] ;  /* 0x0008940001197983 */ /* 0x000ea80000300800 */
[----:B------:R-:W2:Y:S04]  /*338f0*/  LDL.LU R26, [R1+0x898] ;  /* 0x00089800011a7983 */ /* 0x000ea80000300800 */
[----:B------:R-:W2:Y:S04]  /*33900*/  LDL.LU R27, [R1+0x89c] ;  /* 0x00089c00011b7983 */ /* 0x000ea80000300800 */
[----:B------:R-:W-:Y:S04]  /*33910*/  STL.64 [R1+0x8c0], R8 ;  /* 0x0008c00801007387 */ /* 0x000fe80000100a00 */
[----:B------:R0:W-:Y:S04]  /*33920*/  STL.64 [R1+0x8c8], R10 ;  /* 0x0008c80a01007387 */ /* 0x0001e80000100a00 */
[----:B0-----:R-:W4:Y:S04]  /*33930*/  LDL.LU.64 R10, [R1+0x45e8] ;  /* 0x0045e800010a7983 */ /* 0x001f280000300a00 */
[----:B------:R-:W4:Y:S04]  /*33940*/  LDL.LU.64 R8, [R1+0x45e0] ;  /* 0x0045e00001087983 */ /* 0x000f280000300a00 */
[----:B------:R-:W2:Y:S04]  /*33950*/  LDL.LU.64 R14, [R1+0x45d8] ;  /* 0x0045d800010e7983 */ /* 0x000ea80000300a00 */
[----:B------:R-:W2:Y:S01]  /*33960*/  LDL.LU.64 R12, [R1+0x45d0] ;  /* 0x0045d000010c7983 */ /* 0x000ea20000300a00 */
[----:B---3--:R-:W-:Y:S01]  /*33970*/  IMAD.MOV.U32 R17, RZ, RZ, R19 ;  /* 0x000000ffff117224 */ /* 0x008fe200078e0013 */
[C---:B----4-:R-:W-:Y:S08]  /*33980*/  HMMA.16816.F32.BF16 R8, R20.reuse, R18, R8 ;  /* 0x000000121408723c */ /* 0x050ff00000041808 */
[----:B--2---:R-:W-:Y:S11]  /*33990*/  HMMA.16816.F32.BF16 R12, R20, R6, R12 ;  /* 0x00000006140c723c */ /* 0x004ff6000004180c */
[----:B------:R0:W-:Y:S04]  /*339a0*/  STL.64 [R1+0x8b0], R8 ;  /* 0x0008b00801007387 */ /* 0x0001e80000100a00 */
[----:B------:R1:W-:Y:S04]  /*339b0*/  STL.64 [R1+0x8b8], R10 ;  /* 0x0008b80a01007387 */ /* 0x0003e80000100a00 */
[----:B0-----:R-:W2:Y:S01]  /*339c0*/  LDL.LU.64 R8, [R1+0x45c8] ;  /* 0x0045c80001087983 */ /* 0x001ea20000300a00 */
[----:B-1----:R-:W-:-:S03]  /*339d0*/  IMAD.MOV.U32 R11, RZ, RZ, R18 ;  /* 0x000000ffff0b7224 */ /* 0x002fc600078e0012 */
[----:B------:R-:W3:Y:S04]  /*339e0*/  LDL.LU.64 R18, [R1+0x45c0] ;  /* 0x0045c00001127983 */ /* 0x000ee80000300a00 */
[----:B------:R0:W-:Y:S04]  /*339f0*/  STL.64 [R1+0x8a0], R12 ;  /* 0x0008a00c01007387 */ /* 0x0001e80000100a00 */
[----:B------:R1:W-:Y:S01]  /*33a00*/  STL.64 [R1+0x8a8], R14 ;  /* 0x0008a80e01007387 */ /* 0x0003e20000100a00 */
[----:B0-----:R-:W-:Y:S02]  /*33a10*/  IMAD.MOV.U32 R13, RZ, RZ, R6 ;  /* 0x000000ffff0d7224 */ /* 0x001fe400078e0006 */
[----:B------:R-:W-:-:S02]  /*33a20*/  IMAD.MOV.U32 R12, RZ, RZ, R7 ;  /* 0x000000ffff0c7224 */ /* 0x000fc400078e0007 */
        /* <DEDUP_REMOVED lines=9> */
[----:B------:R-:W4:Y:S02]  /*33ac0*/  LDL.LU.64 R6, [R1+0x45a0] ;  /* 0x0045a00001067983 */ /* 0x000f240000300a00 */
[----:B----4-:R-:W-:Y:S01]  /*33ad0*/  HMMA.16816.F32.BF16 R24, R20, R6, R24 ;  /* 0x000000061418723c */ /* 0x010fe20000041818 */
[----:B------:R-:W-:-:S02]  /*33ae0*/  IMAD.MOV.U32 R16, RZ, RZ, R6 ;  /* 0x000000ffff107224 */ /* 0x000fc400078e0006 */
[----:B------:R-:W-:-:S15]  /*33af0*/  IMAD.MOV.U32 R14, RZ, RZ, R7 ;  /* 0x000000ffff0e7224 */ /* 0x000fde00078e0007 */
[----:B------:R-:W-:Y:S01]  /*33b00*/  NOP ;  /* 0x0000000000007918 */ /* 0x000fe20000000000 */
[----:B------:R-:W-:Y:S04]  /*33b10*/  STL.64 [R1+0x880], R24 ;  /* 0x0008801801007387 */ /* 0x000fe80000100a00 */
[----:B------:R0:W-:Y:S04]  /*33b20*/  STL.64 [R1+0x888], R26 ;  /* 0x0008881a01007387 */ /* 0x0001e80000100a00 */
[----:B0-----:R-:W4:Y:S04]  /*33b30*/  LDL.LU.64 R26, [R1+0x4598] ;  /* 0x00459800011a7983 */ /* 0x001f280000300a00 */
[----:B------:R-:W4:Y:S04]  /*33b40*/  LDL.LU.64 R6, [R1+0x4590] ;  /* 0x0045900001067983 */ /* 0x000f280000300a00 */
[----:B------:R-:W4:Y:S02]  /*33b50*/  LDL.LU.64 R4, [R1+0x4588] ;  /* 0x0045880001047983 */ /* 0x000f240000300a00 */
[----:B----4-:R-:W-:Y:S02]  /*33b60*/  HMMA.16816.F32.BF16 R24, R20, R26, R4 ;  /* 0x0000001a1418723c */ /* 0x010fe40000041804 */
[----:B------:R-:W4:Y:S04]  /*33b70*/  LDL.LU.64 R6, [R1+0x4580] ;  /* 0x0045800001067983 */ /* 0x000f280000300a00 */
[----:B------:R-:W4:-:S13]  /*33b80*/  LDL.LU.64 R4, [R1+0x4578] ;  /* 0x0045780001047983 */ /* 0x000f1a0000300a00 */
        /* <DEDUP_REMOVED lines=11> */
[----:B------:R-:W2:Y:S04]  /*33c40*/  LDL.LU R27, [R1+0x7cc] ;  /* 0x0007cc00011b7983 */ /* 0x000ea80000300800 */
[----:B--2---:R0:W-:Y:S04]  /*33c50*/  STL.64 [R1+0x43e8], R26 ;  /* 0x0043e81a01007387 */ /* 0x0041e80000100a00 */
[----:B------:R-:W-:Y:S04]  /*33c60*/  STL.64 [R1+0x43e0], R24 ;  /* 0x0043e01801007387 */ /* 0x000fe80000100a00 */
[----:B0-----:R-:W4:Y:S02]  /*33c70*/  LDL.64 R26, [R1+0x8] ;  /* 0x00000800011a7983 */ /* 0x001f240000100a00 */
[----:B----4-:R-:W-:-:S15]  /*33c80*/  HMMA.16816.F32.BF16 R4, R20, R26, R4 ;  /* 0x0000001a1404723c */ /* 0x010fde0000041804 */
[----:B------:R-:W-:-:S04]  /*33c90*/  NOP ;  /* 0x0000000000007918 */ /* 0x000fc80000000000 */
[----:B------:R-:W-:Y:S04]  /*33ca0*/  STL.64 [R1+0x860], R4 ;  /* 0x0008600401007387 */ /* 0x000fe80000100a00 */
[----:B------:R0:W-:Y:S04]  /*33cb0*/  STL.64 [R1+0x868], R6 ;  /* 0x0008680601007387 */ /* 0x0001e80000100a00 */
[----:B0-----:R-:W2:Y:S04]  /*33cc0*/  LDL.LU.64 R6, [R1+0x4570] ;  /* 0x0045700001067983 */ /* 0x001ea80000300a00 */
[----:B------:R-:W4:Y:S04]  /*33cd0*/  LDL.LU.64 R4, [R1+0x4568] ;  /* 0x0045680001047983 */ /* 0x000f280000300a00 */
[----:B------:R0:W-:Y:S04]  /*33ce0*/  STL.64 [R1+0x43f8], R26 ;  /* 0x0043f81a01007387 */ /* 0x0001e80000100a00 */
[----:B------:R-:W2:Y:S04]  /*33cf0*/  LDL.LU R24, [R1+0x7e0] ;  /* 0x0007e00001187983 */ /* 0x000ea80000300800 */
[----:B------:R-:W2:Y:S04]  /*33d00*/  LDL.LU R25, [R1+0x7e4] ;  /* 0x0007e40001197983 */ /* 0x000ea80000300800 */
[----:B0-----:R-:W2:Y:S04]  /*33d10*/  LDL.LU R26, [R1+0x7e8] ;  /* 0x0007e800011a7983 */ /* 0x001ea80000300800 */
[----:B------:R-:W2:Y:S04]  /*33d20*/  LDL.LU R27, [R1+0x7ec] ;  /* 0x0007ec00011b7983 */ /* 0x000ea80000300800 */
[----:B--2---:R0:W-:Y:S04]  /*33d30*/  STL.64 [R1+0x4408], R26 ;  /* 0x0044081a01007387 */ /* 0x0041e80000100a00 */
[----:B------:R-:W-:Y:S01]  /*33d40*/  STL.64 [R1+0x4400], R24 ;  /* 0x0044001801007387 */ /* 0x000fe20000100a00 */
[----:B0-----:R-:W-:-:S02]  /*33d50*/  IMAD.MOV.U32 R26, RZ, RZ, R16 ;  /* 0x000000ffff1a7224 */ /* 0x001fc400078e0010 */
[----:B------:R-:W-:Y:S01]  /*33d60*/  IMAD.MOV.U32 R27, RZ, RZ, R14 ;  /* 0x000000ffff1b7224 */ /* 0x000fe200078e000e */
[----:B------:R-:W2:Y:S04]  /*33d70*/  LDL.LU R16, [R1+0x4560] ;  /* 0x0045600001107983 */ /* 0x000ea80000300800 */
[----:B------:R-:W2:Y:S04]  /*33d80*/  LDL.LU R14, [R1+0x455c] ;  /* 0x00455c00010e7983 */ /* 0x000ea80000300800 */
[----:B------:R0:W-:Y:S02]  /*33d90*/  STL.64 [R1+0x4420], R26 ;  /* 0x0044201a01007387 */ /* 0x0001e40000100a00 */
[----:B0-----:R-:W-:-:S02]  /*33da0*/  IMAD.MOV.U32 R26, RZ, RZ, R15 ;  /* 0x000000ffff1a7224 */ /* 0x001fc400078e000f */
[----:B------:R-:W-:Y:S01]  /*33db0*/  IMAD.MOV.U32 R27, RZ, RZ, R10 ;  /* 0x000000ffff1b7224 */ /* 0x000fe200078e000a */
[----:B------:R-:W2:Y:S04]  /*33dc0*/  LDL.LU R15, [R1+0x4558] ;  /* 0x00455800010f7983 */ /* 0x000ea80000300800 */
[----:B------:R-:W2:Y:S04]  /*33dd0*/  LDL.LU R10, [R1+0x4554] ;  /* 0x00455400010a7983 */ /* 0x000ea80000300800 */
[----:B------:R0:W-:Y:S04]  /*33de0*/  STL.64 [R1+0x4438], R26 ;  /* 0x0044381a01007387 */ /* 0x0001e80000100a00 */
[----:B------:R-:W2:Y:S04]  /*33df0*/  LDL.LU R24, [R1+0x850] ;  /* 0x0008500001187983 */ /* 0x000ea80000300800 */
[----:B------:R-:W2:Y:S04]  /*33e00*/  LDL.LU R25, [R1+0x854] ;  /* 0x0008540001197983 */ /* 0x000ea80000300800 */
[----:B0-----:R-:W2:Y:S04]  /*33e10*/  LDL.LU R26, [R1+0x858] ;  /* 0x00085800011a7983 */ /* 0x001ea80000300800 */
[----:B------:R-:W2:Y:S02]  /*33e20*/  LDL.LU R27, [R1+0x85c] ;  /* 0x00085c00011b7983 */ /* 0x000ea40000300800 */
[----:B--2---:R-:W-:-:S15]  /*33e30*/  HMMA.16816.F32.BF16 R24, R20, R14, R24 ;  /* 0x0000000e1418723c */ /* 0x004fde0000041818 */
[----:B------:R-:W-:-:S04]  /*33e40*/  NOP ;  /* 0x0000000000007918 */ /* 0x000fc80000000000 */
[----:B------:R-:W-:Y:S04]  /*33e50*/  STL.64 [R1+0x850], R24 ;  /* 0x0008501801007387 */ /* 0x000fe80000100a00 */
[----:B------:R0:W-:Y:S02]  /*33e60*/  STL.64 [R1+0x858], R26 ;  /* 0x0008581a01007387 */ /* 0x0001e40000100a00 */
[----:B0-----:R-:W-:Y:S02]  /*33e70*/  IMAD.MOV.U32 R26, RZ, RZ, R13 ;  /* 0x000000ffff1a7224 */ /* 0x001fe400078e000d */
[----:B------:R-:W-:-:S05]  /*33e80*/  IMAD.MOV.U32 R27, RZ, RZ, R12 ;  /* 0x000000ffff1b7224 */ /* 0x000fca00078e000c */
[----:B------:R-:W-:Y:S04]  /*33e90*/  STL.64 [R1+0x4450], R26 ;  /* 0x0044501a01007387 */ /* 0x000fe80000100a00 */
[----:B------:R0:W-:Y:S04]  /*33ea0*/  STL.64 [R1+0x43f0], R14 ;  /* 0x0043f00e01007387 */ /* 0x0001e80000100a00 */
[----:B------:R-:W2:Y:S04]  /*33eb0*/  LDL.LU R12, [R1+0x7d0] ;  /* 0x0007d000010c7983 */ /* 0x000ea80000300800 */
[----:B------:R-:W2:Y:S04]  /*33ec0*/  LDL.LU R13, [R1+0x7d4] ;  /* 0x0007d400010d7983 */ /* 0x000ea80000300800 */
[----:B0-----:R-:W2:Y:S01]  /*33ed0*/  LDL.LU R14, [R1+0x7d8] ;  /* 0x0007d800010e7983 */ /* 0x001ea20000300800 */
[----:B------:R-:W-:-:S03]  /*33ee0*/  IMAD.MOV.U32 R15, RZ, RZ, R10 ;  /* 0x000000ffff0f7224 */ /* 0x000fc600078e000a */
[----:B------:R-:W3:Y:S01]  /*33ef0*/  LDL.LU R10, [R1+0x4550] ;  /* 0x00455000010a7983 */ /* 0x000ee20000300800 */
[----:B------:R-:W-:-:S03]  /*33f00*/  IMAD.MOV.U32 R26, RZ, RZ, R11 ;  /* 0x000000ffff1a7224 */ /* 0x000fc600078e000b */
[----:B------:R-:W3:Y:S01]  /*33f10*/  LDL.LU R11, [R1+0x454c] ;  /* 0x00454c00010b7983 */ /* 0x000ee20000300800 */
[----:B------:R-:W-:-:S03]  /*33f20*/  IMAD.MOV.U32 R27, RZ, RZ, R17 ;  /* 0x000000ffff1b7224 */ /* 0x000fc600078e0011 */
[----:B------:R-:W3:Y:S04]  /*33f30*/  LDL.LU R17, [R1+0x4548] ;  /* 0x0045480001117983 */ /* 0x000ee80000300800 */
[----:B------:R0:W-:Y:S02]  /*33f40*/  STL.64 [R1+0x4468], R26 ;  /* 0x0044681a01007387 */ /* 0x0001e40000100a00 */
[----:B0-----:R-:W-:Y:S02]  /*33f50*/  IMAD.MOV.U32 R26, RZ, RZ, R29 ;  /* 0x000000ffff1a7224 */ /* 0x001fe400078e001d */
[----:B------:R-:W-:Y:S01]  /*33f60*/  IMAD.MOV.U32 R27, RZ, RZ, R28 ;  /* 0x000000ffff1b7224 */ /* 0x000fe200078e001c */
[----:B--2---:R3:W-:Y:S04]  /*33f70*/  STL.64 [R1+0x4418], R14 ;  /* 0x0044180e01007387 */ /* 0x0047e80000100a00 */
[----:B------:R0:W-:Y:S01]  /*33f80*/  STL.64 [R1+0x4410], R12 ;  /* 0x0044100c01007387 */ /* 0x0001e20000100a00 */
[----:B---3--:R-:W-:-:S03]  /*33f90*/  IMAD.MOV.U32 R14, RZ, RZ, R10 ;  /* 0x000000ffff0e7224 */ /* 0x008fc600078e000a */
[----:B0-----:R-:W2:Y:S04]  /*33fa0*/  LDL.LU R12, [R1+0x7f0] ;  /* 0x0007f000010c7983 */ /* 0x001ea80000300800 */
[----:B------:R-:W2:Y:S04]  /*33fb0*/  LDL.LU R13, [R1+0x7f4] ;  /* 0x0007f400010d7983 */ /* 0x000ea80000300800 */
[----:B------:R-:W3:Y:S01]  /*33fc0*/  LDL.LU R10, [R1+0x4544] ;  /* 0x00454400010a7983 */ /* 0x000ee20000300800 */
[----:B------:R-:W-:-:S03]  /*33fd0*/  IMAD.MOV.U32 R15, RZ, RZ, R11 ;  /* 0x000000ffff0f7224 */ /* 0x000fc600078e000b */
[----:B------:R-:W2:Y:S04]  /*33fe0*/  LDL.LU R11, [R1+0x4540] ;  /* 0x00454000010b7983 */ /* 0x000ea80000300800 */
        /* <DEDUP_REMOVED lines=8> */
[----:B------:R-:W-:-:S05]  /*34070*/  IMAD.MOV.U32 R27, RZ, RZ, R8 ;  /* 0x000000ffff1b7224 */ /* 0x000fca00078e0008 */
[----:B------:R-:W-:Y:S04]  /*34080*/  STL.64 [R1+0x44a8], R26 ;  /* 0x0044a81a01007387 */ /* 0x000fe80000100a00 */
[----:B------:R-:W-:Y:S04]  /*34090*/  STL.64 [R1+0x4430], R14 ;  /* 0x0044300e01007387 */ /* 0x000fe80000100a00 */
        /* <DEDUP_REMOVED lines=11> */
[----:B------:R-:W2:Y:S01]  /*34150*/  LDL.LU R13, [R1+0x814] ;  /* 0x00081400010d7983 */ /* 0x000ea20000300800 */
[----:B------:R-:W-:-:S02]  /*34160*/  IMAD.MOV.U32 R26, RZ, RZ, R7 ;  /* 0x000000ffff1a7224 */ /* 0x000fc400078e0007 */
[----:B------:R-:W-:Y:S02]  /*34170*/  IMAD.MOV.U32 R27, RZ, RZ, R6 ;  /* 0x000000ffff1b7224 */ /* 0x000fe400078e0006 */
[----:B------:R-:W-:Y:S02]  /*34180*/  IMAD.MOV.U32 R14, RZ, RZ, R11 ;  /* 0x000000ffff0e7224 */ /* 0x000fe400078e000b */
[----:B---3--:R-:W-:Y:S01]  /*34190*/  IMAD.MOV.U32 R15, RZ, RZ, R10 ;  /* 0x000000ffff0f7224 */ /* 0x008fe200078e000a */
[----:B------:R-:W3:Y:S04]  /*341a0*/  LDL.LU R11, [R1+0x453c] ;  /* 0x00453c00010b7983 */ /* 0x000ee80000300800 */
[----:B------:R-:W3:Y:S04]  /*341b0*/  LDL.LU R10, [R1+0x4538] ;  /* 0x00453800010a7983 */ /* 0x000ee80000300800 */
[----:B------:R4:W-:Y:S02]  /*341c0*/  STL.64 [R1+0x44d8], R26 ;  /* 0x0044d81a01007387 */ /* 0x0009e40000100a00 */
[----:B----4-:R-:W-:-:S02]  /*341d0*/  IMAD.MOV.U32 R26, RZ, RZ, R5 ;  /* 0x000000ffff1a7224 */ /* 0x010fc400078e0005 */
[----:B------:R-:W-:-:S05]  /*341e0*/  IMAD.MOV.U32 R27, RZ, RZ, R4 ;  /* 0x000000ffff1b7224 */ /* 0x000fca00078e0004 */
[----:B------:R-:W-:Y:S04]  /*341f0*/  STL.64 [R1+0x44f0], R26 ;  /* 0x0044f01a01007387 */ /* 0x000fe80000100a00 */
[----:B------:R-:W-:Y:S04]  /*34200*/  STL.64 [R1+0x4460], R14 ;  /* 0x0044600e01007387 */ /* 0x000fe80000100a00 */
[----:B--2---:R0:W-:Y:S04]  /*34210*/  STL.64 [R1+0x4458], R12 ;  /* 0x0044580c01007387 */ /* 0x0041e80000100a00 */
[----:B0-----:R-:W2:Y:S04]  /*34220*/  LDL.LU R12, [R1+0x820] ;  /* 0x00082000010c7983 */ /* 0x001ea80000300800 */
[----:B------:R-:W2:Y:S04]  /*34230*/  LDL.LU R13, [R1+0x824] ;  /* 0x00082400010d7983 */ /* 0x000ea80000300800 */
[----:B------:R-:W4:Y:S04]  /*34240*/  LDL.LU R14, [R1+0x828] ;  /* 0x00082800010e7983 */ /* 0x000f280000300800 */
[----:B------:R-:W4:Y:S01]  /*34250*/  LDL.LU R15, [R1+0x82c] ;  /* 0x00082c00010f7983 */ /* 0x000f220000300800 */
[----:B------:R-:W-:-:S02]  /*34260*/  IMAD.MOV.U32 R27, RZ, RZ, R16 ;  /* 0x000000ffff1b7224 */ /* 0x000fc400078e0010 */
[----:B------:R-:W-:Y:S01]  /*34270*/  IMAD.MOV.U32 R26, RZ, RZ, R17 ;  /* 0x000000ffff1a7224 */ /* 0x000fe200078e0011 */
[----:B----4-:R-:W-:Y:S04]  /*34280*/  STL.64 [R1+0x4478], R14 ;  /* 0x0044780e01007387 */ /* 0x010fe80000100a00 */
[----:B--2---:R0:W-:Y:S04]  /*34290*/  STL.64 [R1+0x4470], R12 ;  /* 0x0044700c01007387 */ /* 0x0041e80000100a00 */
[----:B0-----:R-:W2:Y:S04]  /*342a0*/  LDL.LU R12, [R1+0x830] ;  /* 0x00083000010c7983 */ /* 0x001ea80000300800 */
[----:B------:R-:W2:Y:S01]  /*342b0*/  LDL.LU R13, [R1+0x834] ;  /* 0x00083400010d7983 */ /* 0x000ea20000300800 */
[----:B---3--:R-:W-:-:S02]  /*342c0*/  IMAD.MOV.U32 R14, RZ, RZ, R10 ;  /* 0x000000ffff0e7224 */ /* 0x008fc400078e000a */
[----:B------:R-:W-:Y:S01]  /*342d0*/  IMAD.MOV.U32 R15, RZ, RZ, R11 ;  /* 0x000000ffff0f7224 */ /* 0x000fe200078e000b */
        /* <DEDUP_REMOVED lines=10> */
[----:B------:R-:W-:Y:S04]  /*34380*/  STL.64 [R1+0x44a0], R14 ;  /* 0x0044a00e01007387 */ /* 0x000fe80000100a00 */
[----:B--2---:R0:W-:Y:S04]  /*34390*/  STL.64 [R1+0x4498], R12 ;  /* 0x0044980c01007387 */ /* 0x0041e80000100a00 */
        /* <DEDUP_REMOVED lines=8> */
[----:B----4-:R-:W-:-:S02]  /*34420*/  IMAD.MOV.U32 R14, RZ, RZ, R11 ;  /* 0x000000ffff0e7224 */ /* 0x010fc400078e000b */
[----:B---3--:R-:W-:Y:S01]  /*34430*/  IMAD.MOV.U32 R15, RZ, RZ, R10 ;  /* 0x000000ffff0f7224 */ /* 0x008fe200078e000a */
[----:B------:R-:W3:Y:S04]  /*34440*/  LDL.LU R11, [R1+0x452c] ;  /* 0x00452c00010b7983 */ /* 0x000ee80000300800 */
[----:B------:R-:W4:Y:S04]  /*34450*/  LDL.LU R10, [R1+0x4528] ;  /* 0x00452800010a7983 */ /* 0x000f280000300800 */
[----:B------:R-:W-:Y:S04]  /*34460*/  STL.64 [R1+0x44d0], R14 ;  /* 0x0044d00e01007387 */ /* 0x000fe80000100a00 */
[----:B--2---:R0:W-:Y:S04]  /*34470*/  STL.64 [R1+0x44c8], R12 ;  /* 0x0044c80c01007387 */ /* 0x0041e80000100a00 */
[----:B0-----:R-:W2:Y:S04]  /*34480*/  LDL.LU R12, [R1+0x500] ;  /* 0x00050000010c7983 */ /* 0x001ea80000300800 */
[----:B------:R-:W2:Y:S04]  /*34490*/  LDL.LU R13, [R1+0x504] ;  /* 0x00050400010d7983 */ /* 0x000ea80000300800 */
[----:B------:R-:W2:Y:S04]  /*344a0*/  LDL.LU R14, [R1+0x508] ;  /* 0x00050800010e7983 */ /* 0x000ea80000300800 */
[----:B------:R-:W2:Y:S04]  /*344b0*/  LDL.LU R15, [R1+0x50c] ;  /* 0x00050c00010f7983 */ /* 0x000ea80000300800 */
[----:B--2---:R4:W-:Y:S04]  /*344c0*/  STL.64 [R1+0x44e8], R14 ;  /* 0x0044e80e01007387 */ /* 0x0049e80000100a00 */
[----:B------:R0:W-:Y:S01]  /*344d0*/  STL.64 [R1+0x44e0], R12 ;  /* 0x0044e00c01007387 */ /* 0x0001e20000100a00 */
[----:B----4-:R-:W-:-:S03]  /*344e0*/  IMAD.MOV.U32 R14, RZ, RZ, R10 ;  /* 0x000000ffff0e7224 */ /* 0x010fc600078e000a */
[----:B0-----:R-:W2:Y:S04]  /*344f0*/  LDL.LU R12, [R1+0x510] ;  /* 0x00051000010c7983 */ /* 0x001ea80000300800 */
[----:B------:R-:W2:Y:S04]  /*34500*/  LDL.LU R13, [R1+0x514] ;  /* 0x00051400010d7983 */ /* 0x000ea80000300800 */
[----:B------:R-:W4:Y:S01]  /*34510*/  LDL.LU R10, [R1+0x4524] ;  /* 0x00452400010a7983 */ /* 0x000f220000300800 */
[----:B---3--:R-:W-:-:S03]  /*34520*/  IMAD.MOV.U32 R15, RZ, RZ, R11 ;  /* 0x000000ffff0f7224 */ /* 0x008fc600078e000b */
[----:B------:R-:W4:Y:S04]  /*34530*/  LDL.LU R11, [R1+0x4520] ;  /* 0x00452000010b7983 */ /* 0x000f280000300800 */
[----:B------:R-:W-:Y:S01]  /*34540*/  STL.64 [R1+0x4500], R14 ;  /* 0x0045000e01007387 */ /* 0x000fe20000100a00 */
[C---:B----4-:R-:W-:Y:S03]  /*34550*/  HMMA.16816.F32.BF16 R4, R20.reuse, R10, R4 ;  /* 0x0000000a1404723c */ /* 0x050fe60000041804 */
[----:B--2---:R0:W-:Y:S04]  /*34560*/  STL.64 [R1+0x44f8], R12 ;  /* 0x0044f80c01007387 */ /* 0x0041e80000100a00 */
[----:B0-----:R-:W2:Y:S04]  /*34570*/  LDL.LU R12, [R1+0x520] ;  /* 0x00052000010c7983 */ /* 0x001ea80000300800 */
[----:B------:R-:W2:Y:S04]  /*34580*/  LDL.LU R13, [R1+0x524] ;  /* 0x00052400010d7983 */ /* 0x000ea80000300800 */
[----:B------:R-:W2:Y:S04]  /*34590*/  LDL.LU R14, [R1+0x528] ;  /* 0x00052800010e7983 */ /* 0x000ea80000300800 */
[----:B------:R-:W2:Y:S04]  /*345a0*/  LDL.LU R15, [R1+0x52c] ;  /* 0x00052c00010f7983 */ /* 0x000ea80000300800 */
[----:B------:R-:W-:Y:S04]  /*345b0*/  STL.64 [R1+0x840], R4 ;  /* 0x0008400401007387 */ /* 0x000fe80000100a00 */
[----:B------:R0:W-:Y:S04]  /*345c0*/  STL.64 [R1+0x848], R6 ;  /* 0x0008480601007387 */ /* 0x0001e80000100a00 */
[----:B0-----:R-:W3:Y:S02]  /*345d0*/  LDL.LU.64 R6, [R1+0x4518] ;  /* 0x0045180001067983 */ /* 0x001ee40000300a00 */
[----:B---3--:R-:W-:Y:S02]  /*345e0*/  HMMA.16816.F32.BF16 R20, R20, R6, R16 ;  /* 0x000000061414723c */ /* 0x008fe40000041810 */
[----:B------:R-:W2:Y:S04]  /*345f0*/  LDL.LU.64 R18, [R1+0x4510] ;  /* 0x0045100001127983 */ /* 0x000ea80000300a00 */
[----:B------:R-:W2:-:S13]  /*34600*/  LDL.LU.64 R16, [R1+0x4508] ;  /* 0x0045080001107983 */ /* 0x000e9a0000300a00 */
[----:B------:R-:W-:Y:S04]  /*34610*/  STL.64 [R1+0x530], R20 ;  /* 0x0005301401007387 */ /* 0x000fe80000100a00 */
[----:B------:R-:W-:Y:S01]  /*34620*/  STL.64 [R1+0x538], R22 ;  /* 0x0005381601007387 */ /* 0x000fe20000100a00 */
        /* <DEDUP_REMOVED lines=30> */
[----:B------:R-:W3:Y:S01]  /*34810*/  LDL.LU.64 R24, [R1+0x4488] ;  /* 0x0044880001187983 */ /* 0x000ee20000300a00 */
[----:B------:R-:W-:-:S02]  /*34820*/  IMAD.MOV.U32 R22, RZ, RZ, R2 ;  /* 0x000000ffff167224 */ /* 0x000fc400078e0002 */
[----:B------:R-:W-:-:S07]  /*34830*/  IMAD.MOV.U32 R23, RZ, RZ, R0 ;  /* 0x000000ffff177224 */ /* 0x000fce00078e0000 */
[----:B---3--:R-:W-:Y:S01]  /*34840*/  HMMA.16816.F32.BF16 R20, R16, R22, R24 ;  /* 0x000000161014723c */ /* 0x008fe20000041818 */
[----:B------:R-:W2:-:S15]  /*34850*/  LDL.LU.64 R26, [R1+0x4480] ;  /* 0x00448000011a7983 */ /* 0x000e9e0000300a00 */
[----:B------:R-:W-:-:S03]  /*34860*/  NOP ;  /* 0x0000000000007918 */ /* 0x000fc60000000000 */
[----:B------:R-:W-:Y:S04]  /*34870*/  STL.64 [R1+0x4d0], R20 ;  /* 0x0004d01401007387 */ /* 0x000fe80000100a00 */
[----:B------:R-:W-:Y:S04]  /*34880*/  STL.64 [R1+0x4d8], R22 ;  /* 0x0004d81601007387 */ /* 0x000fe80000100a00 */
[----:B------:R-:W0:Y:S04]  /*34890*/  LDSM.16.MT88.4 R20, [R3+0xc180] ;  /* 0x00c180000314783b */ /* 0x000e280000004200 */
[----:B0-----:R0:W-:Y:S04]  /*348a0*/  STL.64 [R1+0x42b0], R22 ;  /* 0x0042b01601007387 */ /* 0x0011e80000100a00 */
[----:B------:R-:W-:Y:S04]  /*348b0*/  STL.64 [R1+0x42a8], R20 ;  /* 0x0042a81401007387 */ /* 0x000fe80000100a00 */
[----:B0-----:R-:W3:Y:S01]  /*348c0*/  LDL.64 R22, [R1+0x18] ;  /* 0x0000180001167983 */ /* 0x001ee20000100a00 */
        /* <DEDUP_REMOVED lines=30> */
[----:B------:R-:W3:Y:S02]  /*34ab0*/  LDL.LU.64 R24, [R1+0x4400] ;  /* 0x0044000001187983 */ /* 0x000ee40000300a00 */
[----:B---3--:R-:W-:-:S15]  /*34ac0*/  HMMA.16816.F32.BF16 R24, R16, R22, R24 ;  /* 0x000000161018723c */ /* 0x008fde0000041818 */
[----:B------:R-:W-:-:S04]  /*34ad0*/  NOP ;  /* 0x0000000000007918 */ /* 0x000fc80000000000 */
[----:B------:R-:W-:Y:S04]  /*34ae0*/  STL.64 [R1+0x7e0], R24 ;  /* 0x0007e01801007387 */ /* 0x000fe80000100a00 */
[----:B------:R0:W-:Y:S04]  /*34af0*/  STL.64 [R1+0x7e8], R26 ;  /* 0x0007e81a01007387 */ /* 0x0001e80000100a00 */
[----:B0-----:R-:W2:Y:S04]  /*34b00*/  LDL.LU.64 R26, [R1+0x43f8] ;  /* 0x0043f800011a7983 */ /* 0x001ea80000300a00 */
[----:B------:R-:W3:Y:S01]  /*34b10*/  LDL.LU R20, [R1+0x4c0] ;  /* 0x0004c00001147983 */ /* 0x000ee20000300800 */
[----:B------:R-:W-:-:S03]  /*34b20*/  IMAD.MOV.U32 R29, RZ, RZ, R22 ;  /* 0x000000ffff1d7224 */ /* 0x000fc600078e0016 */
[----:B------:R-:W3:Y:S01]  /*34b30*/  LDL.LU R21, [R1+0x4c4] ;  /* 0x0004c40001157983 */ /* 0x000ee20000300800 */
[----:B------:R-:W-:-:S03]  /*34b40*/  IMAD.MOV.U32 R28, RZ, RZ, R23 ;  /* 0x000000ffff1c7224 */ /* 0x000fc600078e0017 */
[----:B------:R-:W3:Y:S04]  /*34b50*/  LDL.LU R22, [R1+0x4c8] ;  /* 0x0004c80001167983 */ /* 0x000ee80000300800 */
[----:B------:R-:W3:Y:S01]  /*34b60*/  LDL.LU R23, [R1+0x4cc] ;  /* 0x0004cc0001177983 */ /* 0x000ee20000300800 */
[----:B--2---:R-:W-:-:S15]  /*34b70*/  HMMA.16816.F32.BF16 R12, R16, R26, R12 ;  /* 0x0000001a100c723c */ /* 0x004fde000004180c */
[----:B------:R-:W-:-:S04]  /*34b80*/  NOP ;  /* 0x0000000000007918 */ /* 0x000fc80000000000 */
[----:B------:R0:W-:Y:S04]  /*34b90*/  STL.64 [R1+0x7d0], R12 ;  /* 0x0007d00c01007387 */ /* 0x0001e80000100a00 */
[----:B------:R1:W-:Y:S01]  /*34ba0*/  STL.64 [R1+0x7d8], R14 ;  /* 0x0007d80e01007387 */ /* 0x0003e20000100a00 */
[----:B0-----:R-:W-:-:S03]  /*34bb0*/  IMAD.MOV.U32 R13, RZ, RZ, R26 ;  /* 0x000000ffff0d7224 */ /* 0x001fc600078e001a */
[----:B-1----:R-:W2:Y:S01]  /*34bc0*/  LDL.LU.64 R14, [R1+0x43f0] ;  /* 0x0043f000010e7983 */ /* 0x002ea20000300a00 */
[----:B------:R-:W-:-:S03]  /*34bd0*/  IMAD.MOV.U32 R12, RZ, RZ, R27 ;  /* 0x000000ffff0c7224 */ /* 0x000fc600078e001b */
[----:B------:R-:W2:Y:S04]  /*34be0*/  LDL.LU.64 R26, [R1+0x43e8] ;  /* 0x0043e800011a7983 */ /* 0x000ea80000300a00 */
        /* <DEDUP_REMOVED lines=13> */
[----:B------:R-:W2:Y:S04]  /*34cc0*/  LDL.LU.64 R24, [R1+0x43c0] ;  /* 0x0043c00001187983 */ /* 0x000ea80000300a00 */
[----:B------:R-:W4:Y:S04]  /*34cd0*/  LDL.64 R14, [R1+0x78] ;  /* 0x00007800010e7983 */ /* 0x000f280000100a00 */
[----:B----4-:R0:W-:Y:S04]  /*34ce0*/  STL.64 [R1+0x4388], R14 ;  /* 0x0043880e01007387 */ /* 0x0101e80000100a00 */
[----:B------:R-:W-:Y:S04]  /*34cf0*/  STL.64 [R1+0x4380], R12 ;  /* 0x0043800c01007387 */ /* 0x000fe80000100a00 */
[----:B0-----:R-:W4:Y:S04]  /*34d00*/  LDL.64 R14, [R1+0xa8] ;  /* 0x0000a800010e7983 */ /* 0x001f280000100a00 */
[----:B----4-:R0:W-:Y:S04]  /*34d10*/  STL.64 [R1+0x43a0], R14 ;  /* 0x0043a00e01007387 */ /* 0x0101e80000100a00 */
[----:B0-----:R-:W4:Y:S04]  /*34d20*/  LDL.64 R14, [R1+0xb8] ;  /* 0x0000b800010e7983 */ /* 0x001f280000100a00 */
[----:B----4-:R0:W-:Y:S04]  /*34d30*/  STL.64 [R1+0x43a8], R14 ;  /* 0x0043a80e01007387 */ /* 0x0101e80000100a00 */
[----:B0-----:R-:W4:Y:S04]  /*34d40*/  LDL.64 R14, [R1+0xc8] ;  /* 0x0000c800010e7983 */ /* 0x001f280000100a00 */
[----:B------:R0:W-:Y:S04]  /*34d50*/  STL [R1+0x42c4], R10 ;  /* 0x0042c40a01007387 */ /* 0x0001e80000100800 */
[----:B------:R1:W-:Y:S04]  /*34d60*/  STL [R1+0x42c0], R11 ;  /* 0x0042c00b01007387 */ /* 0x0003e80000100800 */
[----:B------:R-:W2:Y:S04]  /*34d70*/  LDL.LU R8, [R1+0x480] ;  /* 0x0004800001087983 */ /* 0x000ea80000300800 */
[----:B------:R-:W2:Y:S04]  /*34d80*/  LDL.LU R9, [R1+0x484] ;  /* 0x0004840001097983 */ /* 0x000ea80000300800 */
[----:B0-----:R-:W2:Y:S04]  /*34d90*/  LDL.LU R10, [R1+0x488] ;  /* 0x00048800010a7983 */ /* 0x001ea80000300800 */
[----:B-1----:R-:W2:Y:S04]  /*34da0*/  LDL.LU R11, [R1+0x48c] ;  /* 0x00048c00010b7983 */ /* 0x002ea80000300800 */
[----:B--2---:R-:W-:Y:S04]  /*34db0*/  STL.64 [R1+0x4398], R10 ;  /* 0x0043980a01007387 */ /* 0x004fe80000100a00 */
[----:B------:R0:W-:Y:S04]  /*34dc0*/  STL.64 [R1+0x4390], R8 ;  /* 0x0043900801007387 */ /* 0x0001e80000100a00 */
[----:B0-----:R-:W2:Y:S04]  /*34dd0*/  LDL.LU R8, [R1+0x490] ;  /* 0x0004900001087983 */ /* 0x001ea80000300800 */
[----:B------:R-:W2:Y:S04]  /*34de0*/  LDL.LU R9, [R1+0x494] ;  /* 0x0004940001097983 */ /* 0x000ea80000300800 */
[----:B------:R-:W2:Y:S04]  /*34df0*/  LDL.LU R10, [R1+0x498] ;  /* 0x00049800010a7983 */ /* 0x000ea80000300800 */
[----:B------:R-:W2:Y:S01]  /*34e00*/  LDL.LU R11, [R1+0x49c] ;  /* 0x00049c00010b7983 */ /* 0x000ea20000300800 */
[----:B---3--:R-:W-:Y:S03]  /*34e10*/  HMMA.16816.F32.BF16 R16, R16, R6, R20 ;  /* 0x000000061010723c */ /* 0x008fe60000041814 */
[----:B--2---:R-:W-:Y:S04]  /*34e20*/  STL.64 [R1+0x43b8], R10 ;  /* 0x0043b80a01007387 */ /* 0x004fe80000100a00 */
[----:B------:R0:W-:Y:S04]  /*34e30*/  STL.64 [R1+0x43b0], R8 ;  /* 0x0043b00801007387 */ /* 0x0001e80000100a00 */
[----:B0-----:R-:W2:Y:S04]  /*34e40*/  LDL.LU R8, [R1+0x4b0] ;  /* 0x0004b00001087983 */ /* 0x001ea80000300800 */
[----:B------:R-:W2:Y:S04]  /*34e50*/  LDL.LU R9, [R1+0x4b4] ;  /* 0x0004b40001097983 */ /* 0x000ea80000300800 */
[----:B------:R-:W2:Y:S04]  /*34e60*/  LDL.LU R10, [R1+0x4b8] ;  /* 0x0004b800010a7983 */ /* 0x000ea80000300800 */
[----:B------:R-:W2:Y:S04]  /*34e70*/  LDL.LU R11, [R1+0x4bc] ;  /* 0x0004bc00010b7983 */ /* 0x000ea80000300800 */
[----:B------:R-:W3:Y:S04]  /*34e80*/  LDL.LU R20, [R1+0x470] ;  /* 0x0004700001147983 */ /* 0x000ee80000300800 */
[----:B------:R0:W-:Y:S04]  /*34e90*/  STL.64 [R1+0x4c0], R16 ;  /* 0x0004c01001007387 */ /* 0x0001e80000100a00 */
[----:B------:R1:W-:Y:S04]  /*34ea0*/  STL.64 [R1+0x4c8], R18 ;  /* 0x0004c81201007387 */ /* 0x0003e80000100a00 */
[----:B------:R-:W3:Y:S04]  /*34eb0*/  LDL.LU R21, [R1+0x474] ;  /* 0x0004740001157983 */ /* 0x000ee80000300800 */
[----:B------:R-:W3:Y:S04]  /*34ec0*/  LDL.LU R22, [R1+0x478] ;  /* 0x0004780001167983 */ /* 0x000ee80000300800 */
[----:B------:R-:W3:Y:S04]  /*34ed0*/  LDL.LU R23, [R1+0x47c] ;  /* 0x00047c0001177983 */ /* 0x000ee80000300800 */
[----:B0-----:R-:W3:Y:S04]  /*34ee0*/  LDL.LU R16, [R1+0x460] ;  /* 0x0004600001107983 */ /* 0x001ee80000300800 */
[----:B------:R-:W3:Y:S04]  /*34ef0*/  LDL.LU R17, [R1+0x464] ;  /* 0x0004640001117983 */ /* 0x000ee80000300800 */
[----:B-1----:R-:W3:Y:S04]  /*34f00*/  LDL.LU R18, [R1+0x468] ;  /* 0x0004680001127983 */ /* 0x002ee80000300800 */
[----:B------:R-:W3:Y:S04]  /*34f10*/  LDL.LU R19, [R1+0x46c] ;  /* 0x00046c0001137983 */ /* 0x000ee80000300800 */
        /* <DEDUP_REMOVED lines=29> */
[----:B------:R-:W3:Y:S04]  /*350f0*/  LDL.LU.64 R14, [R1+0x4388] ;  /* 0x00438800010e7983 */ /* 0x000ee80000300a00 */
[----:B------:R-:W4:Y:S04]  /*35100*/  LDL.LU.64 R12, [R1+0x4380] ;  /* 0x00438000010c7983 */ /* 0x000f280000300a00 */
[----:B------:R0:W-:Y:S04]  /*35110*/  STL.64 [R1+0x42d0], R6 ;  /* 0x0042d00601007387 */ /* 0x0001e80000100a00 */
[----:B------:R-:W-:Y:S04]  /*35120*/  STL.64 [R1+0x42c8], R4 ;  /* 0x0042c80401007387 */ /* 0x000fe80000100a00 */
[----:B0-----:R-:W2:Y:S02]  /*35130*/  LDL.64 R6, [R1+0x98] ;  /* 0x0000980001067983 */ /* 0x001ea40000100a00 */
[----:B--2---:R-:W-:-:S15]  /*35140*/  HMMA.16816.F32.BF16 R8, R24, R6, R8 ;  /* 0x000000061808723c */ /* 0x004fde0000041808 */
[----:B------:R-:W-:-:S04]  /*35150*/  NOP ;  /* 0x0000000000007918 */ /* 0x000fc80000000000 */
[----:B------:R0:W-:Y:S04]  /*35160*/  STL.64 [R1+0x480], R8 ;  /* 0x0004800801007387 */ /* 0x0001e80000100a00 */
[----:B------:R1:W-:Y:S01]  /*35170*/  STL.64 [R1+0x488], R10 ;  /* 0x0004880a01007387 */ /* 0x0003e20000100a00 */
[----:B0-----:R-:W-:Y:S02]  /*35180*/  IMAD.MOV.U32 R9, RZ, RZ, R6 ;  /* 0x000000ffff097224 */ /* 0x001fe400078e0006 */
[----:B------:R-:W-:-:S05]  /*35190*/  IMAD.MOV.U32 R8, RZ, RZ, R7 ;  /* 0x000000ffff087224 */ /* 0x000fca00078e0007 */
[----:B------:R-:W-:Y:S04]  /*351a0*/  STL.64 [R1+0x4348], R8 ;  /* 0x0043480801007387 */ /* 0x000fe80000100a00 */
[----:B-1----:R-:W2:Y:S04]  /*351b0*/  LDL.64 R10, [R1+0x88] ;  /* 0x00008800010a7983 */ /* 0x002ea80000100a00 */
[----:B------:R-:W2:Y:S04]  /*351c0*/  LDL.LU R4, [R1+0x730] ;  /* 0x0007300001047983 */ /* 0x000ea80000300800 */
[----:B------:R-:W2:Y:S04]  /*351d0*/  LDL.LU R5, [R1+0x734] ;  /* 0x0007340001057983 */ /* 0x000ea80000300800 */
[----:B------:R-:W2:Y:S04]  /*351e0*/  LDL.LU R6, [R1+0x738] ;  /* 0x0007380001067983 */ /* 0x000ea80000300800 */
[----:B------:R-:W2:Y:S04]  /*351f0*/  LDL.LU R7, [R1+0x73c] ;  /* 0x00073c0001077983 */ /* 0x000ea80000300800 */
[----:B--2---:R4:W-:Y:S04]  /*35200*/  STL.64 [R1+0x42e0], R6 ;  /* 0x0042e00601007387 */ /* 0x0049e80000100a00 */
[----:B------:R-:W-:Y:S01]  /*35210*/  STL.64 [R1+0x42d8], R4 ;  /* 0x0042d80401007387 */ /* 0x000fe20000100a00 */
[----:B----4-:R-:W-:-:S02]  /*35220*/  IMAD.MOV.U32 R6, RZ, RZ, R13 ;  /* 0x000000ffff067224 */ /* 0x010fc400078e000d */
[----:B------:R-:W-:-:S05]  /*35230*/  IMAD.MOV.U32 R7, RZ, RZ, R12 ;  /* 0x000000ffff077224 */ /* 0x000fca00078e000c */
[----:B------:R0:W-:Y:S02]  /*35240*/  STL.64 [R1+0x4318], R6 ;  /* 0x0043180601007387 */ /* 0x0001e40000100a00 */
[----:B0-----:R-:W-:-:S15]  /*35250*/  HMMA.16816.F32.BF16 R4, R24, R10, R20 ;  /* 0x0000000a1804723c */ /* 0x001fde0000041814 */
[----:B------:R-:W-:-:S04]  /*35260*/  NOP ;  /* 0x0000000000007918 */ /* 0x000fc80000000000 */
[----:B------:R-:W-:Y:S04]  /*35270*/  STL.64 [R1+0x470], R4 ;  /* 0x0004700401007387 */ /* 0x000fe80000100a00 */
[----:B------:R3:W-:Y:S02]  /*35280*/  STL.64 [R1+0x478], R6 ;  /* 0x0004780601007387 */ /* 0x0007e40000100a00 */
[----:B---3--:R-:W-:Y:S01]  /*35290*/  HMMA.16816.F32.BF16 R4, R24, R14, R16 ;  /* 0x0000000e1804723c */ /* 0x008fe20000041810 */
[----:B------:R-:W-:Y:S02]  /*352a0*/  IMAD.MOV.U32 R23, RZ, RZ, R14 ;  /* 0x000000ffff177224 */ /* 0x000fe400078e000e */
[----:B------:R-:W-:Y:S02]  /*352b0*/  IMAD.MOV.U32 R22, RZ, RZ, R15 ;  /* 0x000000ffff167224 */ /* 0x000fe400078e000f */
[----:B------:R-:W-:-:S02]  /*352c0*/  IMAD.MOV.U32 R21, RZ, RZ, R10 ;  /* 0x000000ffff157224 */ /* 0x000fc400078e000a */
[----:B------:R-:W-:Y:S01]  /*352d0*/  IMAD.MOV.U32 R20, RZ, RZ, R11 ;  /* 0x000000ffff147224 */ /* 0x000fe200078e000b */
[----:B------:R-:W0:Y:S11]  /*352e0*/  LDSM.16.MT88.4 R16, [R3+0xc200] ;  /* 0x00c200000310783b */ /* 0x000e360000004200 */
[----:B------:R1:W-:Y:S04]  /*352f0*/  STL.64 [R1+0x460], R4 ;  /* 0x0004600401007387 */ /* 0x0003e80000100a00 */
[----:B------:R2:W-:Y:S04]  /*35300*/  STL.64 [R1+0x468], R6 ;  /* 0x0004680601007387 */ /* 0x0005e80000100a00 */
[----:B-1----:R-:W3:Y:S04]  /*35310*/  LDL.LU R4, [R1+0x760] ;  /* 0x0007600001047983 */ /* 0x002ee80000300800 */
[----:B------:R-:W3:Y:S04]  /*35320*/  LDL.LU R5, [R1+0x764] ;  /* 0x0007640001057983 */ /* 0x000ee80000300800 */
[----:B--2---:R-:W2:Y:S04]  /*35330*/  LDL.LU R6, [R1+0x768] ;  /* 0x0007680001067983 */ /* 0x004ea80000300800 */
        /* <DEDUP_REMOVED lines=9> */
[----:B--2---:R1:W-:Y:S04]  /*353d0*/  STL.64 [R1+0x4358], R10 ;  /* 0x0043580a01007387 */ /* 0x0043e80000100a00 */
[----:B------:R-:W-:Y:S04]  /*353e0*/  STL.64 [R1+0x4350], R8 ;  /* 0x0043500801007387 */ /* 0x000fe80000100a00 */
[----:B-1----:R-:W2:Y:S04]  /*353f0*/  LDL.64 R10, [R1+0x58] ;  /* 0x00005800010a7983 */ /* 0x002ea80000100a00 */
[----:B--2---:R1:W-:Y:S04]  /*35400*/  STL.64 [R1+0x4368], R10 ;  /* 0x0043680a01007387 */ /* 0x0043e80000100a00 */
[----:B-1----:R-:W2:Y:S04]  /*35410*/  LDL.64 R10, [R1+0x68] ;  /* 0x00006800010a7983 */ /* 0x002ea80000100a00 */
[----:B------:R1:W-:Y:S04]  /*35420*/  STL.64 [R1+0x4340], R14 ;  /* 0x0043400e01007387 */ /* 0x0003e80000100a00 */
[----:B----4-:R4:W-:Y:S04]  /*35430*/  STL.64 [R1+0x4338], R12 ;  /* 0x0043380c01007387 */ /* 0x0109e80000100a00 */
[----:B-1----:R-:W2:Y:S04]  /*35440*/  LDL.64 R14, [R1+0x48] ;  /* 0x00004800010e7983 */ /* 0x002ea80000100a00 */
[----:B--2---:R1:W-:Y:S04]  /*35450*/  STL.64 [R1+0x4360], R14 ;  /* 0x0043600e01007387 */ /* 0x0043e80000100a00 */
[----:B----4-:R-:W2:Y:S04]  /*35460*/  LDL.LU R12, [R1+0x790] ;  /* 0x00079000010c7983 */ /* 0x010ea80000300800 */
[----:B------:R-:W2:Y:S04]  /*35470*/  LDL.LU R13, [R1+0x794] ;  /* 0x00079400010d7983 */ /* 0x000ea80000300800 */
[----:B-1----:R-:W4:Y:S04]  /*35480*/  LDL.LU R14, [R1+0x798] ;  /* 0x00079800010e7983 */ /* 0x002f280000300800 */
[----:B------:R-:W4:Y:S04]  /*35490*/  LDL.LU R15, [R1+0x79c] ;  /* 0x00079c00010f7983 */ /* 0x000f280000300800 */
[----:B----4-:R-:W-:Y:S04]  /*354a0*/  STL.64 [R1+0x4378], R14 ;  /* 0x0043780e01007387 */ /* 0x010fe80000100a00 */
[----:B--2---:R1:W-:Y:S04]  /*354b0*/  STL.64 [R1+0x4370], R12 ;  /* 0x0043700c01007387 */ /* 0x0043e80000100a00 */
[----:B-1----:R-:W2:Y:S04]  /*354c0*/  LDL.LU R12, [R1+0x7a0] ;  /* 0x0007a000010c7983 */ /* 0x002ea80000300800 */
[----:B------:R-:W2:Y:S04]  /*354d0*/  LDL.LU R13, [R1+0x7a4] ;  /* 0x0007a400010d7983 */ /* 0x000ea80000300800 */
[----:B------:R-:W2:Y:S04]  /*354e0*/  LDL.LU R14, [R1+0x7a8] ;  /* 0x0007a800010e7983 */ /* 0x000ea80000300800 */
[----:B------:R-:W2:Y:S04]  /*354f0*/  LDL.LU R15, [R1+0x7ac] ;  /* 0x0007ac00010f7983 */ /* 0x000ea80000300800 */
[----:B------:R1:W-:Y:S04]  /*35500*/  STL.64 [R1+0x4328], R6 ;  /* 0x0043280601007387 */ /* 0x0003e80000100a00 */
[----:B---3--:R-:W-:Y:S04]  /*35510*/  STL.64 [R1+0x4320], R4 ;  /* 0x0043200401007387 */ /* 0x008fe80000100a00 */
[----:B-1----:R-:W3:Y:S04]  /*35520*/  LDL.64 R6, [R1+0x38] ;  /* 0x0000380001067983 */ /* 0x002ee80000100a00 */
[----:B------:R-:W-:Y:S04]  /*35530*/  STL.64 [R1+0x42f0], R22 ;  /* 0x0042f01601007387 */ /* 0x000fe80000100a00 */
[----:B------:R1:W-:Y:S04]  /*35540*/  STL.64 [R1+0x42e8], R20 ;  /* 0x0042e81401007387 */ /* 0x0003e80000100a00 */
[----:B-1----:R-:W4:Y:S04]  /*35550*/  LDL.LU R20, [R1+0x740] ;  /* 0x0007400001147983 */ /* 0x002f280000300800 */
[----:B------:R-:W4:Y:S04]  /*35560*/  LDL.LU R21, [R1+0x744] ;  /* 0x0007440001157983 */ /* 0x000f280000300800 */
[----:B------:R-:W2:Y:S04]  /*35570*/  LDL.LU R22, [R1+0x748] ;  /* 0x0007480001167983 */ /* 0x000ea80000300800 */
[----:B------:R-:W2:Y:S04]  /*35580*/  LDL.LU R23, [R1+0x74c] ;  /* 0x00074c0001177983 */ /* 0x000ea80000300800 */
[----:B--2---:R-:W-:Y:S04]  /*35590*/  STL.64 [R1+0x4300], R22 ;  /* 0x0043001601007387 */ /* 0x004fe80000100a00 */
[----:B----4-:R1:W-:Y:S04]  /*355a0*/  STL.64 [R1+0x42f8], R20 ;  /* 0x0042f81401007387 */ /* 0x0103e80000100a00 */
[----:B-1----:R-:W2:Y:S04]  /*355b0*/  LDL.LU R20, [R1+0x750] ;  /* 0x0007500001147983 */ /* 0x002ea80000300800 */
[----:B------:R-:W2:Y:S04]  /*355c0*/  LDL.LU R21, [R1+0x754] ;  /* 0x0007540001157983 */ /* 0x000ea80000300800 */
[----:B------:R-:W4:Y:S04]  /*355d0*/  LDL.LU R22, [R1+0x758] ;  /* 0x0007580001167983 */ /* 0x000f280000300800 */
[----:B------:R-:W4:Y:S01]  /*355e0*/  LDL.LU R23, [R1+0x75c] ;  /* 0x00075c0001177983 */ /* 0x000f220000300800 */
[----:B------:R-:W-:Y:S03]  /*355f0*/  HMMA.16816.F32.BF16 R12, R24, R10, R12 ;  /* 0x0000000a180c723c */ /* 0x000fe6000004180c */
[----:B----4-:R1:W-:Y:S04]  /*35600*/  STL.64 [R1+0x4310], R22 ;  /* 0x0043101601007387 */ /* 0x0103e80000100a00 */
[----:B--2---:R-:W-:Y:S04]  /*35610*/  STL.64 [R1+0x4308], R20 ;  /* 0x0043081401007387 */ /* 0x004fe80000100a00 */
[----:B-1----:R-:W2:Y:S04]  /*35620*/  LDL.64 R22, [R1+0x28] ;  /* 0x0000280001167983 */ /* 0x002ea80000100a00 */
[----:B0-----:R-:W-:Y:S04]  /*35630*/  STL.64 [R1+0x4170], R18 ;  /* 0x0041701201007387 */ /* 0x001fe80000100a00 */
[----:B------:R0:W-:Y:S04]  /*35640*/  STL.64 [R1+0x4168], R16 ;  /* 0x0041681001007387 */ /* 0x0001e80000100a00 */
[----:B------:R-:W-:Y:S04]  /*35650*/  STL.64 [R1+0x7a0], R12 ;  /* 0x0007a00c01007387 */ /* 0x000fe80000100a00 */
[----:B------:R1:W-:Y:S01]  /*35660*/  STL.64 [R1+0x7a8], R14 ;  /* 0x0007a80e01007387 */ /* 0x0003e20000100a00 */
[----:B0-----:R-:W-:-:S02]  /*35670*/  IMAD.MOV.U32 R17, RZ, RZ, R10 ;  /* 0x000000ffff117224 */ /* 0x001fc400078e000a */
[----:B------:R-:W-:Y:S01]  /*35680*/  IMAD.MOV.U32 R16, RZ, RZ, R11 ;  /* 0x000000ffff107224 */ /* 0x000fe200078e000b */
[----:B-1----:R-:W4:Y:S04]  /*35690*/  LDL.LU.64 R14, [R1+0x4378] ;  /* 0x00437800010e7983 */ /* 0x002f280000300a00 */
[----:B------:R-:W4:Y:S04]  /*356a0*/  LDL.LU.64 R12, [R1+0x4370] ;  /* 0x00437000010c7983 */ /* 0x000f280000300a00 */
[----:B------:R-:W4:Y:S01]  /*356b0*/  LDL.LU.64 R10, [R1+0x4368] ;  /* 0x00436800010a7983 */ /* 0x000f220000300a00 */
[----:B------:R-:W-:-:S02]  /*356c0*/  IMAD.MOV.U32 R18, RZ, RZ, R29 ;  /* 0x000000ffff127224 */ /* 0x000fc400078e001d */
[----:B------:R-:W-:Y:S01]  /*356d0*/  IMAD.MOV.U32 R19, RZ, RZ, R28 ;  /* 0x000000ffff137224 */ /* 0x000fe200078e001c */
        /* <DEDUP_REMOVED lines=16> */
[----:B------:R-:W3:Y:S04]  /*357e0*/  LDL.LU.64 R14, [R1+0x4340] ;  /* 0x00434000010e7983 */ /* 0x000ee80000300a00 */
[----:B------:R-:W3:Y:S02]  /*357f0*/  LDL.LU.64 R12, [R1+0x4338] ;  /* 0x00433800010c7983 */ /* 0x000ee40000300a00 */
[----:B---3--:R-:W-:-:S15]  /*35800*/  HMMA.16816.F32.BF16 R12, R24, R6, R12 ;  /* 0x00000006180c723c */ /* 0x008fde000004180c */
[----:B------:R-:W-:-:S04]  /*35810*/  NOP ;  /* 0x0000000000007918 */ /* 0x000fc80000000000 */
[----:B------:R0:W-:Y:S04]  /*35820*/  STL.64 [R1+0x770], R12 ;  /* 0x0007700c01007387 */ /* 0x0001e80000100a00 */
[----:B------:R1:W-:Y:S01]  /*35830*/  STL.64 [R1+0x778], R14 ;  /* 0x0007780e01007387 */ /* 0x0003e20000100a00 */
[----:B0-----:R-:W-:-:S03]  /*35840*/  IMAD.MOV.U32 R13, RZ, RZ, R6 ;  /* 0x000000ffff0d7224 */ /* 0x001fc600078e0006 */
[----:B-1----:R-:W3:Y:S01]  /*35850*/  LDL.LU.64 R14, [R1+0x4330] ;  /* 0x00433000010e7983 */ /* 0x002ee20000300a00 */
[----:B------:R-:W-:-:S03]  /*35860*/  IMAD.MOV.U32 R12, RZ, RZ, R7 ;  /* 0x000000ffff0c7224 */ /* 0x000fc600078e0007 */
        /* <DEDUP_REMOVED lines=17> */
[----:B------:R0:W-:Y:S02]  /*35980*/  STL.64 [R1+0x41a0], R18 ;  /* 0x0041a01201007387 */ /* 0x0001e40000100a00 */
[----:B0-----:R-:W-:-:S02]  /*35990*/  IMAD.MOV.U32 R18, RZ, RZ, R5 ;  /* 0x000000ffff127224 */ /* 0x001fc400078e0005 */
[----:B------:R-:W-:-:S05]  /*359a0*/  IMAD.MOV.U32 R19, RZ, RZ, R4 ;  /* 0x000000ffff137224 */ /* 0x000fca00078e0004 */
[----:B------:R-:W-:Y:S01]  /*359b0*/  STL.64 [R1+0x41b8], R18 ;  /* 0x0041b81201007387 */ /* 0x000fe20000100a00 */
[----:B--2---:R-:W-:Y:S03]  /*359c0*/  HMMA.16816.F32.BF16 R4, R24, R6, R20 ;  /* 0x000000061804723c */ /* 0x004fe60000041814 */
[----:B------:R-:W2:Y:S04]  /*359d0*/  LDL.LU.64 R22, [R1+0x42f0] ;  /* 0x0042f00001167983 */ /* 0x000ea80000300a00 */
[----:B------:R-:W2:-:S12]  /*359e0*/  LDL.LU.64 R20, [R1+0x42e8] ;  /* 0x0042e80001147983 */ /* 0x000e980000300a00 */
[----:B------:R-:W-:Y:S04]  /*359f0*/  STL.64 [R1+0x740], R4 ;  /* 0x0007400401007387 */ /* 0x000fe80000100a00 */
[----:B------:R0:W-:Y:S04]  /*35a00*/  STL.64 [R1+0x748], R6 ;  /* 0x0007480601007387 */ /* 0x0001e80000100a00 */
[----:B0-----:R-:W3:Y:S04]  /*35a10*/  LDL.LU.64 R6, [R1+0x42e0] ;  /* 0x0042e00001067983 */ /* 0x001ee80000300a00 */
[----:B------:R-:W3:Y:S01]  /*35a20*/  LDL.LU.64 R4, [R1+0x42d8] ;  /* 0x0042d80001047983 */ /* 0x000ee20000300a00 */
[----:B------:R-:W-:-:S02]  /*35a30*/  IMAD.MOV.U32 R18, RZ, RZ, R13 ;  /* 0x000000ffff127224 */ /* 0x000fc400078e000d */
[----:B------:R-:W-:Y:S01]  /*35a40*/  IMAD.MOV.U32 R19, RZ, RZ, R12 ;  /* 0x000000ffff137224 */ /* 0x000fe200078e000c */
[----:B---3--:R-:W-:-:S15]  /*35a50*/  HMMA.16816.F32.BF16 R4, R24, R14, R4 ;  /* 0x0000000e1804723c */ /* 0x008fde0000041804 */
[----:B------:R-:W-:-:S04]  /*35a60*/  NOP ;  /* 0x0000000000007918 */ /* 0x000fc80000000000 */
[----:B------:R-:W-:Y:S04]  /*35a70*/  STL.64 [R1+0x730], R4 ;  /* 0x0007300401007387 */ /* 0x000fe80000100a00 */
[----:B------:R0:W-:Y:S04]  /*35a80*/  STL.64 [R1+0x738], R6 ;  /* 0x0007380601007387 */ /* 0x0001e80000100a00 */
[----:B0-----:R-:W3:Y:S04]  /*35a90*/  LDL.LU.64 R6, [R1+0x42d0] ;  /* 0x0042d00001067983 */ /* 0x001ee80000300a00 */
[----:B------:R-:W2:Y:S04]  /*35aa0*/  LDL.LU.64 R4, [R1+0x42c8] ;  /* 0x0042c80001047983 */ /* 0x000ea80000300a00 */
[----:B------:R-:W-:Y:S04]  /*35ab0*/  STL.64 [R1+0x41d0], R18 ;  /* 0x0041d01201007387 */ /* 0x000fe80000100a00 */
[----:B------:R0:W-:Y:S04]  /*35ac0*/  STL.64 [R1+0x4188], R14 ;  /* 0x0041880e01007387 */ /* 0x0001e80000100a00 */
[----:B0-----:R-:W2:Y:S01]  /*35ad0*/  LDL.64 R14, [R1+0x8] ;  /* 0x00000800010e7983 */ /* 0x001ea20000100a00 */
[----:B------:R-:W-:-:S02]  /*35ae0*/  IMAD.MOV.U32 R18, RZ, RZ, R10 ;  /* 0x000000ffff127224 */ /* 0x000fc400078e000a */
[----:B------:R-:W-:Y:S01]  /*35af0*/  IMAD.MOV.U32 R19, RZ, RZ, R11 ;  /* 0x000000ffff137224 */ /* 0x000fe200078e000b */
[----:B--2---:R0:W-:Y:S04]  /*35b00*/  STL.64 [R1+0x4198], R14 ;  /* 0x0041980e01007387 */ /* 0x0041e80000100a00 */
[----:B------:R-:W2:Y:S04]  /*35b10*/  LDL.LU R12, [R1+0x390] ;  /* 0x00039000010c7983 */ /* 0x000ea80000300800 */
[----:B------:R-:W2:Y:S04]  /*35b20*/  LDL.LU R13, [R1+0x394] ;  /* 0x00039400010d7983 */ /* 0x000ea80000300800 */
[----:B0-----:R-:W2:Y:S04]  /*35b30*/  LDL.LU R14, [R1+0x398] ;  /* 0x00039800010e7983 */ /* 0x001ea80000300800 */
[----:B------:R-:W2:Y:S04]  /*35b40*/  LDL.LU R15, [R1+0x39c] ;  /* 0x00039c00010f7983 */ /* 0x000ea80000300800 */
        /* <DEDUP_REMOVED lines=11> */
[----:B------:R0:W-:Y:S02]  /*35c00*/  STL.64 [R1+0x4200], R18 ;  /* 0x0042001201007387 */ /* 0x0001e40000100a00 */
[----:B0-----:R-:W-:Y:S02]  /*35c10*/  IMAD.MOV.U32 R18, RZ, RZ, R17 ;  /* 0x000000ffff127224 */ /* 0x001fe400078e0011 */
        /* <DEDUP_REMOVED lines=26> */
[----:B----4-:R-:W-:-:S02]  /*35dc0*/  IMAD.MOV.U32 R18, RZ, RZ, R9 ;  /* 0x000000ffff127224 */ /* 0x010fc400078e0009 */
[----:B------:R-:W-:-:S05]  /*35dd0*/  IMAD.MOV.U32 R19, RZ, RZ, R8 ;  /* 0x000000ffff137224 */ /* 0x000fca00078e0008 */
[----:B------:R-:W-:Y:S04]  /*35de0*/  STL.64 [R1+0x4260], R18 ;  /* 0x0042601201007387 */ /* 0x000fe80000100a00 */
[----:B--2---:R-:W-:Y:S04]  /*35df0*/  STL.64 [R1+0x4210], R14 ;  /* 0x0042100e01007387 */ /* 0x004fe80000100a00 */
[----:B------:R0:W-:Y:S04]  /*35e00*/  STL.64 [R1+0x4208], R12 ;  /* 0x0042080c01007387 */ /* 0x0001e80000100a00 */
[----:B0-----:R-:W2:Y:S04]  /*35e10*/  LDL.LU R12, [R1+0x3e0] ;  /* 0x0003e000010c7983 */ /* 0x001ea80000300800 */
        /* <DEDUP_REMOVED lines=25> */
[----:B------:R-:W2:Y:S04]  /*35fb0*/  LDL.LU R20, [R1+0x450] ;  /* 0x0004500001147983 */ /* 0x000ea80000300800 */
        /* <DEDUP_REMOVED lines=31> */
[----:B------:R0:W-:Y:S04]  /*361b0*/  STL.64 [R1+0x4190], R10 ;  /* 0x0041900a01007387 */ /* 0x0001e80000100a00 */
[----:B------:R-:W4:Y:S04]  /*361c0*/  LDL.LU R8, [R1+0x380] ;  /* 0x0003800001087983 */ /* 0x000f280000300800 */
[----:B------:R-:W4:Y:S04]  /*361d0*/  LDL.LU R9, [R1+0x384] ;  /* 0x0003840001097983 */ /* 0x000f280000300800 */
[----:B0-----:R-:W4:Y:S04]  /*361e0*/  LDL.LU R10, [R1+0x388] ;  /* 0x00038800010a7983 */ /* 0x001f280000300800 */
[----:B------:R-:W4:Y:S01]  /*361f0*/  LDL.LU R11, [R1+0x38c] ;  /* 0x00038c00010b7983 */ /* 0x000f220000300800 */
[----:B---3--:R-:W-:Y:S03]  /*36200*/  HMMA.16816.F32.BF16 R24, R24, R6, R20 ;  /* 0x000000061818723c */ /* 0x008fe60000041814 */
[----:B------:R-:W2:Y:S04]  /*36210*/  LDL.LU.64 R22, [R1+0x42b0] ;  /* 0x0042b00001167983 */ /* 0x000ea80000300a00 */
[----:B------:R-:W2:Y:S01]  /*36220*/  LDL.LU.64 R20, [R1+0x42a8] ;  /* 0x0042a80001147983 */ /* 0x000ea20000300a00 */
[----:B------:R-:W-:-:S02]  /*36230*/  IMAD.MOV.U32 R18, RZ, RZ, R2 ;  /* 0x000000ffff127224 */ /* 0x000fc400078e0002 */
[----:B------:R-:W-:-:S09]  /*36240*/  IMAD.MOV.U32 R19, RZ, RZ, R0 ;  /* 0x000000ffff137224 */ /* 0x000fd200078e0000 */
        /* <DEDUP_REMOVED lines=73> */
[----:B------:R-:W4:-:S15]  /*366e0*/  LDL.LU.64 R14, [R1+0x4198] ;  /* 0x00419800010e7983 */ /* 0x000f1e0000300a00 */
[----:B------:R-:W-:Y:S02]  /*366f0*/  NOP ;  /* 0x0000000000007918 */ /* 0x000fe40000000000 */
[----:B------:R0:W-:Y:S04]  /*36700*/  STL.64 [R1+0x390], R16 ;  /* 0x0003901001007387 */ /* 0x0001e80000100a00 */
[----:B------:R1:W-:Y:S04]  /*36710*/  STL.64 [R1+0x398], R18 ;  /* 0x0003981201007387 */ /* 0x0003e80000100a00 */
[----:B0-----:R-:W2:Y:S04]  /*36720*/  LDL.LU R16, [R1+0x360] ;  /* 0x0003600001107983 */ /* 0x001ea80000300800 */
[----:B------:R-:W2:Y:S04]  /*36730*/  LDL.LU R17, [R1+0x364] ;  /* 0x0003640001117983 */ /* 0x000ea80000300800 */
[----:B-1----:R-:W2:Y:S04]  /*36740*/  LDL.LU R18, [R1+0x368] ;  /* 0x0003680001127983 */ /* 0x002ea80000300800 */
[----:B------:R-:W2:Y:S01]  /*36750*/  LDL.LU R19, [R1+0x36c] ;  /* 0x00036c0001137983 */ /* 0x000ea20000300800 */
[----:B----4-:R-:W-:Y:S01]  /*36760*/  HMMA.16816.F32.BF16 R8, R20, R14, R8 ;  /* 0x0000000e1408723c */ /* 0x010fe20000041808 */
        /* <DEDUP_REMOVED lines=8> */
[----:B------:R-:W-:Y:S04]  /*367f0*/  STL.64 [R1+0x380], R8 ;  /* 0x0003800801007387 */ /* 0x000fe80000100a00 */
[----:B------:R0:W-:Y:S04]  /*36800*/  STL.64 [R1+0x388], R10 ;  /* 0x0003880a01007387 */ /* 0x0001e80000100a00 */
[----:B0-----:R-:W2:Y:S04]  /*36810*/  LDL.LU.64 R10, [R1+0x4190] ;  /* 0x00419000010a7983 */ /* 0x001ea80000300a00 */
[----:B------:R-:W3:Y:S02]  /*36820*/  LDL.LU.64 R14, [R1+0x4188] ;  /* 0x00418800010e7983 */ /* 0x000ee40000300a00 */
[----:B---3--:R-:W-:Y:S02]  /*36830*/  HMMA.16816.F32.BF16 R24, R20, R14, R24 ;  /* 0x0000000e1418723c */ /* 0x008fe40000041818 */
[----:B------:R0:W-:Y:S04]  /*36840*/  STL.64 [R1+0x4130], R14 ;  /* 0x0041300e01007387 */ /* 0x0001e80000100a00 */
[----:B------:R-:W3:-:S13]  /*36850*/  LDL.LU R12, [R1+0x320] ;  /* 0x00032000010c7983 */ /* 0x000eda0000300800 */
[----:B------:R-:W-:Y:S04]  /*36860*/  STL.64 [R1+0x370], R24 ;  /* 0x0003701801007387 */ /* 0x000fe80000100a00 */
[----:B------:R-:W-:Y:S04]  /*36870*/  STL.64 [R1+0x378], R26 ;  /* 0x0003781a01007387 */ /* 0x000fe80000100a00 */
[----:B------:R-:W3:Y:S04]  /*36880*/  LDL.LU R13, [R1+0x324] ;  /* 0x00032400010d7983 */ /* 0x000ee80000300800 */
[----:B0-----:R-:W4:Y:S04]  /*36890*/  LDL.LU R14, [R1+0x328] ;  /* 0x00032800010e7983 */ /* 0x001f280000300800 */
[----:B------:R-:W4:Y:S04]  /*368a0*/  LDL.LU R15, [R1+0x32c] ;  /* 0x00032c00010f7983 */ /* 0x000f280000300800 */
[----:B------:R-:W0:Y:S04]  /*368b0*/  LDSM.16.MT88.4 R24, [R3+0xc280] ;  /* 0x00c280000318783b */ /* 0x000e280000004200 */
[----:B----4-:R1:W-:Y:S04]  /*368c0*/  STL.64 [R1+0x4140], R14 ;  /* 0x0041400e01007387 */ /* 0x0103e80000100a00 */
[----:B---3--:R-:W-:Y:S04]  /*368d0*/  STL.64 [R1+0x4138], R12 ;  /* 0x0041380c01007387 */ /* 0x008fe80000100a00 */
[----:B-1----:R-:W3:Y:S04]  /*368e0*/  LDL.64 R14, [R1+0xa8] ;  /* 0x0000a800010e7983 */ /* 0x002ee80000100a00 */
[----:B---3--:R1:W-:Y:S04]  /*368f0*/  STL.64 [R1+0x4148], R14 ;  /* 0x0041480e01007387 */ /* 0x0083e80000100a00 */
[----:B-1----:R-:W3:Y:S01]  /*36900*/  LDL.64 R14, [R1+0xb8] ;  /* 0x0000b800010e7983 */ /* 0x002ee20000100a00 */
[C---:B--2---:R-:W-:Y:S03]  /*36910*/  HMMA.16816.F32.BF16 R16, R20.reuse, R10, R16 ;  /* 0x0000000a1410723c */ /* 0x044fe60000041810 */
[----:B---3--:R1:W-:Y:S04]  /*36920*/  STL.64 [R1+0x4150], R14 ;  /* 0x0041500e01007387 */ /* 0x0083e80000100a00 */
[----:B-1----:R-:W2:Y:S04]  /*36930*/  LDL.64 R14, [R1+0xc8] ;  /* 0x0000c800010e7983 */ /* 0x002ea80000100a00 */
[----:B0-----:R-:W-:Y:S04]  /*36940*/  STL.64 [R1+0x4058], R26 ;  /* 0x0040581a01007387 */ /* 0x001fe80000100a00 */
[----:B------:R0:W-:Y:S04]  /*36950*/  STL.64 [R1+0x4050], R24 ;  /* 0x0040501801007387 */ /* 0x0001e80000100a00 */
        /* <DEDUP_REMOVED lines=14> */
[----:B------:R0:W-:Y:S04]  /*36a40*/  STL.64 [R1+0x40a0], R10 ;  /* 0x0040a00a01007387 */ /* 0x0001e80000100a00 */
[----:B0-----:R-:W3:Y:S01]  /*36a50*/  LDL.64 R10, [R1+0x88] ;  /* 0x00008800010a7983 */ /* 0x001ee20000100a00 */
[----:B----4-:R-:W-:Y:S03]  /*36a60*/  HMMA.16816.F32.BF16 R20, R20, R6, R16 ;  /* 0x000000061414723c */ /* 0x010fe60000041810 */
[----:B------:R-:W3:Y:S04]  /*36a70*/  LDL.LU.64 R18, [R1+0x4170] ;  /* 0x0041700001127983 */ /* 0x000ee80000300a00 */
[----:B------:R-:W3:Y:S01]  /*36a80*/  LDL.LU.64 R16, [R1+0x4168] ;  /* 0x0041680001107983 */ /* 0x000ee20000300a00 */
[----:B--2---:R-:W-:-:S02]  /*36a90*/  IMAD.MOV.U32 R2, RZ, RZ, R14 ;  /* 0x000000ffff027224 */ /* 0x004fc400078e000e */
[----:B------:R-:W-:-:S09]  /*36aa0*/  IMAD.MOV.U32 R0, RZ, RZ, R15 ;  /* 0x000000ffff007224 */ /* 0x000fd200078e000f */
[----:B------:R0:W-:Y:S04]  /*36ab0*/  STL.64 [R1+0x360], R20 ;  /* 0x0003601401007387 */ /* 0x0001e80000100a00 */
[----:B------:R1:W-:Y:S04]  /*36ac0*/  STL.64 [R1+0x368], R22 ;  /* 0x0003681601007387 */ /* 0x0003e80000100a00 */
[----:B0-----:R-:W2:Y:S04]  /*36ad0*/  LDL.LU R20, [R1+0x310] ;  /* 0x0003100001147983 */ /* 0x001ea80000300800 */
[----:B------:R-:W2:Y:S04]  /*36ae0*/  LDL.LU R21, [R1+0x314] ;  /* 0x0003140001157983 */ /* 0x000ea80000300800 */
[----:B-1----:R-:W2:Y:S04]  /*36af0*/  LDL.LU R22, [R1+0x318] ;  /* 0x0003180001167983 */ /* 0x002ea80000300800 */
[----:B------:R-:W2:Y:S04]  /*36b00*/  LDL.LU R23, [R1+0x31c] ;  /* 0x00031c0001177983 */ /* 0x000ea80000300800 */
[----:B------:R-:W-:Y:S04]  /*36b10*/  STL [R1+0x4074], R6 ;  /* 0x0040740601007387 */ /* 0x000fe80000100800 */
[----:B------:R-:W-:Y:S01]  /*36b20*/  STL [R1+0x4070], R7 ;  /* 0x0040700701007387 */ /* 0x000fe20000100800 */
[----:B---3--:R-:W-:-:S15]  /*36b30*/  HMMA.16816.F32.BF16 R24, R16, R14, R24 ;  /* 0x0000000e1018723c */ /* 0x008fde0000041818 */
[----:B------:R-:W-:-:S04]  /*36b40*/  NOP ;  /* 0x0000000000007918 */ /* 0x000fc80000000000 */
[----:B------:R-:W-:Y:S04]  /*36b50*/  STL.64 [R1+0x350], R24 ;  /* 0x0003501801007387 */ /* 0x000fe80000100a00 */
[----:B------:R0:W-:Y:S04]  /*36b60*/  STL.64 [R1+0x358], R26 ;  /* 0x0003581a01007387 */ /* 0x0001e80000100a00 */
[----:B0-----:R-:W3:Y:S04]  /*36b70*/  LDL.LU.64 R26, [R1+0x4160] ;  /* 0x00416000011a7983 */ /* 0x001ee80000300a00 */
[----:B------:R-:W3:Y:S04]  /*36b80*/  LDL.LU.64 R24, [R1+0x4158] ;  /* 0x0041580001187983 */ /* 0x000ee80000300a00 */
[----:B------:R-:W3:Y:S04]  /*36b90*/  LDL.LU.64 R14, [R1+0x4150] ;  /* 0x00415000010e7983 */ /* 0x000ee80000300a00 */
[----:B------:R-:W-:Y:S04]  /*36ba0*/  STL [R1+0x407c], R0 ;  /* 0x00407c0001007387 */ /* 0x000fe80000100800 */
[----:B------:R-:W-:Y:S01]  /*36bb0*/  STL [R1+0x4078], R2 ;  /* 0x0040780201007387 */ /* 0x000fe20000100800 */
[----:B---3--:R-:W-:-:S15]  /*36bc0*/  HMMA.16816.F32.BF16 R24, R16, R14, R24 ;  /* 0x0000000e1018723c */ /* 0x008fde0000041818 */
[----:B------:R-:W-:-:S04]  /*36bd0*/  NOP ;  /* 0x0000000000007918 */ /* 0x000fc80000000000 */
[----:B------:R0:W-:Y:S04]  /*36be0*/  STL.64 [R1+0x340], R24 ;  /* 0x0003401801007387 */ /* 0x0001e80000100a00 */
[----:B------:R-:W-:Y:S01]  /*36bf0*/  STL.64 [R1+0x348], R26 ;  /* 0x0003481a01007387 */ /* 0x000fe20000100a00 */
[----:B0-----:R-:W-:Y:S02]  /*36c00*/  IMAD.MOV.U32 R24, RZ, RZ, R15 ;  /* 0x000000ffff187224 */ /* 0x001fe400078e000f */
[----:B------:R-:W-:Y:S02]  /*36c10*/  IMAD.MOV.U32 R25, RZ, RZ, R14 ;  /* 0x000000ffff197224 */ /* 0x000fe400078e000e */
[----:B------:R-:W3:Y:S04]  /*36c20*/  LDL.LU.64 R14, [R1+0x4148] ;  /* 0x00414800010e7983 */ /* 0x000ee80000300a00 */
[----:B------:R0:W-:Y:S04]  /*36c30*/  STL [R1+0x4084], R24 ;  /* 0x0040841801007387 */ /* 0x0001e80000100800 */
[----:B------:R1:W-:Y:S04]  /*36c40*/  STL [R1+0x4080], R25 ;  /* 0x0040801901007387 */ /* 0x0003e80000100800 */
[----:B0-----:R-:W3:Y:S04]  /*36c50*/  LDL.LU R24, [R1+0x330] ;  /* 0x0003300001187983 */ /* 0x001ee80000300800 */
[----:B-1----:R-:W3:Y:S04]  /*36c60*/  LDL.LU R25, [R1+0x334] ;  /* 0x0003340001197983 */ /* 0x002ee80000300800 */
[----:B------:R-:W3:Y:S04]  /*36c70*/  LDL.LU R26, [R1+0x338] ;  /* 0x00033800011a7983 */ /* 0x000ee80000300800 */
[----:B------:R-:W3:Y:S02]  /*36c80*/  LDL.LU R27, [R1+0x33c] ;  /* 0x00033c00011b7983 */ /* 0x000ee40000300800 */
[----:B---3--:R-:W-:-:S15]  /*36c90*/  HMMA.16816.F32.BF16 R24, R16, R14, R24 ;  /* 0x0000000e1018723c */ /* 0x008fde0000041818 */
[----:B------:R-:W-:-:S04]  /*36ca0*/  NOP ;  /* 0x0000000000007918 */ /* 0x000fc80000000000 */
[----:B------:R-:W-:Y:S04]  /*36cb0*/  STL.64 [R1+0x330], R24 ;  /* 0x0003301801007387 */ /* 0x000fe80000100a00 */
[----:B------:R0:W-:Y:S02]  /*36cc0*/  STL.64 [R1+0x338], R26 ;  /* 0x0003381a01007387 */ /* 0x0001e40000100a00 */
[----:B0-----:R-:W-:Y:S02]  /*36cd0*/  IMAD.MOV.U32 R26, RZ, RZ, R15 ;  /* 0x000000ffff1a7224 */ /* 0x001fe400078e000f */
[----:B------:R-:W-:Y:S02]  /*36ce0*/  IMAD.MOV.U32 R27, RZ, RZ, R14 ;  /* 0x000000ffff1b7224 */ /* 0x000fe400078e000e */
[----:B------:R-:W3:Y:S04]  /*36cf0*/  LDL.LU.64 R14, [R1+0x4140] ;  /* 0x00414000010e7983 */ /* 0x000ee80000300a00 */
[----:B------:R-:W3:Y:S04]  /*36d00*/  LDL.LU.64 R12, [R1+0x4138] ;  /* 0x00413800010c7983 */ /* 0x000ee80000300a00 */
[----:B------:R-:W-:Y:S04]  /*36d10*/  STL [R1+0x408c], R26 ;  /* 0x00408c1a01007387 */ /* 0x000fe80000100800 */
[----:B------:R0:W-:Y:S04]  /*36d20*/  STL [R1+0x4088], R27 ;  /* 0x0040881b01007387 */ /* 0x0001e80000100800 */
[----:B0-----:R-:W3:Y:S02]  /*36d30*/  LDL.64 R26, [R1+0x98] ;  /* 0x00009800011a7983 */ /* 0x001ee40000100a00 */
[----:B---3--:R-:W-:-:S15]  /*36d40*/  HMMA.16816.F32.BF16 R12, R16, R26, R12 ;  /* 0x0000001a100c723c */ /* 0x008fde000004180c */
[----:B------:R-:W-:-:S04]  /*36d50*/  NOP ;  /* 0x0000000000007918 */ /* 0x000fc80000000000 */
[----:B------:R-:W-:Y:S04]  /*36d60*/  STL.64 [R1+0x320], R12 ;  /* 0x0003200c01007387 */ /* 0x000fe80000100a00 */
[----:B------:R0:W-:Y:S04]  /*36d70*/  STL.64 [R1+0x328], R14 ;  /* 0x0003280e01007387 */ /* 0x0001e80000100a00 */
[----:B0-----:R-:W3:Y:S01]  /*36d80*/  LDL.LU.64 R14, [R1+0x4130] ;  /* 0x00413000010e7983 */ /* 0x001ee20000300a00 */
[----:B--2---:R-:W-:Y:S01]  /*36d90*/  HMMA.16816.F32.BF16 R20, R16, R10, R20 ;  /* 0x0000000a1014723c */ /* 0x004fe20000041814 */
[----:B------:R-:W-:-:S02]  /*36da0*/  IMAD.MOV.U32 R13, RZ, RZ, R10 ;  /* 0x000000ffff0d7224 */ /* 0x000fc400078e000a */
[----:B------:R-:W-:-:S15]  /*36db0*/  IMAD.MOV.U32 R12, RZ, RZ, R11 ;  /* 0x000000ffff0c7224 */ /* 0x000fde00078e000b */
[----:B------:R-:W-:Y:S01]  /*36dc0*/  NOP ;  /* 0x0000000000007918 */ /* 0x000fe20000000000 */
[----:B------:R-:W-:Y:S04]  /*36dd0*/  STL.64 [R1+0x310], R20 ;  /* 0x0003101401007387 */ /* 0x000fe80000100a00 */
[----:B------:R-:W-:Y:S04]  /*36de0*/  STL.64 [R1+0x318], R22 ;  /* 0x0003181601007387 */ /* 0x000fe80000100a00 */
[----:B---3--:R0:W-:Y:S04]  /*36df0*/  STL.64 [R1+0x40b0], R14 ;  /* 0x0040b00e01007387 */ /* 0x0081e80000100a00 */
[----:B------:R-:W-:Y:S04]  /*36e00*/  STL.64 [R1+0x40a8], R12 ;  /* 0x0040a80c01007387 */ /* 0x000fe80000100a00 */
[----:B------:R-:W2:Y:S04]  /*36e10*/  LDL.LU R8, [R1+0x6a0] ;  /* 0x0006a00001087983 */ /* 0x000ea80000300800 */
[----:B------:R-:W2:Y:S04]  /*36e20*/  LDL.LU R9, [R1+0x6a4] ;  /* 0x0006a40001097983 */ /* 0x000ea80000300800 */
[----:B------:R-:W3:Y:S04]  /*36e30*/  LDL.LU R10, [R1+0x6a8] ;  /* 0x0006a800010a7983 */ /* 0x000ee80000300800 */
[----:B------:R-:W3:Y:S01]  /*36e40*/  LDL.LU R11, [R1+0x6ac] ;  /* 0x0006ac00010b7983 */ /* 0x000ee20000300800 */
[----:B0-----:R-:W-:-:S02]  /*36e50*/  IMAD.MOV.U32 R14, RZ, RZ, R5 ;  /* 0x000000ffff0e7224 */ /* 0x001fc400078e0005 */
[----:B------:R-:W-:Y:S01]  /*36e60*/  IMAD.MOV.U32 R15, RZ, RZ, R4 ;  /* 0x000000ffff0f7224 */ /* 0x000fe200078e0004 */
[----:B---3--:R-:W-:Y:S04]  /*36e70*/  STL.64 [R1+0x40c0], R10 ;  /* 0x0040c00a01007387 */ /* 0x008fe80000100a00 */
[----:B--2---:R-:W-:Y:S04]  /*36e80*/  STL.64 [R1+0x40b8], R8 ;  /* 0x0040b80801007387 */ /* 0x004fe80000100a00 */
[----:B------:R0:W-:Y:S04]  /*36e90*/  STL.64 [R1+0x40c8], R14 ;  /* 0x0040c80e01007387 */ /* 0x0001e80000100a00 */
[----:B0-----:R-:W2:Y:S04]  /*36ea0*/  LDL.64 R14, [R1+0x18] ;  /* 0x00001800010e7983 */ /* 0x001ea80000100a00 */
[----:B--2---:R-:W-:Y:S04]  /*36eb0*/  STL.64 [R1+0x40e0], R14 ;  /* 0x0040e00e01007387 */ /* 0x004fe80000100a00 */
[----:B------:R-:W2:Y:S04]  /*36ec0*/  LDL.LU R8, [R1+0x6b0] ;  /* 0x0006b00001087983 */ /* 0x000ea80000300800 */
[----:B------:R-:W2:Y:S04]  /*36ed0*/  LDL.LU R9, [R1+0x6b4] ;  /* 0x0006b40001097983 */ /* 0x000ea80000300800 */
[----:B------:R-:W3:Y:S04]  /*36ee0*/  LDL.LU R10, [R1+0x6b8] ;  /* 0x0006b800010a7983 */ /* 0x000ee80000300800 */
[----:B------:R-:W3:Y:S04]  /*36ef0*/  LDL.LU R11, [R1+0x6bc] ;  /* 0x0006bc00010b7983 */ /* 0x000ee80000300800 */
[----:B------:R-:W4:Y:S01]  /*36f00*/  LDL.64 R22, [R1+0x68] ;  /* 0x0000680001167983 */ /* 0x000f220000100a00 */
[----:B------:R-:W-:-:S02]  /*36f10*/  IMAD.MOV.U32 R28, RZ, RZ, R26 ;  /* 0x000000ffff1c7224 */ /* 0x000fc400078e001a */
[----:B------:R-:W-:Y:S01]  /*36f20*/  IMAD.MOV.U32 R29, RZ, RZ, R27 ;  /* 0x000000ffff1d7224 */ /* 0x000fe200078e001b */
[----:B----4-:R0:W-:Y:S04]  /*36f30*/  STL.64 [R1+0x4128], R22 ;  /* 0x0041281601007387 */ /* 0x0101e80000100a00 */
[----:B------:R-:W4:Y:S04]  /*36f40*/  LDL.LU R24, [R1+0x6d0] ;  /* 0x0006d00001187983 */ /* 0x000f280000300800 */
[----:B------:R-:W4:Y:S04]  /*36f50*/  LDL.LU R25, [R1+0x6d4] ;  /* 0x0006d40001197983 */ /* 0x000f280000300800 */
[----:B------:R-:W2:Y:S04]  /*36f60*/  LDL.LU R26, [R1+0x6d8] ;  /* 0x0006d800011a7983 */ /* 0x000ea80000300800 */
[----:B------:R-:W2:Y:S04]  /*36f70*/  LDL.LU R27, [R1+0x6dc] ;  /* 0x0006dc00011b7983 */ /* 0x000ea80000300800 */
[----:B------:R-:W3:Y:S04]  /*36f80*/  LDL.LU R4, [R1+0x300] ;  /* 0x0003000001047983 */ /* 0x000ee80000300800 */
[----:B------:R-:W3:Y:S04]  /*36f90*/  LDL.LU R5, [R1+0x304] ;  /* 0x0003040001057983 */ /* 0x000ee80000300800 */
[----:B------:R-:W3:Y:S04]  /*36fa0*/  LDL.LU R6, [R1+0x308] ;  /* 0x0003080001067983 */ /* 0x000ee80000300800 */
[----:B------:R-:W3:Y:S04]  /*36fb0*/  LDL.LU R7, [R1+0x30c] ;  /* 0x00030c0001077983 */ /* 0x000ee80000300800 */
[----:B0-----:R-:W3:Y:S04]  /*36fc0*/  LDL.64 R22, [R1+0x78] ;  /* 0x0000780001167983 */ /* 0x001ee80000100a00 */
[----:B--2---:R0:W-:Y:S04]  /*36fd0*/  STL.64 [R1+0x40f0], R26 ;  /* 0x0040f01a01007387 */ /* 0x0041e80000100a00 */
[----:B----4-:R-:W-:Y:S04]  /*36fe0*/  STL.64 [R1+0x40e8], R24 ;  /* 0x0040e81801007387 */ /* 0x010fe80000100a00 */
        /* <DEDUP_REMOVED lines=8> */
[----:B0-----:R-:W2:Y:S04]  /*37070*/  LDL.LU R26, [R1+0x2f8] ;  /* 0x0002f800011a7983 */ /* 0x001ea80000300800 */
[----:B------:R-:W2:Y:S04]  /*37080*/  LDL.LU R27, [R1+0x2fc] ;  /* 0x0002fc00011b7983 */ /* 0x000ea80000300800 */
[----:B------:R-:W4:Y:S01]  /*37090*/  LDL.64 R14, [R1+0x28] ;  /* 0x00002800010e7983 */ /* 0x000f220000100a00 */
[----:B---3--:R-:W-:Y:S03]  /*370a0*/  HMMA.16816.F32.BF16 R4, R16, R22, R4 ;  /* 0x000000161004723c */ /* 0x008fe60000041804 */
[----:B----4-:R0:W-:Y:S04]  /*370b0*/  STL.64 [R1+0x40f8], R14 ;  /* 0x0040f80e01007387 */ /* 0x0101e80000100a00 */
[----:B------:R-:W3:Y:S04]  /*370c0*/  LDL.LU R12, [R1+0x6e0] ;  /* 0x0006e000010c7983 */ /* 0x000ee80000300800 */
[----:B------:R-:W3:Y:S04]  /*370d0*/  LDL.LU R13, [R1+0x6e4] ;  /* 0x0006e400010d7983 */ /* 0x000ee80000300800 */
[----:B0-----:R-:W4:Y:S04]  /*370e0*/  LDL.LU R14, [R1+0x6e8] ;  /* 0x0006e800010e7983 */ /* 0x001f280000300800 */
        /* <DEDUP_REMOVED lines=9> */
[----:B0-----:R-:W4:Y:S04]  /*37180*/  LDL.LU R8, [R1+0x6c0] ;  /* 0x0006c00001087983 */ /* 0x001f280000300800 */
[----:B------:R-:W4:Y:S04]  /*37190*/  LDL.LU R9, [R1+0x6c4] ;  /* 0x0006c40001097983 */ /* 0x000f280000300800 */
[----:B------:R-:W4:Y:S04]  /*371a0*/  LDL.LU R10, [R1+0x6c8] ;  /* 0x0006c800010a7983 */ /* 0x000f280000300800 */
[----:B------:R-:W4:Y:S04]  /*371b0*/  LDL.LU R11, [R1+0x6cc] ;  /* 0x0006cc00010b7983 */ /* 0x000f280000300800 */
[----:B------:R0:W-:Y:S04]  /*371c0*/  STL.64 [R1+0x300], R4 ;  /* 0x0003000401007387 */ /* 0x0001e80000100a00 */
[----:B------:R1:W-:Y:S01]  /*371d0*/  STL.64 [R1+0x308], R6 ;  /* 0x0003080601007387 */ /* 0x0003e20000100a00 */
[----:B0-----:R-:W-:-:S02]  /*371e0*/  IMAD.MOV.U32 R4, RZ, RZ, R22 ;  /* 0x000000ffff047224 */ /* 0x001fc400078e0016 */
[----:B------:R-:W-:Y:S02]  /*371f0*/  IMAD.MOV.U32 R5, RZ, RZ, R23 ;  /* 0x000000ffff057224 */ /* 0x000fe400078e0017 */
[----:B------:R-:W2:Y:S02]  /*37200*/  LDL.LU.64 R22, [R1+0x4128] ;  /* 0x0041280001167983 */ /* 0x000ea40000300a00 */
[----:B--2---:R-:W-:Y:S01]  /*37210*/  HMMA.16816.F32.BF16 R24, R16, R22, R24 ;  /* 0x000000161018723c */ /* 0x004fe20000041818 */
[----:B-1----:R-:W-:Y:S02]  /*37220*/  IMAD.MOV.U32 R6, RZ, RZ, R22 ;  /* 0x000000ffff067224 */ /* 0x002fe400078e0016 */
[----:B------:R-:W-:Y:S02]  /*37230*/  IMAD.MOV.U32 R7, RZ, RZ, R23 ;  /* 0x000000ffff077224 */ /* 0x000fe400078e0017 */
[----:B------:R-:W0:-:S14]  /*37240*/  LDSM.16.MT88.4 R20, [R3+0xc300] ;  /* 0x00c300000314783b */ /* 0x000e1c0000004200 */
[----:B------:R-:W-:Y:S04]  /*37250*/  STL.64 [R1+0x2f0], R24 ;  /* 0x0002f01801007387 */ /* 0x000fe80000100a00 */
[----:B------:R1:W-:Y:S04]  /*37260*/  STL.64 [R1+0x2f8], R26 ;  /* 0x0002f81a01007387 */ /* 0x0003e80000100a00 */
[----:B-1----:R-:W2:Y:S04]  /*37270*/  LDL.LU.64 R26, [R1+0x4120] ;  /* 0x00412000011a7983 */ /* 0x002ea80000300a00 */
[----:B------:R-:W-:Y:S04]  /*37280*/  STL.64 [R1+0x4098], R6 ;  /* 0x0040980601007387 */ /* 0x000fe80000100a00 */
[----:B------:R1:W-:Y:S04]  /*37290*/  STL.64 [R1+0x4090], R4 ;  /* 0x0040900401007387 */ /* 0x0003e80000100a00 */
[----:B-1----:R-:W2:Y:S04]  /*372a0*/  LDL.LU R4, [R1+0x690] ;  /* 0x0006900001047983 */ /* 0x002ea80000300800 */
[----:B------:R-:W2:Y:S04]  /*372b0*/  LDL.LU R5, [R1+0x694] ;  /* 0x0006940001057983 */ /* 0x000ea80000300800 */
[----:B------:R-:W2:Y:S04]  /*372c0*/  LDL.LU R6, [R1+0x698] ;  /* 0x0006980001067983 */ /* 0x000ea80000300800 */
[----:B------:R-:W2:Y:S04]  /*372d0*/  LDL.LU R7, [R1+0x69c] ;  /* 0x00069c0001077983 */ /* 0x000ea80000300800 */
        /* <DEDUP_REMOVED lines=12> */
[----:B------:R-:W3:Y:S02]  /*373a0*/  LDL.LU.64 R26, [R1+0x4118] ;  /* 0x00411800011a7983 */ /* 0x000ee40000300a00 */
[----:B---3--:R-:W-:Y:S01]  /*373b0*/  HMMA.16816.F32.BF16 R12, R16, R26, R12 ;  /* 0x0000001a100c723c */ /* 0x008fe2000004180c */
[----:B-1----:R-:W-:-:S02]  /*373c0*/  IMAD.MOV.U32 R23, RZ, RZ, R26 ;  /* 0x000000ffff177224 */ /* 0x002fc400078e001a */
        /* <DEDUP_REMOVED lines=20> */
[----:B0-----:R-:W-:Y:S02]  /*37510*/  IMAD.MOV.U32 R24, RZ, RZ, R14 ;  /* 0x000000ffff187224 */ /* 0x001fe400078e000e */
[----:B------:R-:W-:Y:S02]  /*37520*/  IMAD.MOV.U32 R25, RZ, RZ, R15 ;  /* 0x000000ffff197224 */ /* 0x000fe400078e000f */
[----:B------:R-:W4:Y:S02]  /*37530*/  LDL.LU.64 R14, [R1+0x40e0] ;  /* 0x0040e000010e7983 */ /* 0x000f240000300a00 */
[----:B----4-:R-:W-:Y:S01]  /*37540*/  HMMA.16816.F32.BF16 R8, R16, R14, R8 ;  /* 0x0000000e1008723c */ /* 0x010fe20000041808 */
        /* <DEDUP_REMOVED lines=13> */
[----:B0-----:R-:W2:Y:S04]  /*37620*/  LDL.LU.64 R14, [R1+0x40b0] ;  /* 0x0040b000010e7983 */ /* 0x001ea80000300a00 */
[----:B------:R-:W3:Y:S01]  /*37630*/  LDL.LU.64 R12, [R1+0x40a8] ;  /* 0x0040a800010c7983 */ /* 0x000ee20000300a00 */
[----:B--2---:R-:W-:-:S15]  /*37640*/  HMMA.16816.F32.BF16 R8, R16, R14, R8 ;  /* 0x0000000e1008723c */ /* 0x004fde0000041808 */
[----:B------:R-:W-:-:S04]  /*37650*/  NOP ;  /* 0x0000000000007918 */ /* 0x000fc80000000000 */
[----:B------:R-:W-:Y:S04]  /*37660*/  STL.64 [R1+0x6a0], R8 ;  /* 0x0006a00801007387 */ /* 0x000fe80000100a00 */
[----:B------:R0:W-:Y:S04]  /*37670*/  STL.64 [R1+0x6a8], R10 ;  /* 0x0006a80a01007387 */ /* 0x0001e80000100a00 */
[----:B0-----:R-:W2:Y:S04]  /*37680*/  LDL.LU.64 R10, [R1+0x40a0] ;  /* 0x0040a000010a7983 */ /* 0x001ea80000300a00 */
[----:B------:R-:W-:Y:S01]  /*37690*/  STL.64 [R1+0x3f28], R14 ;  /* 0x003f280e01007387 */ /* 0x000fe20000100a00 */
[----:B--2---:R-:W-:-:S15]  /*376a0*/  HMMA.16816.F32.BF16 R4, R16, R10, R4 ;  /* 0x0000000a1004723c */ /* 0x004fde0000041804 */
[----:B------:R-:W-:-:S04]  /*376b0*/  NOP ;  /* 0x0000000000007918 */ /* 0x000fc80000000000 */
[----:B------:R-:W-:Y:S04]  /*376c0*/  STL.64 [R1+0x690], R4 ;  /* 0x0006900401007387 */ /* 0x000fe80000100a00 */
[----:B------:R0:W-:Y:S04]  /*376d0*/  STL.64 [R1+0x698], R6 ;  /* 0x0006980601007387 */ /* 0x0001e80000100a00 */
[----:B0-----:R-:W2:Y:S04]  /*376e0*/  LDL.LU.64 R6, [R1+0x4098] ;  /* 0x0040980001067983 */ /* 0x001ea80000300a00 */
[----:B------:R-:W4:Y:S04]  /*376f0*/  LDL.LU.64 R4, [R1+0x4090] ;  /* 0x0040900001047983 */ /* 0x000f280000300a00 */
[----:B------:R-:W2:Y:S04]  /*37700*/  LDL.LU.64 R14, [R1+0x8] ;  /* 0x00000800010e7983 */ /* 0x000ea80000300a00 */
[----:B--2---:R-:W-:Y:S04]  /*37710*/  STL.64 [R1+0x3f40], R14 ;  /* 0x003f400e01007387 */ /* 0x004fe80000100a00 */
        /* <DEDUP_REMOVED lines=52> */
[----:B------:R-:W2:Y:S04]  /*37a60*/  LDL.LU R6, [R1+0x4074] ;  /* 0x0040740001067983 */ /* 0x000ea80000300800 */
[----:B------:R-:W2:Y:S04]  /*37a70*/  LDL.LU R7, [R1+0x4070] ;  /* 0x0040700001077983 */ /* 0x000ea80000300800 */
[----:B------:R4:W-:Y:S01]  /*37a80*/  STL.64 [R1+0x3fd0], R14 ;  /* 0x003fd00e01007387 */ /* 0x0009e20000100a00 */
[----:B---3--:R-:W-:-:S02]  /*37a90*/  IMAD.MOV.U32 R22, RZ, RZ, R13 ;  /* 0x000000ffff167224 */ /* 0x008fc400078e000d */
[----:B------:R-:W-:Y:S02]  /*37aa0*/  IMAD.MOV.U32 R23, RZ, RZ, R12 ;  /* 0x000000ffff177224 */ /* 0x000fe400078e000c */
[----:B----4-:R-:W-:Y:S02]  /*37ab0*/  IMAD.MOV.U32 R14, RZ, RZ, R4 ;  /* 0x000000ffff0e7224 */ /* 0x010fe400078e0004 */
[----:B------:R-:W-:Y:S01]  /*37ac0*/  IMAD.MOV.U32 R15, RZ, RZ, R5 ;  /* 0x000000ffff0f7224 */ /* 0x000fe200078e0005 */
[----:B--2---:R-:W-:Y:S04]  /*37ad0*/  STL.64 [R1+0x3f98], R10 ;  /* 0x003f980a01007387 */ /* 0x004fe80000100a00 */
[----:B------:R0:W-:Y:S04]  /*37ae0*/  STL.64 [R1+0x3f90], R8 ;  /* 0x003f900801007387 */ /* 0x0001e80000100a00 */
[----:B0-----:R-:W2:Y:S04]  /*37af0*/  LDL.LU R8, [R1+0x600] ;  /* 0x0006000001087983 */ /* 0x001ea80000300800 */
[----:B------:R-:W2:Y:S04]  /*37b00*/  LDL.LU R9, [R1+0x604] ;  /* 0x0006040001097983 */ /* 0x000ea80000300800 */
[----:B------:R-:W3:Y:S04]  /*37b10*/  LDL.LU R10, [R1+0x608] ;  /* 0x00060800010a7983 */ /* 0x000ee80000300800 */
[----:B------:R-:W3:Y:S04]  /*37b20*/  LDL.LU R11, [R1+0x60c] ;  /* 0x00060c00010b7983 */ /* 0x000ee80000300800 */
[----:B------:R-:W4:Y:S04]  /*37b30*/  LDL.LU R4, [R1+0x406c] ;  /* 0x00406c0001047983 */ /* 0x000f280000300800 */
[----:B------:R-:W4:Y:S04]  /*37b40*/  LDL.LU R5, [R1+0x4068] ;  /* 0x0040680001057983 */ /* 0x000f280000300800 */
[----:B------:R0:W-:Y:S04]  /*37b50*/  STL.64 [R1+0x3fe8], R14 ;  /* 0x003fe80e01007387 */ /* 0x0001e80000100a00 */
[----:B------:R1:W-:Y:S04]  /*37b60*/  STL.64 [R1+0x3ff0], R22 ;  /* 0x003ff01601007387 */ /* 0x0003e80000100a00 */
[----:B------:R-:W2:Y:S04]  /*37b70*/  LDL.LU R12, [R1+0x640] ;  /* 0x00064000010c7983 */ /* 0x000ea80000300800 */
[----:B------:R-:W2:Y:S04]  /*37b80*/  LDL.LU R13, [R1+0x644] ;  /* 0x00064400010d7983 */ /* 0x000ea80000300800 */
[----:B0-----:R-:W2:Y:S04]  /*37b90*/  LDL.LU R14, [R1+0x648] ;  /* 0x00064800010e7983 */ /* 0x001ea80000300800 */
[----:B------:R-:W2:Y:S01]  /*37ba0*/  LDL.LU R15, [R1+0x64c] ;  /* 0x00064c00010f7983 */ /* 0x000ea20000300800 */
[----:B-1----:R-:W-:-:S02]  /*37bb0*/  IMAD.MOV.U32 R22, RZ, RZ, R28 ;  /* 0x000000ffff167224 */ /* 0x002fc400078e001c */
[----:B------:R-:W-:Y:S01]  /*37bc0*/  IMAD.MOV.U32 R23, RZ, RZ, R29 ;  /* 0x000000ffff177224 */ /* 0x000fe200078e001d */
[----:B--2---:R-:W-:Y:S04]  /*37bd0*/  STL.64 [R1+0x4000], R14 ;  /* 0x0040000e01007387 */ /* 0x004fe80000100a00 */
[----:B------:R-:W-:Y:S04]  /*37be0*/  STL.64 [R1+0x3ff8], R12 ;  /* 0x003ff80c01007387 */ /* 0x000fe80000100a00 */
[----:B------:R-:W2:Y:S04]  /*37bf0*/  LDL.LU R28, [R1+0x4064] ;  /* 0x00406400011c7983 */ /* 0x000ea80000300800 */
[----:B------:R-:W2:Y:S04]  /*37c00*/  LDL.LU R29, [R1+0x4060] ;  /* 0x00406000011d7983 */ /* 0x000ea80000300800 */
        /* <DEDUP_REMOVED lines=52> */
[----:B------:R-:W3:Y:S04]  /*37f50*/  LDL.LU.64 R26, [R1+0x4058] ;  /* 0x00405800011a7983 */ /* 0x000ee80000300a00 */
[----:B------:R-:W3:Y:S04]  /*37f60*/  LDL.LU.64 R24, [R1+0x4050] ;  /* 0x0040500001187983 */ /* 0x000ee80000300a00 */
[----:B------:R-:W-:Y:S04]  /*37f70*/  STL.64 [R1+0x2e0], R16 ;  /* 0x0002e01001007387 */ /* 0x000fe80000100a00 */
[----:B------:R-:W-:Y:S04]  /*37f80*/  STL.64 [R1+0x2e8], R18 ;  /* 0x0002e81201007387 */ /* 0x000fe80000100a00 */
[----:B------:R-:W0:Y:S01]  /*37f90*/  LDSM.16.MT88.4 R16, [R3+0xc380] ;  /* 0x00c380000310783b */ /* 0x000e220000004200 */
[----:B------:R-:W-:-:S02]  /*37fa0*/  IMAD.MOV.U32 R22, RZ, RZ, R2 ;  /* 0x000000ffff167224 */ /* 0x000fc400078e0002 */
[----:B------:R-:W-:Y:S01]  /*37fb0*/  IMAD.MOV.U32 R23, RZ, RZ, R0 ;  /* 0x000000ffff177224 */ /* 0x000fe200078e0000 */
[----:B------:R-:W-:Y:S04]  /*37fc0*/  STL [R1+0x3e18], R3 ;  /* 0x003e180301007387 */ /* 0x000fe80000100800 */
[----:B0-----:R-:W-:Y:S04]  /*37fd0*/  STL.64 [R1+0x3de8], R18 ;  /* 0x003de81201007387 */ /* 0x001fe80000100a00 */
[----:B------:R0:W-:Y:S04]  /*37fe0*/  STL.64 [R1+0x3de0], R16 ;  /* 0x003de01001007387 */ /* 0x0001e80000100a00 */
[----:B0-----:R-:W2:Y:S04]  /*37ff0*/  LDL.LU R16, [R1+0x5a0] ;  /* 0x0005a00001107983 */ /* 0x001ea80000300800 */
[----:B------:R-:W2:Y:S04]  /*38000*/  LDL.LU R17, [R1+0x5a4] ;  /* 0x0005a40001117983 */ /* 0x000ea80000300800 */
[----:B------:R-:W2:Y:S04]  /*38010*/  LDL.LU R18, [R1+0x5a8] ;  /* 0x0005a80001127983 */ /* 0x000ea80000300800 */
[----:B------:R-:W2:Y:S01]  /*38020*/  LDL.LU R19, [R1+0x5ac] ;  /* 0x0005ac0001137983 */ /* 0x000ea20000300800 */
[----:B---3--:R-:W-:Y:S03]  /*38030*/  HMMA.16816.F32.BF16 R20, R24, R22, R12 ;  /* 0x000000161814723c */ /* 0x008fe6000004180c */
[----:B------:R-:W3:Y:S04]  /*38040*/  LDL.LU.64 R14, [R1+0x4048] ;  /* 0x00404800010e7983 */ /* 0x000ee80000300a00 */
[----:B------:R-:W3:-:S12]  /*38050*/  LDL.LU.64 R12, [R1+0x4040] ;  /* 0x00404000010c7983 */ /* 0x000ed80000300a00 */
        /* <DEDUP_REMOVED lines=85> */
[----:B0-----:R-:W2:Y:S04]  /*385b0*/  LDL.LU.64 R10, [R1+0x3f20] ;  /* 0x003f2000010a7983 */ /* 0x001ea80000300a00 */
[----:B------:R0:W-:Y:S04]  /*385c0*/  STL.64 [R1+0x3e80], R14 ;  /* 0x003e800e01007387 */ /* 0x0001e80000100a00 */
[----:B0-----:R-:W3:Y:S01]  /*385d0*/  LDL.LU.64 R14, [R1+0xc8] ;  /* 0x0000c800010e7983 */ /* 0x001ee20000300a00 */
[----:B--2---:R-:W-:-:S15]  /*385e0*/  HMMA.16816.F32.BF16 R16, R24, R10, R16 ;  /* 0x0000000a1810723c */ /* 0x004fde0000041810 */
[----:B------:R-:W-:-:S04]  /*385f0*/  NOP ;  /* 0x0000000000007918 */ /* 0x000fc80000000000 */
[----:B------:R0:W-:Y:S04]  /*38600*/  STL.64 [R1+0x5a0], R16 ;  /* 0x0005a01001007387 */ /* 0x0001e80000100a00 */
[----:B------:R1:W-:Y:S04]  /*38610*/  STL.64 [R1+0x5a8], R18 ;  /* 0x0005a81201007387 */ /* 0x0003e80000100a00 */
        /* <DEDUP_REMOVED lines=11> */
[----:B------:R0:W-:Y:S04]  /*386d0*/  STL [R1+0x3e20], R10 ;  /* 0x003e200a01007387 */ /* 0x0001e80000100800 */
[----:B------:R1:W-:Y:S04]  /*386e0*/  STL [R1+0x3e1c], R11 ;  /* 0x003e1c0b01007387 */ /* 0x0003e80000100800 */
[----:B------:R-:W3:Y:S04]  /*386f0*/  LDL.LU R8, [R1+0x2c0] ;  /* 0x0002c00001087983 */ /* 0x000ee80000300800 */
[----:B------:R-:W3:Y:S04]  /*38700*/  LDL.LU R9, [R1+0x2c4] ;  /* 0x0002c40001097983 */ /* 0x000ee80000300800 */
[----:B0-----:R-:W3:Y:S04]  /*38710*/  LDL.LU R10, [R1+0x2c8] ;  /* 0x0002c800010a7983 */ /* 0x001ee80000300800 */
[----:B-1----:R-:W3:Y:S04]  /*38720*/  LDL.LU R11, [R1+0x2cc] ;  /* 0x0002cc00010b7983 */ /* 0x002ee80000300800 */
[----:B------:R-:W3:Y:S04]  /*38730*/  LDL.LU.64 R22, [R1+0x3f18] ;  /* 0x003f180001167983 */ /* 0x000ee80000300a00 */
[----:B------:R-:W3:Y:S04]  /*38740*/  LDL.LU.64 R20, [R1+0x3f10] ;  /* 0x003f100001147983 */ /* 0x000ee80000300a00 */
[----:B------:R-:W-:Y:S04]  /*38750*/  STL.64 [R1+0x3df8], R6 ;  /* 0x003df80601007387 */ /* 0x000fe80000100a00 */
[----:B----4-:R-:W-:Y:S04]  /*38760*/  STL.64 [R1+0x3df0], R4 ;  /* 0x003df00401007387 */ /* 0x010fe80000100a00 */
[----:B------:R-:W-:Y:S04]  /*38770*/  STL [R1+0x35ac], R24 ;  /* 0x0035ac1801007387 */ /* 0x000fe80000100800 */
[----:B------:R-:W-:Y:S04]  /*38780*/  STL [R1+0x35a8], R25 ;  /* 0x0035a81901007387 */ /* 0x000fe80000100800 */
[----:B------:R-:W-:Y:S04]  /*38790*/  STL [R1+0x35a4], R26 ;  /* 0x0035a41a01007387 */ /* 0x000fe80000100800 */
[----:B------:R0:W-:Y:S04]  /*387a0*/  STL [R1+0x35a0], R27 ;  /* 0x0035a01b01007387 */ /* 0x0001e80000100800 */
[----:B0-----:R-:W2:Y:S01]  /*387b0*/  LDL.LU.64 R26, [R1+0xb8] ;  /* 0x0000b800011a7983 */ /* 0x001ea20000300a00 */
[----:B------:R-:W-:-:S02]  /*387c0*/  IMAD.MOV.U32 R4, RZ, RZ, R15 ;  /* 0x000000ffff047224 */ /* 0x000fc400078e000f */
[----:B------:R-:W-:Y:S01]  /*387d0*/  IMAD.MOV.U32 R5, RZ, RZ, R14 ;  /* 0x000000ffff057224 */ /* 0x000fe200078e000e */
[C---:B---3--:R-:W-:Y:S08]  /*387e0*/  HMMA.16816.F32.BF16 R8, R20.reuse, R14, R8 ;  /* 0x0000000e1408723c */ /* 0x048ff00000041808 */
[----:B--2---:R-:W-:Y:S11]  /*387f0*/  HMMA.16816.F32.BF16 R16, R20, R26, R16 ;  /* 0x0000001a1410723c */ /* 0x004ff60000041810 */
[----:B------:R0:W-:Y:S04]  /*38800*/  STL.64 [R1+0x2c0], R8 ;  /* 0x0002c00801007387 */ /* 0x0001e80000100a00 */
[----:B------:R1:W-:Y:S01]  /*38810*/  STL.64 [R1+0x2c8], R10 ;  /* 0x0002c80a01007387 */ /* 0x0003e20000100a00 */
[----:B------:R-:W-:-:S02]  /*38820*/  IMAD.MOV.U32 R7, RZ, RZ, R26 ;  /* 0x000000ffff077224 */ /* 0x000fc400078e001a */
[----:B------:R-:W-:Y:S01]  /*38830*/  IMAD.MOV.U32 R6, RZ, RZ, R27 ;  /* 0x000000ffff067224 */ /* 0x000fe200078e001b */
[----:B0-----:R-:W2:Y:S04]  /*38840*/  LDL.LU R8, [R1+0x290] ;  /* 0x0002900001087983 */ /* 0x001ea80000300800 */
[----:B------:R-:W2:Y:S04]  /*38850*/  LDL.LU R9, [R1+0x294] ;  /* 0x0002940001097983 */ /* 0x000ea80000300800 */
[----:B-1----:R-:W2:Y:S04]  /*38860*/  LDL.LU R10, [R1+0x298] ;  /* 0x00029800010a7983 */ /* 0x002ea80000300800 */
[----:B------:R-:W2:Y:S04]  /*38870*/  LDL.LU R11, [R1+0x29c] ;  /* 0x00029c00010b7983 */ /* 0x000ea80000300800 */
[----:B------:R-:W2:Y:S04]  /*38880*/  LDL.LU.64 R14, [R1+0x98] ;  /* 0x00009800010e7983 */ /* 0x000ea80000300a00 */
[----:B------:R-:W-:Y:S04]  /*38890*/  STL [R1+0x3e40], R4 ;  /* 0x003e400401007387 */ /* 0x000fe80000100800 */
[----:B------:R-:W-:Y:S01]  /*388a0*/  STL [R1+0x3e24], R5 ;  /* 0x003e240501007387 */ /* 0x000fe20000100800 */
[----:B------:R-:W-:-:S02]  /*388b0*/  IMAD.MOV.U32 R26, RZ, RZ, R18 ;  /* 0x000000ffff1a7224 */ /* 0x000fc400078e0012 */
[----:B------:R-:W-:Y:S02]  /*388c0*/  IMAD.MOV.U32 R27, RZ, RZ, R19 ;  /* 0x000000ffff1b7224 */ /* 0x000fe400078e0013 */
[----:B------:R-:W-:Y:S02]  /*388d0*/  IMAD.MOV.U32 R24, RZ, RZ, R16 ;  /* 0x000000ffff187224 */ /* 0x000fe400078e0010 */
[----:B------:R-:W-:Y:S01]  /*388e0*/  IMAD.MOV.U32 R25, RZ, RZ, R17 ;  /* 0x000000ffff197224 */ /* 0x000fe200078e0011 */
[----:B------:R-:W3:Y:S04]  /*388f0*/  LDL.LU.64 R18, [R1+0x3f08] ;  /* 0x003f080001127983 */ /* 0x000ee80000300a00 */
[----:B------:R-:W3:Y:S04]  /*38900*/  LDL.LU.64 R16, [R1+0x3f00] ;  /* 0x003f000001107983 */ /* 0x000ee80000300a00 */
[----:B------:R-:W-:Y:S04]  /*38910*/  STL [R1+0x3e44], R7 ;  /* 0x003e440701007387 */ /* 0x000fe80000100800 */
[----:B------:R0:W-:Y:S04]  /*38920*/  STL [R1+0x3e98], R6 ;  /* 0x003e980601007387 */ /* 0x0001e80000100800 */
[----:B0-----:R-:W3:Y:S04]  /*38930*/  LDL.LU.64 R6, [R1+0xa8] ;  /* 0x0000a80001067983 */ /* 0x001ee80000300a00 */
[----:B------:R-:W-:Y:S04]  /*38940*/  STL.64 [R1+0x35b8], R26 ;  /* 0x0035b81a01007387 */ /* 0x000fe80000100a00 */
[----:B------:R3:W-:Y:S02]  /*38950*/  STL.64 [R1+0x35b0], R24 ;  /* 0x0035b01801007387 */ /* 0x0007e40000100a00 */
[----:B---3--:R-:W-:-:S15]  /*38960*/  HMMA.16816.F32.BF16 R24, R20, R6, R16 ;  /* 0x000000061418723c */ /* 0x008fde0000041810 */
[----:B------:R-:W-:-:S04]  /*38970*/  NOP ;  /* 0x0000000000007918 */ /* 0x000fc80000000000 */
[----:B------:R0:W-:Y:S04]  /*38980*/  STL.64 [R1+0x2a0], R24 ;  /* 0x0002a01801007387 */ /* 0x0001e80000100a00 */
[----:B------:R1:W-:Y:S04]  /*38990*/  STL.64 [R1+0x2a8], R26 ;  /* 0x0002a81a01007387 */ /* 0x0003e80000100a00 */
[----:B0-----:R-:W3:Y:S04]  /*389a0*/  LDL.LU R24, [R1+0xd0] ;  /* 0x0000d00001187983 */ /* 0x001ee80000300800 */
[----:B------:R-:W3:Y:S01]  /*389b0*/  LDL.LU R25, [R1+0xd4] ;  /* 0x0000d40001197983 */ /* 0x000ee20000300800 */
[----:B-1----:R-:W-:-:S02]  /*389c0*/  IMAD.MOV.U32 R26, RZ, RZ, R29 ;  /* 0x000000ffff1a7224 */ /* 0x002fc400078e001d */
[----:B------:R-:W-:-:S05]  /*389d0*/  IMAD.MOV.U32 R27, RZ, RZ, R28 ;  /* 0x000000ffff1b7224 */ /* 0x000fca00078e001c */
[----:B------:R-:W-:Y:S01]  /*389e0*/  STL.64 [R1+0x3c90], R26 ;  /* 0x003c901a01007387 */ /* 0x000fe20000100a00 */
[----:B------:R-:W-:Y:S02]  /*389f0*/  IMAD.MOV.U32 R17, RZ, RZ, R6 ;  /* 0x000000ffff117224 */ /* 0x000fe400078e0006 */
[----:B------:R-:W-:Y:S01]  /*38a00*/  IMAD.MOV.U32 R16, RZ, RZ, R7 ;  /* 0x000000ffff107224 */ /* 0x000fe200078e0007 */
[----:B---3--:R0:W-:Y:S04]  /*38a10*/  STL.64 [R1+0x3c88], R24 ;  /* 0x003c881801007387 */ /* 0x0081e80000100a00 */
[----:B0-----:R-:W3:Y:S04]  /*38a20*/  LDL.LU R24, [R1+0xf0] ;  /* 0x0000f00001187983 */ /* 0x001ee80000300800 */
[----:B------:R-:W3:Y:S04]  /*38a30*/  LDL.LU R25, [R1+0xf4] ;  /* 0x0000f40001197983 */ /* 0x000ee80000300800 */
[----:B------:R-:W4:Y:S04]  /*38a40*/  LDL.LU R26, [R1+0xf8] ;  /* 0x0000f800011a7983 */ /* 0x000f280000300800 */
[----:B------:R-:W4:Y:S01]  /*38a50*/  LDL.LU R27, [R1+0xfc] ;  /* 0x0000fc00011b7983 */ /* 0x000f220000300800 */
[----:B--2---:R-:W-:Y:S01]  /*38a60*/  HMMA.16816.F32.BF16 R4, R20, R14, R8 ;  /* 0x0000000e1404723c */ /* 0x004fe20000041808 */
[----:B------:R-:W-:-:S02]  /*38a70*/  IMAD.MOV.U32 R19, RZ, RZ, R14 ;  /* 0x000000ffff137224 */ /* 0x000fc400078e000e */
[----:B------:R-:W-:Y:S01]  /*38a80*/  IMAD.MOV.U32 R18, RZ, RZ, R15 ;  /* 0x000000ffff127224 */ /* 0x000fe200078e000f */
[----:B----4-:R0:W-:Y:S04]  /*38a90*/  STL.64 [R1+0x3ca0], R26 ;  /* 0x003ca01a01007387 */ /* 0x0101e80000100a00 */
[----:B---3--:R-:W-:Y:S01]  /*38aa0*/  STL.64 [R1+0x3c98], R24 ;  /* 0x003c981801007387 */ /* 0x008fe20000100a00 */
[----:B0-----:R-:W-:Y:S02]  /*38ab0*/  IMAD.MOV.U32 R26, RZ, RZ, R2 ;  /* 0x000000ffff1a7224 */ /* 0x001fe400078e0002 */
[----:B------:R-:W-:-:S05]  /*38ac0*/  IMAD.MOV.U32 R27, RZ, RZ, R0 ;  /* 0x000000ffff1b7224 */ /* 0x000fca00078e0000 */
[----:B------:R-:W-:Y:S04]  /*38ad0*/  STL.64 [R1+0x3ef8], R26 ;  /* 0x003ef81a01007387 */ /* 0x000fe80000100a00 */
[----:B------:R-:W-:Y:S04]  /*38ae0*/  STL.64 [R1+0x290], R4 ;  /* 0x0002900401007387 */ /* 0x000fe80000100a00 */
[----:B------:R-:W-:Y:S04]  /*38af0*/  STL.64 [R1+0x298], R6 ;  /* 0x0002980601007387 */ /* 0x000fe80000100a00 */
[----:B------:R-:W-:Y:S04]  /*38b00*/  STL.64 [R1+0x3e30], R18 ;  /* 0x003e301201007387 */ /* 0x000fe80000100a00 */
[----:B------:R0:W-:Y:S04]  /*38b10*/  STL.64 [R1+0x3e28], R16 ;  /* 0x003e281001007387 */ /* 0x0001e80000100a00 */
        /* <DEDUP_REMOVED lines=23> */
[----:B--2---:R0:W-:Y:S04]  /*38c90*/  STL.64 [R1+0x3ef0], R10 ;  /* 0x003ef00a01007387 */ /* 0x0041e80000100a00 */
[----:B0-----:R-:W2:Y:S04]  /*38ca0*/  LDL.LU.64 R10, [R1+0x88] ;  /* 0x00008800010a7983 */ /* 0x001ea80000300a00 */
[----:B------:R0:W-:Y:S04]  /*38cb0*/  STL.64 [R1+0x3ea8], R6 ;  /* 0x003ea80601007387 */ /* 0x0001e80000100a00 */
[----:B------:R-:W-:Y:S04]  /*38cc0*/  STL.64 [R1+0x3ea0], R4 ;  /* 0x003ea00401007387 */ /* 0x000fe80000100a00 */
[----:B0-----:R-:W2:Y:S04]  /*38cd0*/  LDL.LU.64 R6, [R1+0x48] ;  /* 0x0000480001067983 */ /* 0x001ea80000300a00 */
[----:B--2---:R0:W-:Y:S04]  /*38ce0*/  STL.64 [R1+0x3eb8], R6 ;  /* 0x003eb80601007387 */ /* 0x0041e80000100a00 */
[----:B0-----:R-:W2:Y:S04]  /*38cf0*/  LDL.LU.64 R6, [R1+0x58] ;  /* 0x0000580001067983 */ /* 0x001ea80000300a00 */
[----:B--2---:R0:W-:Y:S04]  /*38d00*/  STL.64 [R1+0x3ed0], R6 ;  /* 0x003ed00601007387 */ /* 0x0041e80000100a00 */
[----:B0-----:R-:W2:Y:S04]  /*38d10*/  LDL.LU.64 R6, [R1+0x68] ;  /* 0x0000680001067983 */ /* 0x001ea80000300a00 */
[----:B--2---:R0:W-:Y:S04]  /*38d20*/  STL.64 [R1+0x3ee8], R6 ;  /* 0x003ee80601007387 */ /* 0x0041e80000100a00 */
[----:B------:R-:W2:Y:S04]  /*38d30*/  LDL.LU R4, [R1+0x270] ;  /* 0x0002700001047983 */ /* 0x000ea80000300800 */
[----:B------:R-:W2:Y:S04]  /*38d40*/  LDL.LU R5, [R1+0x274] ;  /* 0x0002740001057983 */ /* 0x000ea80000300800 */
[----:B0-----:R-:W2:Y:S04]  /*38d50*/  LDL.LU R6, [R1+0x278] ;  /* 0x0002780001067983 */ /* 0x001ea80000300800 */
[----:B------:R-:W2:Y:S04]  /*38d60*/  LDL.LU R7, [R1+0x27c] ;  /* 0x00027c0001077983 */ /* 0x000ea80000300800 */
[----:B------:R0:W-:Y:S04]  /*38d70*/  STL.64 [R1+0x3e90], R14 ;  /* 0x003e900e01007387 */ /* 0x0001e80000100a00 */
[----:B----4-:R1:W-:Y:S04]  /*38d80*/  STL.64 [R1+0x3e88], R12 ;  /* 0x003e880c01007387 */ /* 0x0103e80000100a00 */
[----:B0-----:R-:W4:Y:S04]  /*38d90*/  LDL.LU.64 R14, [R1+0x38] ;  /* 0x00003800010e7983 */ /* 0x001f280000300a00 */
[----:B----4-:R0:W-:Y:S04]  /*38da0*/  STL.64 [R1+0x3eb0], R14 ;  /* 0x003eb00e01007387 */ /* 0x0101e80000100a00 */
[----:B-1----:R-:W4:Y:S04]  /*38db0*/  LDL.LU R12, [R1+0x240] ;  /* 0x00024000010c7983 */ /* 0x002f280000300800 */
[----:B------:R-:W4:Y:S04]  /*38dc0*/  LDL.LU R13, [R1+0x244] ;  /* 0x00024400010d7983 */ /* 0x000f280000300800 */
[----:B0-----:R-:W2:Y:S04]  /*38dd0*/  LDL.LU R14, [R1+0x248] ;  /* 0x00024800010e7983 */ /* 0x001ea80000300800 */
[----:B------:R-:W2:Y:S04]  /*38de0*/  LDL.LU R15, [R1+0x24c] ;  /* 0x00024c00010f7983 */ /* 0x000ea80000300800 */
[----:B--2---:R-:W-:Y:S04]  /*38df0*/  STL.64 [R1+0x3ec8], R14 ;  /* 0x003ec80e01007387 */ /* 0x004fe80000100a00 */
[----:B----4-:R0:W-:Y:S04]  /*38e00*/  STL.64 [R1+0x3ec0], R12 ;  /* 0x003ec00c01007387 */ /* 0x0101e80000100a00 */
        /* <DEDUP_REMOVED lines=8> */
[----:B------:R-:W4:Y:S04]  /*38e90*/  LDL.LU R18, [R1+0x208] ;  /* 0x0002080001127983 */ /* 0x000f280000300800 */
[----:B------:R-:W4:Y:S01]  /*38ea0*/  LDL.LU R19, [R1+0x20c] ;  /* 0x00020c0001137983 */ /* 0x000f220000300800 */
[----:B------:R-:W-:Y:S03]  /*38eb0*/  HMMA.16816.F32.BF16 R24, R20, R10, R24 ;  /* 0x0000000a1418723c */ /* 0x000fe60000041818 */
[----:B----4-:R0:W-:Y:S04]  /*38ec0*/  STL.64 [R1+0x3e60], R18 ;  /* 0x003e601201007387 */ /* 0x0101e80000100a00 */
[----:B---3--:R-:W-:Y:S04]  /*38ed0*/  STL.64 [R1+0x3e58], R16 ;  /* 0x003e581001007387 */ /* 0x008fe80000100a00 */
[----:B0-----:R-:W3:Y:S04]  /*38ee0*/  LDL.LU.64 R18, [R1+0x18] ;  /* 0x0000180001127983 */ /* 0x001ee80000300a00 */
[----:B---3--:R0:W-:Y:S04]  /*38ef0*/  STL.64 [R1+0x3e78], R18 ;  /* 0x003e781201007387 */ /* 0x0081e80000100a00 */
[----:B0-----:R-:W3:Y:S04]  /*38f00*/  LDL.LU.64 R18, [R1+0x28] ;  /* 0x0000280001127983 */ /* 0x001ee80000300a00 */
[----:B------:R0:W-:Y:S04]  /*38f10*/  STL.64 [R1+0x280], R24 ;  /* 0x0002801801007387 */ /* 0x0001e80000100a00 */
[----:B------:R1:W-:Y:S01]  /*38f20*/  STL.64 [R1+0x288], R26 ;  /* 0x0002881a01007387 */ /* 0x0003e20000100a00 */
[----:B0-----:R-:W-:-:S03]  /*38f30*/  IMAD.MOV.U32 R25, RZ, RZ, R10 ;  /* 0x000000ffff197224 */ /* 0x001fc600078e000a */
[----:B-1----:R-:W4:Y:S01]  /*38f40*/  LDL.LU.64 R26, [R1+0x3ef8] ;  /* 0x003ef800011a7983 */ /* 0x002f220000300a00 */
[----:B------:R-:W-:-:S03]  /*38f50*/  IMAD.MOV.U32 R24, RZ, RZ, R11 ;  /* 0x000000ffff187224 */ /* 0x000fc600078e000b */
[----:B------:R-:W2:Y:S02]  /*38f60*/  LDL.LU.64 R10, [R1+0x3ef0] ;  /* 0x003ef000010a7983 */ /* 0x000ea40000300a00 */
[C---:B--2---:R-:W-:Y:S02]  /*38f70*/  HMMA.16816.F32.BF16 R4, R20.reuse, R10, R4 ;  /* 0x0000000a1404723c */ /* 0x044fe40000041804 */
[----:B----4-:R-:W-:Y:S04]  /*38f80*/  STL.64 [R1+0x3e70], R26 ;  /* 0x003e701a01007387 */ /* 0x010fe80000100a00 */
[----:B------:R0:W-:Y:S01]  /*38f90*/  STL.64 [R1+0x3e68], R24 ;  /* 0x003e681801007387 */ /* 0x0001e20000100a00 */
[----:B------:R-:W-:Y:S02]  /*38fa0*/  IMAD.MOV.U32 R29, RZ, RZ, R10 ;  /* 0x000000ffff1d7224 */ /* 0x000fe400078e000a */
[----:B------:R-:W-:Y:S01]  /*38fb0*/  IMAD.MOV.U32 R28, RZ, RZ, R11 ;  /* 0x000000ffff1c7224 */ /* 0x000fe200078e000b */
        /* <DEDUP_REMOVED lines=59> */
[----:B------:R-:W2:Y:S04]  /*39370*/  LDL.LU.64 R18, [R1+0x3e60] ;  /* 0x003e600001127983 */ /* 0x000ea80000300a00 */
[----:B------:R-:W2:Y:S02]  /*39380*/  LDL.LU.64 R16, [R1+0x3e58] ;  /* 0x003e580001107983 */ /* 0x000ea40000300a00 */
[----:B--2---:R-:W-:-:S15]  /*39390*/  HMMA.16816.F32.BF16 R16, R20, R26, R16 ;  /* 0x0000001a1410723c */ /* 0x004fde0000041810 */
        /* <DEDUP_REMOVED lines=23> */
[----:B------:R-:W3:Y:S04]  /*39510*/  LDL.LU.64 R16, [R1+0x3e28] ;  /* 0x003e280001107983 */ /* 0x000ee80000300a00 */
[----:B------:R-:W3:Y:S04]  /*39520*/  LDL.LU R5, [R1+0x3e24] ;  /* 0x003e240001057983 */ /* 0x000ee80000300800 */
[----:B------:R-:W3:Y:S04]  /*39530*/  LDL.LU R10, [R1+0x3e20] ;  /* 0x003e2000010a7983 */ /* 0x000ee80000300800 */
[----:B------:R-:W-:Y:S04]  /*39540*/  STL.64 [R1+0x3d00], R26 ;  /* 0x003d001a01007387 */ /* 0x000fe80000100a00 */
[----:B------:R-:W-:Y:S04]  /*39550*/  STL.64 [R1+0x3cb0], R14 ;  /* 0x003cb00e01007387 */ /* 0x000fe80000100a00 */
[----:B--2---:R0:W-:Y:S04]  /*39560*/  STL.64 [R1+0x3ca8], R12 ;  /* 0x003ca80c01007387 */ /* 0x0041e80000100a00 */
        /* <DEDUP_REMOVED lines=211> */
[----:B------:R-:W-:Y:S01]  /*3a2a0*/  IMAD.MOV.U32 R23, RZ, RZ, R29 ;  /* 0x000000ffff177224 */ /* 0x000fe200078e001d */
[----:B--2---:R-:W-:-:S15]  /*3a2b0*/  HMMA.16816.F32.BF16 R24, R16, R14, R24 ;  /* 0x0000000e1018723c */ /* 0x004fde0000041818 */
[----:B------:R-:W-:-:S04]  /*3a2c0*/  NOP ;  /* 0x0000000000007918 */ /* 0x000fc80000000000 */
[----:B------:R-:W-:Y:S04]  /*3a2d0*/  STL.64 [R1+0xf0], R24 ;  /* 0x0000f01801007387 */ /* 0x000fe80000100a00 */
[----:B------:R0:W-:Y:S04]  /*3a2e0*/  STL.64 [R1+0xf8], R26 ;  /* 0x0000f81a01007387 */ /* 0x0001e80000100a00 */
[----:B0-----:R-:W2:Y:S04]  /*3a2f0*/  LDL.LU.64 R26, [R1+0x3c90] ;  /* 0x003c9000011a7983 */ /* 0x001ea80000300a00 */
[----:B------:R-:W2:Y:S01]  /*3a300*/  LDL.LU.64 R24, [R1+0x3c88] ;  /* 0x003c880001187983 */ /* 0x000ea20000300a00 */
[----:B---3--:R-:W-:-:S15]  /*3a310*/  HMMA.16816.F32.BF16 R20, R16, R10, R20 ;  /* 0x0000000a1014723c */ /* 0x008fde0000041814 */
[----:B------:R-:W-:-:S04]  /*3a320*/  NOP ;  /* 0x0000000000007918 */ /* 0x000fc80000000000 */
[----:B------:R-:W-:Y:S04]  /*3a330*/  STL.64 [R1+0xe0], R20 ;  /* 0x0000e01401007387 */ /* 0x000fe80000100a00 */
[----:B------:R2:W-:Y:S01]  /*3a340*/  STL [R1+0xe8], R22 ;  /* 0x0000e81601007387 */ /* 0x0005e20000100800 */
[----:B------:R-:W-:-:S05]  /*3a350*/  IMAD.MOV.U32 R29, RZ, RZ, R23 ;  /* 0x000000ffff1d7224 */ /* 0x000fca00078e0017 */
[----:B------:R-:W-:Y:S01]  /*3a360*/  STL [R1+0x3448], R29 ;  /* 0x0034481d01007387 */ /* 0x000fe20000100800 */
[----:B--2---:R-:W-:Y:S03]  /*3a370*/  HMMA.16816.F32.BF16 R20, R16, R6, R24 ;  /* 0x000000061014723c */ /* 0x004fe60000041818 */
[----:B------:R-:W0:Y:S04]  /*3a380*/  LDSM.16.M88.4 R24, [R28+UR5+0x20080] ;  /* 0x020080051c18783b */ /* 0x000e280008000200 */
[----:B------:R-:W-:-:S12]  /*3a390*/  LDSM.16.MT88.4 R16, [R3+0x10000] ;  /* 0x010000000310783b */ /* 0x000fd80000004200 */
[----:B------:R-:W-:Y:S04]  /*3a3a0*/  STL.64 [R1+0xd0], R20 ;  /* 0x0000d01401007387 */ /* 0x000fe80000100a00 */
[----:B------:R-:W-:Y:S04]  /*3a3b0*/  STL.64 [R1+0xd8], R22 ;  /* 0x0000d81601007387 */ /* 0x000fe80000100a00 */
[----:B------:R-:W1:Y:S04]  /*3a3c0*/  LDSM.16.M88.4 R20, [R28+UR5+0x22080] ;  /* 0x022080051c14783b */ /* 0x000e680008000200 */
[----:B0-----:R-:W-:Y:S04]  /*3a3d0*/  STL.64 [R1+0xc0], R24 ;  /* 0x0000c01801007387 */ /* 0x001fe80000100a00 */
[----:B------:R-:W-:Y:S04]  /*3a3e0*/  STL.64 [R1+0xc8], R26 ;  /* 0x0000c81a01007387 */ /* 0x000fe80000100a00 */
[----:B------:R-:W0:Y:S04]  /*3a3f0*/  LDSM.16.M88.4 R24, [R28+UR5+0x24080] ;  /* 0x024080051c18783b */ /* 0x000e280008000200 */
[----:B-1----:R-:W-:Y:S01]  /*3a400*/  STL.64 [R1+0xb0], R20 ;  /* 0x0000b01401007387 */ /* 0x002fe20000100a00 */
[----:B------:R-:W-:-:S03]  /*3a410*/  IMAD.MOV.U32 R7, RZ, RZ, R20 ;  /* 0x000000ffff077224 */ /* 0x000fc600078e0014 */
[----:B------:R-:W-:Y:S01]  /*3a420*/  STL.64 [R1+0xb8], R22 ;  /* 0x0000b81601007387 */ /* 0x000fe20000100a00 */
[----:B------:R-:W-:-:S03]  /*3a430*/  IMAD.MOV.U32 R6, RZ, RZ, R21 ;  /* 0x000000ffff067224 */ /* 0x000fc600078e0015 */
[----:B------:R-:W1:Y:S04]  /*3a440*/  LDSM.16.M88.4 R20, [R28+UR5+0x26080] ;  /* 0x026080051c14783b */ /* 0x000e680008000200 */
[----:B0-----:R-:W-:Y:S04]  /*3a450*/  STL.64 [R1+0xa0], R24 ;  /* 0x0000a01801007387 */ /* 0x001fe80000100a00 */
[----:B------:R-:W-:Y:S04]  /*3a460*/  STL.64 [R1+0xa8], R26 ;  /* 0x0000a81a01007387 */ /* 0x000fe80000100a00 */
[----:B------:R-:W-:Y:S04]  /*3a470*/  LDSM.16.M88.4 R24, [R28+UR5+0x28080] ;  /* 0x028080051c18783b */ /* 0x000fe80008000200 */
[----:B-1----:R-:W-:Y:S04]  /*3a480*/  STL.64 [R1+0x90], R20 ;  /* 0x0000901401007387 */ /* 0x002fe80000100a00 */
[----:B------:R-:W-:Y:S04]  /*3a490*/  STL.64 [R1+0x98], R22 ;  /* 0x0000981601007387 */ /* 0x000fe80000100a00 */
[----:B------:R-:W0:Y:S04]  /*3a4a0*/  LDSM.16.M88.4 R20, [R28+UR5+0x2a080] ;  /* 0x02a080051c14783b */ /* 0x000e280008000200 */
        /* <DEDUP_REMOVED lines=8> */
[----:B0-----:R-:W-:Y:S04]  /*3a530*/  STL.64 [R1+0x50], R20 ;  /* 0x0000501401007387 */ /* 0x001fe80000100a00 */
        /* <DEDUP_REMOVED lines=13> */
[----:B------:R-:W0:Y:S02]  /*3a610*/  LDSM.16.M88.4 R20, [R28+UR5+0x38080] ;  /* 0x038080051c14783b */ /* 0x000e240008000200 */
[----:B0-----:R-:W-:-:S02]  /*3a620*/  IMAD.MOV.U32 R27, RZ, RZ, R20 ;  /* 0x000000ffff1b7224 */ /* 0x001fc400078e0014 */
[----:B------:R-:W-:Y:S01]  /*3a630*/  IMAD.MOV.U32 R26, RZ, RZ, R21 ;  /* 0x000000ffff1a7224 */ /* 0x000fe200078e0015 */
[----:B------:R-:W-:Y:S04]  /*3a640*/  STL.64 [R1], R20 ;  /* 0x0000001401007387 */ /* 0x000fe80000100a00 */
[----:B------:R-:W-:Y:S04]  /*3a650*/  STL.64 [R1+0x8], R22 ;  /* 0x0000081601007387 */ /* 0x000fe80000100a00 */
[----:B------:R-:W-:Y:S04]  /*3a660*/  LDSM.16.MT88.4 R20, [R3+0x10080] ;  /* 0x010080000314783b */ /* 0x000fe80000004200 */
[----:B------:R0:W-:Y:S04]  /*3a670*/  STL.64 [R1+0x3c38], R26 ;  /* 0x003c381a01007387 */ /* 0x0001e80000100a00 */
[----:B------:R1:W-:Y:S01]  /*3a680*/  STL.64 [R1+0x3c30], R24 ;  /* 0x003c301801007387 */ /* 0x0003e20000100a00 */
[----:B0-----:R-:W-:-:S02]  /*3a690*/  IMAD.MOV.U32 R26, RZ, RZ, R13 ;  /* 0x000000ffff1a7224 */ /* 0x001fc400078e000d */
[----:B------:R-:W-:Y:S02]  /*3a6a0*/  IMAD.MOV.U32 R27, RZ, RZ, R12 ;  /* 0x000000ffff1b7224 */ /* 0x000fe400078e000c */
[----:B-1----:R-:W-:Y:S02]  /*3a6b0*/  IMAD.MOV.U32 R24, RZ, RZ, R8 ;  /* 0x000000ffff187224 */ /* 0x002fe400078e0008 */
[----:B------:R-:W-:Y:S01]  /*3a6c0*/  IMAD.MOV.U32 R25, RZ, RZ, R9 ;  /* 0x000000ffff197224 */ /* 0x000fe200078e0009 */
[----:B------:R-:W2:Y:S04]  /*3a6d0*/  LDL.LU R8, [R1+0x3c84] ;  /* 0x003c840001087983 */ /* 0x000ea80000300800 */
[----:B------:R-:W3:Y:S04]  /*3a6e0*/  LDL.LU R9, [R1+0x3c80] ;  /* 0x003c800001097983 */ /* 0x000ee80000300800 */
[----:B------:R-:W-:Y:S04]  /*3a6f0*/  STL.64 [R1+0x3c48], R26 ;  /* 0x003c481a01007387 */ /* 0x000fe80000100a00 */
[----:B------:R-:W0:Y:S04]  /*3a700*/  LDSM.16.M88.4 R12, [R28+UR5+0x3a080] ;  /* 0x03a080051c0c783b */ /* 0x000e280008000200 */
[----:B------:R1:W-:Y:S04]  /*3a710*/  STL.64 [R1+0x3c40], R24 ;  /* 0x003c401801007387 */ /* 0x0003e80000100a00 */
[----:B-1----:R-:W2:Y:S04]  /*3a720*/  LDL.64 R24, [R1+0xa0] ;  /* 0x0000a00001187983 */ /* 0x002ea80000100a00 */
[----:B--2---:R1:W-:Y:S02]  /*3a730*/  STL.64 [R1+0x3c58], R24 ;  /* 0x003c581801007387 */ /* 0x0043e40000100a00 */
[----:B-1----:R-:W-:-:S02]  /*3a740*/  IMAD.MOV.U32 R24, RZ, RZ, R7 ;  /* 0x000000ffff187224 */ /* 0x002fc400078e0007 */
[----:B------:R-:W-:-:S05]  /*3a750*/  IMAD.MOV.U32 R25, RZ, RZ, R6 ;  /* 0x000000ffff197224 */ /* 0x000fca00078e0006 */
[----:B------:R1:W-:Y:S04]  /*3a760*/  STL.64 [R1+0x3c68], R24 ;  /* 0x003c681801007387 */ /* 0x0003e80000100a00 */
[----:B-1----:R-:W2:Y:S04]  /*3a770*/  LDL.64 R24, [R1+0xc0] ;  /* 0x0000c00001187983 */ /* 0x002ea80000100a00 */
[----:B0-----:R-:W-:Y:S04]  /*3a780*/  STL [R1+0x332c], R14 ;  /* 0x00332c0e01007387 */ /* 0x001fe80000100800 */
[----:B------:R-:W-:Y:S04]  /*3a790*/  STL [R1+0x3328], R15 ;  /* 0x0033280f01007387 */ /* 0x000fe80000100800 */
        /* <DEDUP_REMOVED lines=8> */
[----:B------:R-:W-:Y:S02]  /*3a820*/  IMAD.MOV.U32 R13, RZ, RZ, R8 ;  /* 0x000000ffff0d7224 */ /* 0x000fe400078e0008 */
[----:B----4-:R-:W-:Y:S01]  /*3a830*/  IMAD.MOV.U32 R14, RZ, RZ, R5 ;  /* 0x000000ffff0e7224 */ /* 0x010fe200078e0005 */
[----:B------:R-:W0:Y:S01]  /*3a840*/  LDSM.16.M88.4 R8, [R28+UR5+0x3c080] ;  /* 0x03c080051c08783b */ /* 0x000e220008000200 */
[----:B------:R-:W-:-:S03]  /*3a850*/  IMAD.MOV.U32 R15, RZ, RZ, R4 ;  /* 0x000000ffff0f7224 */ /* 0x000fc600078e0004 */
[----:B------:R-:W1:Y:S04]  /*3a860*/  LDSM.16.M88.4 R4, [R28+UR5+0x3e080] ;  /* 0x03e080051c04783b */ /* 0x000e680008000200 */
[C---:B------:R-:W-:Y:S01]  /*3a870*/  HMMA.16816.F32.BF16 R12, R16.reuse, R24, R12 ;  /* 0x00000018100c723c */ /* 0x040fe2000004180c */
[----:B------:R-:W-:Y:S01]  /*3a880*/  IMAD.MOV.U32 R29, RZ, RZ, R25 ;  /* 0x000000ffff1d7224 */ /* 0x000fe200078e0019 */
[----:B0-----:R-:W-:Y:S04]  /*3a890*/  STL [R1+0x3330], R10 ;  /* 0x0033300a01007387 */ /* 0x001fe80000100800 */
[----:B------:R-:W-:Y:S04]  /*3a8a0*/  STL [R1+0x32f0], R11 ;  /* 0x0032f00b01007387 */ /* 0x000fe80000100800 */
[----:B-1----:R-:W-:Y:S04]  /*3a8b0*/  STL [R1+0x344c], R6 ;  /* 0x00344c0601007387 */ /* 0x002fe80000100800 */
[----:B------:R-:W-:Y:S04]  /*3a8c0*/  STL [R1+0x3334], R7 ;  /* 0x0033340701007387 */ /* 0x000fe80000100800 */
[----:B------:R-:W-:Y:S04]  /*3a8d0*/  STL [R1+0x15b0], R28 ;  /* 0x0015b01c01007387 */ /* 0x000fe80000100800 */
[----:B------:R-:W-:Y:S04]  /*3a8e0*/  STL [R1+0x3b60], R22 ;  /* 0x003b601601007387 */ /* 0x000fe80000100800 */
[----:B------:R-:W-:Y:S04]  /*3a8f0*/  STL [R1+0x3b5c], R23 ;  /* 0x003b5c1701007387 */ /* 0x000fe80000100800 */
[----:B------:R0:W-:Y:S04]  /*3a900*/  STL.64 [R1+0x3c50], R20 ;  /* 0x003c501401007387 */ /* 0x0001e80000100a00 */
[----:B0-----:R-:W2:Y:S04]  /*3a910*/  LDL.LU R20, [R1+0x570] ;  /* 0x0005700001147983 */ /* 0x001ea80000300800 */
[----:B------:R-:W2:Y:S04]  /*3a920*/  LDL.LU R21, [R1+0x574] ;  /* 0x0005740001157983 */ /* 0x000ea80000300800 */
[----:B------:R-:W2:Y:S04]  /*3a930*/  LDL.LU R22, [R1+0x578] ;  /* 0x0005780001167983 */ /* 0x000ea80000300800 */
[----:B------:R-:W2:Y:S04]  /*3a940*/  LDL.LU R23, [R1+0x57c] ;  /* 0x00057c0001177983 */ /* 0x000ea80000300800 */
[----:B------:R-:W-:Y:S04]  /*3a950*/  STL [R1+0x3b58], R3 ;  /* 0x003b580301007387 */ /* 0x000fe80000100800 */
[----:B------:R-:W-:Y:S04]  /*3a960*/  STL.64 [R1+0x590], R12 ;  /* 0x0005900c01007387 */ /* 0x000fe80000100a00 */
[----:B------:R0:W-:Y:S04]  /*3a970*/  STL.64 [R1+0x598], R14 ;  /* 0x0005980e01007387 */ /* 0x0001e80000100a00 */
[----:B0-----:R-:W3:Y:S04]  /*3a980*/  LDL.LU.64 R14, [R1+0x3c78] ;  /* 0x003c7800010e7983 */ /* 0x001ee80000300a00 */
[----:B------:R-:W3:Y:S04]  /*3a990*/  LDL.LU.64 R12, [R1+0x3c70] ;  /* 0x003c7000010c7983 */ /* 0x000ee80000300a00 */
[----:B------:R-:W3:Y:S02]  /*3a9a0*/  LDL.LU.64 R24, [R1+0x3c68] ;  /* 0x003c680001187983 */ /* 0x000ee40000300a00 */
[----:B---3--:R-:W-:Y:S02]  /*3a9b0*/  HMMA.16816.F32.BF16 R24, R16, R24, R12 ;  /* 0x000000181018723c */ /* 0x008fe4000004180c */
[----:B------:R-:W3:-:S15]  /*3a9c0*/  LDL.LU.64 R12, [R1+0x3c60] ;  /* 0x003c6000010c7983 */ /* 0x000ede0000300a00 */
[----:B------:R-:W-:Y:S02]  /*3a9d0*/  NOP ;  /* 0x0000000000007918 */ /* 0x000fe40000000000 */
[----:B------:R-:W-:Y:S02]  /*3a9e0*/  IMAD.MOV.U32 R7, RZ, RZ, R24 ;  /* 0x000000ffff077224 */ /* 0x000fe400078e0018 */
[----:B------:R-:W-:Y:S02]  /*3a9f0*/  IMAD.MOV.U32 R10, RZ, RZ, R25 ;  /* 0x000000ffff0a7224 */ /* 0x000fe400078e0019 */
[----:B------:R-:W2:Y:S01]  /*3aa00*/  LDL.LU.64 R24, [R1+0x3c58] ;  /* 0x003c580001187983 */ /* 0x000ea20000300a00 */
[----:B------:R-:W-:Y:S02]  /*3aa10*/  IMAD.MOV.U32 R15, RZ, RZ, R27 ;  /* 0x000000ffff0f7224 */ /* 0x000fe400078e001b */
[----:B------:R-:W-:-:S03]  /*3aa20*/  IMAD.MOV.U32 R14, RZ, RZ, R26 ;  /* 0x000000ffff0e7224 */ /* 0x000fc600078e001a */
[----:B------:R-:W-:Y:S04]  /*3aa30*/  STL [R1+0x3744], R15 ;  /* 0x0037440f01007387 */ /* 0x000fe80000100800 */
[----:B------:R-:W-:Y:S04]  /*3aa40*/  STL [R1+0x3740], R14 ;  /* 0x0037400e01007387 */ /* 0x000fe80000100800 */
[----:B---3--:R0:W-:Y:S04]  /*3aa50*/  STL.64 [R1+0x3bc8], R12 ;  /* 0x003bc80c01007387 */ /* 0x0081e80000100a00 */
[----:B0-----:R-:W3:Y:S04]  /*3aa60*/  LDL.LU R12, [R1+0x550] ;  /* 0x00055000010c7983 */ /* 0x001ee80000300800 */
[----:B------:R-:W3:Y:S01]  /*3aa70*/  LDL.LU R13, [R1+0x554] ;  /* 0x00055400010d7983 */ /* 0x000ee20000300800 */
[----:B--2---:R-:W-:Y:S03]  /*3aa80*/  HMMA.16816.F32.BF16 R20, R16, R24, R20 ;  /* 0x000000181014723c */ /* 0x004fe60000041814 */
[----:B------:R0:W-:Y:S04]  /*3aa90*/  STL [R1+0x3718], R10 ;  /* 0x0037180a01007387 */ /* 0x0001e80000100800 */
[----:B------:R-:W-:Y:S04]  /*3aaa0*/  STL [R1+0x3480], R7 ;  /* 0x0034800701007387 */ /* 0x000fe80000100800 */
[----:B------:R1:W-:Y:S01]  /*3aab0*/  STL.64 [R1+0x3bf0], R4 ;  /* 0x003bf00401007387 */ /* 0x0003e20000100a00 */
[----:B------:R-:W-:-:S02]  /*3aac0*/  IMAD.MOV.U32 R3, RZ, RZ, R24 ;  /* 0x000000ffff037224 */ /* 0x000fc400078e0018 */
[----:B0-----:R-:W-:Y:S01]  /*3aad0*/  IMAD.MOV.U32 R10, RZ, RZ, R25 ;  /* 0x000000ffff0a7224 */ /* 0x001fe200078e0019 */
[----:B-1----:R-:W2:Y:S04]  /*3aae0*/  LDL.64 R4, [R1+0x90] ;  /* 0x0000900001047983 */ /* 0x002ea80000100a00 */
[----:B------:R0:W-:Y:S04]  /*3aaf0*/  STL.64 [R1+0x570], R20 ;  /* 0x0005701401007387 */ /* 0x0001e80000100a00 */
[----:B------:R-:W-:Y:S04]  /*3ab00*/  STL.64 [R1+0x578], R22 ;  /* 0x0005781601007387 */ /* 0x000fe80000100a00 */
[----:B0-----:R-:W4:Y:S04]  /*3ab10*/  LDL.LU.64 R20, [R1+0x3c50] ;  /* 0x003c500001147983 */ /* 0x001f280000300a00 */
[----:B------:R-:W2:Y:S04]  /*3ab20*/  LDL.LU.64 R26, [R1+0x3c48] ;  /* 0x003c4800011a7983 */ /* 0x000ea80000300a00 */
[----:B------:R-:W2:Y:S02]  /*3ab30*/  LDL.LU.64 R24, [R1+0x3c40] ;  /* 0x003c400001187983 */ /* 0x000ea40000300a00 */
[----:B--2---:R-:W-:-:S15]  /*3ab40*/  HMMA.16816.F32.BF16 R24, R16, R4, R24 ;  /* 0x000000041018723c */ /* 0x004fde0000041818 */
[----:B------:R-:W-:-:S04]  /*3ab50*/  NOP ;  /* 0x0000000000007918 */ /* 0x000fc80000000000 */
[----:B------:R-:W-:Y:S04]  /*3ab60*/  STL.64 [R1+0x560], R24 ;  /* 0x0005601801007387 */ /* 0x000fe80000100a00 */
[----:B------:R0:W-:Y:S04]  /*3ab70*/  STL.64 [R1+0x568], R26 ;  /* 0x0005681a01007387 */ /* 0x0001e80000100a00 */
[----:B0-----:R-:W2:Y:S04]  /*3ab80*/  LDL.LU.64 R26, [R1+0x3c38] ;  /* 0x003c3800011a7983 */ /* 0x001ea80000300a00 */
[----:B------:R-:W2:Y:S01]  /*3ab90*/  LDL.LU.64 R24, [R1+0x3c30] ;  /* 0x003c300001187983 */ /* 0x000ea20000300a00 */
[----:B------:R-:W-:-:S02]  /*3aba0*/  IMAD.MOV.U32 R22, RZ, RZ, R4 ;  /* 0x000000ffff167224 */ /* 0x000fc400078e0004 */
[----:B------:R-:W-:-:S05]  /*3abb0*/  IMAD.MOV.U32 R23, RZ, RZ, R5 ;  /* 0x000000ffff177224 */ /* 0x000fca00078e0005 */
[----:B------:R-:W-:Y:S04]  /*3abc0*/  STL.64 [R1+0x3b70], R22 ;  /* 0x003b701601007387 */ /* 0x000fe80000100a00 */
[----:B----4-:R0:W-:Y:S04]  /*3abd0*/  STL.64 [R1+0x3b68], R20 ;  /* 0x003b681401007387 */ /* 0x0101e80000100a00 */
[----:B--2---:R-:W-:Y:S04]  /*3abe0*/  STL.64 [R1+0x3c10], R24 ;  /* 0x003c101801007387 */ /* 0x004fe80000100a00 */
[----:B0-----:R-:W2:Y:S04]  /*3abf0*/  LDL.LU R20, [R1+0x840] ;  /* 0x0008400001147983 */ /* 0x001ea80000300800 */
[----:B------:R-:W2:Y:S04]  /*3ac00*/  LDL.LU R21, [R1+0x844] ;  /* 0x0008440001157983 */ /* 0x000ea80000300800 */
[----:B------:R-:W4:Y:S04]  /*3ac10*/  LDL.LU R22, [R1+0x848] ;  /* 0x0008480001167983 */ /* 0x000f280000300800 */
[----:B------:R-:W4:Y:S01]  /*3ac20*/  LDL.LU R23, [R1+0x84c] ;  /* 0x00084c0001177983 */ /* 0x000f220000300800 */
[----:B------:R-:W-:-:S03]  /*3ac30*/  IMAD.MOV.U32 R14, RZ, RZ, R2 ;  /* 0x000000ffff0e7224 */ /* 0x000fc600078e0002 */
[----:B----4-:R-:W-:Y:S04]  /*3ac40*/  STL.64 [R1+0x3b80], R22 ;  /* 0x003b801601007387 */ /* 0x010fe80000100a00 */
[----:B--2---:R0:W-:Y:S04]  /*3ac50*/  STL.64 [R1+0x3b78], R20 ;  /* 0x003b781401007387 */ /* 0x0041e80000100a00 */
[----:B0-----:R-:W2:Y:S04]  /*3ac60*/  LDL.LU R20, [R1+0x850] ;  /* 0x0008500001147983 */ /* 0x001ea80000300800 */
[----:B------:R-:W2:Y:S04]  /*3ac70*/  LDL.LU R21, [R1+0x854] ;  /* 0x0008540001157983 */ /* 0x000ea80000300800 */
[----:B------:R-:W4:Y:S04]  /*3ac80*/  LDL.LU R22, [R1+0x858] ;  /* 0x0008580001167983 */ /* 0x000f280000300800 */
[----:B------:R-:W4:Y:S01]  /*3ac90*/  LDL.LU R23, [R1+0x85c] ;  /* 0x00085c0001177983 */ /* 0x000f220000300800 */
[----:B------:R-:W-:-:S07]  /*3aca0*/  IMAD.MOV.U32 R15, RZ, RZ, R0 ;  /* 0x000000ffff0f7224 */ /* 0x000fce00078e0000 */
[----:B---3--:R-:W-:Y:S01]  /*3acb0*/  HMMA.16816.F32.BF16 R4, R16, R24, R12 ;  /* 0x000000181004723c */ /* 0x008fe2000004180c */
[----:B----4-:R-:W-:Y:S04]  /*3acc0*/  STL.64 [R1+0x3b90], R22 ;  /* 0x003b901601007387 */ /* 0x010fe80000100a00 */
[----:B--2---:R0:W-:Y:S04]  /*3acd0*/  STL.64 [R1+0x3b88], R20 ;  /* 0x003b881401007387 */ /* 0x0041e80000100a00 */
[----:B------:R-:W2:Y:S04]  /*3ace0*/  LDL.LU R12, [R1+0x880] ;  /* 0x00088000010c7983 */ /* 0x000ea80000300800 */
[----:B------:R-:W2:Y:S04]  /*3acf0*/  LDL.LU R13, [R1+0x884] ;  /* 0x00088400010d7983 */ /* 0x000ea80000300800 */
[----:B------:R-:W3:Y:S04]  /*3ad00*/  LDL.LU R14, [R1+0x888] ;  /* 0x00088800010e7983 */ /* 0x000ee80000300800 */
[----:B------:R-:W3:Y:S04]  /*3ad10*/  LDL.LU R15, [R1+0x88c] ;  /* 0x00088c00010f7983 */ /* 0x000ee80000300800 */
[----:B------:R-:W4:Y:S04]  /*3ad20*/  LDL.LU R24, [R1+0x8c0] ;  /* 0x0008c00001187983 */ /* 0x000f280000300800 */
[----:B------:R-:W4:Y:S01]  /*3ad30*/  LDL.LU R25, [R1+0x8c4] ;  /* 0x0008c40001197983 */ /* 0x000f220000300800 */
[----:B0-----:R-:W-:-:S02]  /*3ad40*/  IMAD.MOV.U32 R21, RZ, RZ, R26 ;  /* 0x000000ffff157224 */ /* 0x001fc400078e001a */
[----:B------:R-:W-:Y:S01]  /*3ad50*/  IMAD.MOV.U32 R20, RZ, RZ, R27 ;  /* 0x000000ffff147224 */ /* 0x000fe200078e001b */
[----:B------:R-:W2:Y:S04]  /*3ad60*/  LDL.LU R26, [R1+0x8c8] ;  /* 0x0008c800011a7983 */ /* 0x000ea80000300800 */
[----:B------:R-:W2:Y:S01]  /*3ad70*/  LDL.LU R27, [R1+0x8cc] ;  /* 0x0008cc00011b7983 */ /* 0x000ea20000300800 */
[----:B------:R-:W-:Y:S02]  /*3ad80*/  IMAD.MOV.U32 R11, RZ, RZ, R4 ;  /* 0x000000ffff0b7224 */ /* 0x000fe400078e0004 */
[----:B------:R-:W-:Y:S02]  /*3ad90*/  IMAD.MOV.U32 R28, RZ, RZ, R5 ;  /* 0x000000ffff1c7224 */ /* 0x000fe400078e0005 */
[----:B------:R-:W-:-:S02]  /*3ada0*/  IMAD.MOV.U32 R2, RZ, RZ, R6 ;  /* 0x000000ffff027224 */ /* 0x000fc400078e0006 */
[----:B------:R-:W-:Y:S01]  /*3adb0*/  IMAD.MOV.U32 R0, RZ, RZ, R7 ;  /* 0x000000ffff007224 */ /* 0x000fe200078e0007 */
[----:B--2---:R-:W-:Y:S04]  /*3adc0*/  STL.64 [R1+0x3c20], R26 ;  /* 0x003c201a01007387 */ /* 0x004fe80000100a00 */
[----:B----4-:R0:W-:Y:S04]  /*3add0*/  STL.64 [R1+0x3c18], R24 ;  /* 0x003c181801007387 */ /* 0x0101e80000100a00 */
[----:B0-----:R-:W2:Y:S04]  /*3ade0*/  LDL.64 R24, [R1+0x70] ;  /* 0x0000700001187983 */ /* 0x001ea80000100a00 */
[----:B------:R-:W4:Y:S04]  /*3adf0*/  LDL.LU R4, [R1+0x8a0] ;  /* 0x0008a00001047983 */ /* 0x000f280000300800 */
[----:B------:R-:W4:Y:S04]  /*3ae00*/  LDL.LU R5, [R1+0x8a4] ;  /* 0x0008a40001057983 */ /* 0x000f280000300800 */
[----:B------:R-:W2:Y:S04]  /*3ae10*/  LDL.LU R6, [R1+0x8a8] ;  /* 0x0008a80001067983 */ /* 0x000ea80000300800 */
[----:B------:R-:W2:Y:S04]  /*3ae20*/  LDL.LU R7, [R1+0x8ac] ;  /* 0x0008ac0001077983 */ /* 0x000ea80000300800 */
[----:B--2---:R-:W-:Y:S04]  /*3ae30*/  STL.64 [R1+0x3c00], R6 ;  /* 0x003c000601007387 */ /* 0x004fe80000100a00 */
[----:B----4-:R0:W-:Y:S04]  /*3ae40*/  STL.64 [R1+0x3bf8], R4 ;  /* 0x003bf80401007387 */ /* 0x0101e80000100a00 */
[----:B0-----:R-:W2:Y:S04]  /*3ae50*/  LDL.64 R4, [R1+0x50] ;  /* 0x0000500001047983 */ /* 0x001ea80000100a00 */
[----:B--2---:R0:W-:Y:S04]  /*3ae60*/  STL.64 [R1+0x3c08], R4 ;  /* 0x003c080401007387 */ /* 0x0041e80000100a00 */
[----:B0-----:R-:W2:Y:S04]  /*3ae70*/  LDL.64 R4, [R1+0x60] ;  /* 0x0000600001047983 */ /* 0x001ea80000100a00 */
[----:B--2---:R0:W-:Y:S04]  /*3ae80*/  STL.64 [R1+0x3c28], R4 ;  /* 0x003c280401007387 */ /* 0x0041e80000100a00 */
[----:B0-----:R-:W2:Y:S04]  /*3ae90*/  LDL.LU R4, [R1+0x540] ;  /* 0x0005400001047983 */ /* 0x001ea80000300800 */
[----:B------:R-:W2:Y:S04]  /*3aea0*/  LDL.LU R5, [R1+0x544] ;  /* 0x0005440001057983 */ /* 0x000ea80000300800 */
[----:B------:R-:W2:Y:S04]  /*3aeb0*/  LDL.LU R6, [R1+0x548] ;  /* 0x0005480001067983 */ /* 0x000ea80000300800 */
[----:B------:R-:W2:Y:S04]  /*3aec0*/  LDL.LU R7, [R1+0x54c] ;  /* 0x00054c0001077983 */ /* 0x000ea80000300800 */
[----:B---3--:R-:W-:Y:S04]  /*3aed0*/  STL.64 [R1+0x3bd8], R14 ;  /* 0x003bd80e01007387 */ /* 0x008fe80000100a00 */
[----:B------:R0:W-:Y:S04]  /*3aee0*/  STL.64 [R1+0x3bd0], R12 ;  /* 0x003bd00c01007387 */ /* 0x0001e80000100a00 */
[----:B0-----:R-:W3:Y:S04]  /*3aef0*/  LDL.64 R12, [R1+0x30] ;  /* 0x00003000010c7983 */ /* 0x001ee80000100a00 */
[----:B---3--:R0:W-:Y:S04]  /*3af00*/  STL.64 [R1+0x3be8], R12 ;  /* 0x003be80c01007387 */ /* 0x0081e80000100a00 */
[----:B0-----:R-:W3:Y:S04]  /*3af10*/  LDL.64 R12, [R1+0x40] ;  /* 0x00004000010c7983 */ /* 0x001ee80000100a00 */
[----:B------:R0:W-:Y:S04]  /*3af20*/  STL.64 [R1+0x3ba8], R20 ;  /* 0x003ba81401007387 */ /* 0x0001e80000100a00 */
[----:B0-----:R-:W4:Y:S01]  /*3af30*/  LDL.64 R20, [R1+0x10] ;  /* 0x0000100001147983 */ /* 0x001f220000100a00 */
[----:B--2---:R-:W-:Y:S03]  /*3af40*/  HMMA.16816.F32.BF16 R4, R16, R24, R4 ;  /* 0x000000181004723c */ /* 0x004fe60000041804 */
[----:B----4-:R0:W-:Y:S04]  /*3af50*/  STL.64 [R1+0x3bc0], R20 ;  /* 0x003bc01401007387 */ /* 0x0101e80000100a00 */
[----:B0-----:R-:W2:Y:S04]  /*3af60*/  LDL.64 R20, [R1+0x20] ;  /* 0x0000200001147983 */ /* 0x001ea80000100a00 */
[----:B--2---:R0:W-:Y:S04]  /*3af70*/  STL.64 [R1+0x3be0], R20 ;  /* 0x003be01401007387 */ /* 0x0041e80000100a00 */
[----:B0-----:R-:W2:Y:S04]  /*3af80*/  LDL.LU R20, [R1+0x890] ;  /* 0x0008900001147983 */ /* 0x001ea80000300800 */
[----:B------:R-:W2:Y:S04]  /*3af90*/  LDL.LU R21, [R1+0x894] ;  /* 0x0008940001157983 */ /* 0x000ea80000300800 */
[----:B------:R-:W2:Y:S04]  /*3afa0*/  LDL.LU R22, [R1+0x898] ;  /* 0x0008980001167983 */ /* 0x000ea80000300800 */
[----:B------:R-:W2:Y:S04]  /*3afb0*/  LDL.LU R23, [R1+0x89c] ;  /* 0x00089c0001177983 */ /* 0x000ea80000300800 */
[----:B------:R-:W-:Y:S04]  /*3afc0*/  STL [R1+0x371c], R11 ;  /* 0x00371c0b01007387 */ /* 0x000fe80000100800 */
[----:B------:R0:W-:Y:S04]  /*3afd0*/  STL [R1+0x348c], R0 ;  /* 0x00348c0001007387 */ /* 0x0001e80000100800 */
[----:B------:R1:W-:Y:S04]  /*3afe0*/  STL [R1+0x3488], R2 ;  /* 0x0034880201007387 */ /* 0x0003e80000100800 */
[----:B------:R-:W-:Y:S04]  /*3aff0*/  STL [R1+0x3484], R28 ;  /* 0x0034841c01007387 */ /* 0x000fe80000100800 */
[----:B------:R4:W-:Y:S04]  /*3b000*/  STL.64 [R1+0x540], R4 ;  /* 0x0005400401007387 */ /* 0x0009e80000100a00 */
[----:B------:R-:W-:Y:S01]  /*3b010*/  STL.64 [R1+0x548], R6 ;  /* 0x0005480601007387 */ /* 0x000fe20000100a00 */
[----:B0-----:R-:W-:-:S02]  /*3b020*/  IMAD.MOV.U32 R0, RZ, RZ, R25 ;  /* 0x000000ffff007224 */ /* 0x001fc400078e0019 */
[----:B-1----:R-:W-:Y:S01]  /*3b030*/  IMAD.MOV.U32 R2, RZ, RZ, R24 ;  /* 0x000000ffff027224 */ /* 0x002fe200078e0018 */
[----:B----4-:R-:W4:Y:S04]  /*3b040*/  LDL.LU.64 R4, [R1+0x3c28] ;  /* 0x003c280001047983 */ /* 0x010f280000300a00 */
        /* <DEDUP_REMOVED lines=12> */
[----:B0-----:R-:W4:Y:S04]  /*3b110*/  LDL.LU R24, [R1+0x8b0] ;  /* 0x0008b00001187983 */ /* 0x001f280000300800 */
[----:B------:R-:W4:Y:S04]  /*3b120*/  LDL.LU R25, [R1+0x8b4] ;  /* 0x0008b40001197983 */ /* 0x000f280000300800 */
[----:B------:R-:W4:Y:S04]  /*3b130*/  LDL.LU R26, [R1+0x8b8] ;  /* 0x0008b800011a7983 */ /* 0x000f280000300800 */
[----:B------:R-:W4:Y:S01]  /*3b140*/  LDL.LU R27, [R1+0x8bc] ;  /* 0x0008bc00011b7983 */ /* 0x000f220000300800 */
[----:B--2---:R-:W-:Y:S01]  /*3b150*/  IMAD.MOV.U32 R11, RZ, RZ, R5 ;  /* 0x000000ffff0b7224 */ /* 0x004fe200078e0005 */
[----:B----4-:R-:W-:-:S15]  /*3b160*/  HMMA.16816.F32.BF16 R24, R16, R4, R24 ;  /* 0x000000041018723c */ /* 0x010fde0000041818 */
[----:B------:R-:W-:-:S04]  /*3b170*/  NOP ;  /* 0x0000000000007918 */ /* 0x000fc80000000000 */
[----:B------:R0:W-:Y:S04]  /*3b180*/  STL.64 [R1+0x8b0], R24 ;  /* 0x0008b01801007387 */ /* 0x0001e80000100a00 */
[----:B------:R-:W-:Y:S04]  /*3b190*/  STL.64 [R1+0x8b8], R26 ;  /* 0x0008b81a01007387 */ /* 0x000fe80000100a00 */
[----:B------:R-:W3:Y:S01]  /*3b1a0*/  LDL.LU.64 R6, [R1+0x3c00] ;  /* 0x003c000001067983 */ /* 0x000ee20000300a00 */
[----:B0-----:R-:W-:-:S03]  /*3b1b0*/  IMAD.MOV.U32 R24, RZ, RZ, R4 ;  /* 0x000000ffff187224 */ /* 0x001fc600078e0004 */
[----:B------:R-:W3:Y:S04]  /*3b1c0*/  LDL.LU.64 R4, [R1+0x3bf8] ;  /* 0x003bf80001047983 */ /* 0x000ee80000300a00 */
[----:B------:R-:W-:Y:S04]  /*3b1d0*/  STL.64 [R1+0x3ba0], R10 ;  /* 0x003ba00a01007387 */ /* 0x000fe80000100a00 */
[----:B------:R0:W-:Y:S04]  /*3b1e0*/  STL.64 [R1+0x3b98], R8 ;  /* 0x003b980801007387 */ /* 0x0001e80000100a00 */
[----:B0-----:R-:W2:Y:S04]  /*3b1f0*/  LDL.LU R8, [R1+0x860] ;  /* 0x0008600001087983 */ /* 0x001ea80000300800 */
[----:B------:R-:W2:Y:S04]  /*3b200*/  LDL.LU R9, [R1+0x864] ;  /* 0x0008640001097983 */ /* 0x000ea80000300800 */
[----:B------:R-:W4:Y:S04]  /*3b210*/  LDL.LU R10, [R1+0x868] ;  /* 0x00086800010a7983 */ /* 0x000f280000300800 */
[----:B------:R-:W4:Y:S01]  /*3b220*/  LDL.LU R11, [R1+0x86c] ;  /* 0x00086c00010b7983 */ /* 0x000f220000300800 */
[----:B---3--:R-:W-:Y:S03]  /*3b230*/  HMMA.16816.F32.BF16 R4, R16, R12, R4 ;  /* 0x0000000c1004723c */ /* 0x008fe60000041804 */
[----:B----4-:R-:W-:Y:S04]  /*3b240*/  STL.64 [R1+0x3bb8], R10 ;  /* 0x003bb80a01007387 */ /* 0x010fe80000100a00 */
[----:B--2---:R0:W-:Y:S04]  /*3b250*/  STL.64 [R1+0x3bb0], R8 ;  /* 0x003bb00801007387 */ /* 0x0041e80000100a00 */
        /* <DEDUP_REMOVED lines=8> */
[----:B------:R-:W-:Y:S02]  /*3b2e0*/  IMAD.MOV.U32 R6, RZ, RZ, R13 ;  /* 0x000000ffff067224 */ /* 0x000fe400078e000d */
[----:B------:R-:W4:Y:S02]  /*3b2f0*/  LDL.LU.64 R12, [R1+0x3be8] ;  /* 0x003be800010c7983 */ /* 0x000f240000300a00 */
[----:B----4-:R-:W-:Y:S01]  /*3b300*/  HMMA.16816.F32.BF16 R20, R16, R12, R20 ;  /* 0x0000000c1014723c */ /* 0x010fe20000041814 */
[----:B------:R-:W-:Y:S02]  /*3b310*/  IMAD.MOV.U32 R26, RZ, RZ, R12 ;  /* 0x000000ffff1a7224 */ /* 0x000fe400078e000c */
[----:B------:R-:W-:-:S15]  /*3b320*/  IMAD.MOV.U32 R25, RZ, RZ, R13 ;  /* 0x000000ffff197224 */ /* 0x000fde00078e000d */
[----:B------:R-:W-:Y:S01]  /*3b330*/  NOP ;  /* 0x0000000000007918 */ /* 0x000fe20000000000 */
        /* <DEDUP_REMOVED lines=33> */
[----:B0-----:R-:W2:Y:S04]  /*3b550*/  LDL.LU.64 R22, [R1+0x3b80] ;  /* 0x003b800001167983 */ /* 0x001ea80000300a00 */
[----:B------:R-:W2:Y:S04]  /*3b560*/  LDL.LU.64 R20, [R1+0x3b78] ;  /* 0x003b780001147983 */ /* 0x000ea80000300a00 */
[----:B------:R0:W-:Y:S04]  /*3b570*/  STL.64 [R1+0x3a70], R12 ;  /* 0x003a700c01007387 */ /* 0x0001e80000100a00 */
[----:B------:R1:W-:Y:S04]  /*3b580*/  STL.64 [R1+0x3b28], R14 ;  /* 0x003b280e01007387 */ /* 0x0003e80000100a00 */
[----:B0-----:R-:W3:Y:S04]  /*3b590*/  LDL.LU R12, [R1+0x530] ;  /* 0x00053000010c7983 */ /* 0x001ee80000300800 */
[----:B------:R-:W3:Y:S04]  /*3b5a0*/  LDL.LU R13, [R1+0x534] ;  /* 0x00053400010d7983 */ /* 0x000ee80000300800 */
[----:B-1----:R-:W3:Y:S04]  /*3b5b0*/  LDL.LU R14, [R1+0x538] ;  /* 0x00053800010e7983 */ /* 0x002ee80000300800 */
[----:B------:R-:W3:Y:S01]  /*3b5c0*/  LDL.LU R15, [R1+0x53c] ;  /* 0x00053c00010f7983 */ /* 0x000ee20000300800 */
[C---:B--2---:R-:W-:Y:S08]  /*3b5d0*/  HMMA.16816.F32.BF16 R20, R16.reuse, R8, R20 ;  /* 0x000000081014723c */ /* 0x044ff00000041814 */
[----:B---3--:R-:W-:Y:S01]  /*3b5e0*/  HMMA.16816.F32.BF16 R12, R16, R4, R12 ;  /* 0x00000004100c723c */ /* 0x008fe2000004180c */
[----:B------:R-:W-:-:S10]  /*3b5f0*/  IMAD.MOV.U32 R16, RZ, RZ, R28 ;  /* 0x000000ffff107224 */ /* 0x000fd400078e001c */
[----:B------:R-:W-:Y:S04]  /*3b600*/  STL.64 [R1+0x840], R20 ;  /* 0x0008401401007387 */ /* 0x000fe80000100a00 */
[----:B------:R0:W-:Y:S01]  /*3b610*/  STL.64 [R1+0x848], R22 ;  /* 0x0008481601007387 */ /* 0x0001e20000100a00 */
[----:B------:R-:W-:-:S03]  /*3b620*/  IMAD.MOV.U32 R17, RZ, RZ, R27 ;  /* 0x000000ffff117224 */ /* 0x000fc600078e001b */
[----:B0-----:R-:W2:Y:S04]  /*3b630*/  LDL.LU.64 R22, [R1+0x3b70] ;  /* 0x003b700001167983 */ /* 0x001ea80000300a00 */
[----:B------:R-:W3:Y:S04]  /*3b640*/  LDL.LU.64 R20, [R1+0x3b68] ;  /* 0x003b680001147983 */ /* 0x000ee80000300a00 */
        /* <DEDUP_REMOVED lines=8> */
[----:B--2---:R-:W-:Y:S04]  /*3b6d0*/  STL.64 [R1+0x3a90], R18 ;  /* 0x003a901201007387 */ /* 0x004fe80000100a00 */
[----:B----4-:R0:W-:Y:S02]  /*3b6e0*/  STL.64 [R1+0x3a88], R16 ;  /* 0x003a881001007387 */ /* 0x0101e40000100a00 */
[----:B0-----:R-:W-:-:S02]  /*3b6f0*/  IMAD.MOV.U32 R16, RZ, RZ, R26 ;  /* 0x000000ffff107224 */ /* 0x001fc400078e001a */
[----:B------:R-:W-:-:S05]  /*3b700*/  IMAD.MOV.U32 R17, RZ, RZ, R25 ;  /* 0x000000ffff117224 */ /* 0x000fca00078e0019 */
[----:B------:R0:W-:Y:S02]  /*3b710*/  STL.64 [R1+0x3aa8], R16 ;  /* 0x003aa81001007387 */ /* 0x0001e40000100a00 */
[----:B0-----:R-:W-:Y:S02]  /*3b720*/  IMAD.MOV.U32 R16, RZ, RZ, R7 ;  /* 0x000000ffff107224 */ /* 0x001fe400078e0007 */
[----:B------:R-:W-:-:S05]  /*3b730*/  IMAD.MOV.U32 R17, RZ, RZ, R6 ;  /* 0x000000ffff117224 */ /* 0x000fca00078e0006 */
[----:B------:R0:W-:Y:S04]  /*3b740*/  STL.64 [R1+0x3ac0], R16 ;  /* 0x003ac01001007387 */ /* 0x0001e80000100a00 */
[----:B------:R1:W-:Y:S01]  /*3b750*/  STL.64 [R1+0x3a58], R4 ;  /* 0x003a580401007387 */ /* 0x0003e20000100a00 */
[----:B0-----:R-:W-:Y:S02]  /*3b760*/  IMAD.MOV.U32 R16, RZ, RZ, R24 ;  /* 0x000000ffff107224 */ /* 0x001fe400078e0018 */
[----:B------:R-:W-:Y:S01]  /*3b770*/  IMAD.MOV.U32 R17, RZ, RZ, R11 ;  /* 0x000000ffff117224 */ /* 0x000fe200078e000b */
[----:B-1----:R-:W2:Y:S04]  /*3b780*/  LDL.LU R4, [R1+0x7e0] ;  /* 0x0007e00001047983 */ /* 0x002ea80000300800 */
[----:B------:R-:W2:Y:S04]  /*3b790*/  LDL.LU R5, [R1+0x7e4] ;  /* 0x0007e40001057983 */ /* 0x000ea80000300800 */
[----:B------:R-:W4:Y:S04]  /*3b7a0*/  LDL.LU R6, [R1+0x7e8] ;  /* 0x0007e80001067983 */ /* 0x000f280000300800 */
[----:B------:R-:W4:Y:S04]  /*3b7b0*/  LDL.LU R7, [R1+0x7ec] ;  /* 0x0007ec0001077983 */ /* 0x000f280000300800 */
        /* <DEDUP_REMOVED lines=10> */
[----:B0-----:R-:W2:Y:S04]  /*3b860*/  LDL.LU R16, [R1+0x4e0] ;  /* 0x0004e00001107983 */ /* 0x001ea80000300800 */
[----:B------:R-:W2:Y:S04]  /*3b870*/  LDL.LU R17, [R1+0x4e4] ;  /* 0x0004e40001117983 */ /* 0x000ea80000300800 */
[----:B------:R-:W2:Y:S04]  /*3b880*/  LDL.LU R18, [R1+0x4e8] ;  /* 0x0004e80001127983 */ /* 0x000ea80000300800 */
[----:B------:R-:W2:Y:S01]  /*3b890*/  LDL.LU R19, [R1+0x4ec] ;  /* 0x0004ec0001137983 */ /* 0x000ea20000300800 */
[----:B------:R-:W-:-:S02]  /*3b8a0*/  IMAD.MOV.U32 R24, RZ, RZ, R22 ;  /* 0x000000ffff187224 */ /* 0x000fc400078e0016 */
[----:B------:R-:W-:Y:S02]  /*3b8b0*/  IMAD.MOV.U32 R25, RZ, RZ, R23 ;  /* 0x000000ffff197224 */ /* 0x000fe400078e0017 */
[----:B------:R-:W-:Y:S02]  /*3b8c0*/  IMAD.MOV.U32 R8, RZ, RZ, R3 ;  /* 0x000000ffff087224 */ /* 0x000fe400078e0003 */
[----:B------:R-:W-:Y:S01]  /*3b8d0*/  IMAD.MOV.U32 R9, RZ, RZ, R10 ;  /* 0x000000ffff097224 */ /* 0x000fe200078e000a */
[----:B--2---:R-:W-:Y:S04]  /*3b8e0*/  STL.64 [R1+0x3b20], R18 ;  /* 0x003b201201007387 */ /* 0x004fe80000100a00 */
[----:B------:R-:W-:Y:S04]  /*3b8f0*/  STL.64 [R1+0x3b18], R16 ;  /* 0x003b181001007387 */ /* 0x000fe80000100a00 */
[----:B------:R-:W3:Y:S04]  /*3b900*/  LDL.LU R22, [R1+0x3b60] ;  /* 0x003b600001167983 */ /* 0x000ee80000300800 */
[----:B------:R-:W3:Y:S04]  /*3b910*/  LDL.LU R23, [R1+0x3b5c] ;  /* 0x003b5c0001177983 */ /* 0x000ee80000300800 */
[----:B------:R-:W-:Y:S04]  /*3b920*/  STL.64 [R1+0x3b30], R24 ;  /* 0x003b301801007387 */ /* 0x000fe80000100a00 */
[----:B------:R-:W2:Y:S04]  /*3b930*/  LDL.LU R3, [R1+0x3b58] ;  /* 0x003b580001037983 */ /* 0x000ea80000300800 */
[----:B------:R0:W-:Y:S04]  /*3b940*/  STL.64 [R1+0x3b38], R8 ;  /* 0x003b380801007387 */ /* 0x0001e80000100a00 */
[----:B0-----:R-:W2:Y:S04]  /*3b950*/  LDL.LU R8, [R1+0x510] ;  /* 0x0005100001087983 */ /* 0x001ea80000300800 */
[----:B------:R-:W2:Y:S04]  /*3b960*/  LDL.LU R9, [R1+0x514] ;  /* 0x0005140001097983 */ /* 0x000ea80000300800 */
[----:B------:R-:W2:Y:S04]  /*3b970*/  LDL.LU R10, [R1+0x518] ;  /* 0x00051800010a7983 */ /* 0x000ea80000300800 */
[----:B------:R-:W2:Y:S04]  /*3b980*/  LDL.LU R11, [R1+0x51c] ;  /* 0x00051c00010b7983 */ /* 0x000ea80000300800 */
[----:B--2---:R-:W-:Y:S04]  /*3b990*/  STL.64 [R1+0x3b48], R10 ;  /* 0x003b480a01007387 */ /* 0x004fe80000100a00 */
[----:B------:R0:W-:Y:S04]  /*3b9a0*/  STL.64 [R1+0x3b40], R8 ;  /* 0x003b400801007387 */ /* 0x0001e80000100a00 */
[----:B------:R-:W2:Y:S04]  /*3b9b0*/  LDL.64 R24, [R1+0xb0] ;  /* 0x0000b00001187983 */ /* 0x000ea80000100a00 */
[----:B0-----:R-:W3:Y:S04]  /*3b9c0*/  LDL R8, [R1+0xc0] ;  /* 0x0000c00001087983 */ /* 0x001ee80000100800 */
[----:B--2---:R0:W-:Y:S04]  /*3b9d0*/  STL.64 [R1+0x3b50], R24 ;  /* 0x003b501801007387 */ /* 0x0041e80000100a00 */
[----:B0-----:R-:W3:Y:S04]  /*3b9e0*/  LDL.LU R24, [R1+0x520] ;  /* 0x0005200001187983 */ /* 0x001ee80000300800 */
[----:B------:R-:W3:Y:S04]  /*3b9f0*/  LDL.LU R25, [R1+0x524] ;  /* 0x0005240001197983 */ /* 0x000ee80000300800 */
[----:B------:R-:W3:Y:S04]  /*3ba00*/  LDL.LU R26, [R1+0x528] ;  /* 0x00052800011a7983 */ /* 0x000ee80000300800 */
[----:B------:R-:W3:Y:S04]  /*3ba10*/  LDL.LU R27, [R1+0x52c] ;  /* 0x00052c00011b7983 */ /* 0x000ee80000300800 */
        /* <DEDUP_REMOVED lines=8> */
[----:B----4-:R-:W-:Y:S04]  /*3baa0*/  STL.64 [R1+0x3aa0], R6 ;  /* 0x003aa00601007387 */ /* 0x010fe80000100a00 */
[----:B------:R0:W-:Y:S04]  /*3bab0*/  STL.64 [R1+0x3a98], R4 ;  /* 0x003a980401007387 */ /* 0x0001e80000100a00 */
        /* <DEDUP_REMOVED lines=24> */
[----:B------:R-:W3:Y:S04]  /*3bc40*/  LDL.LU.64 R24, [R1+0x3b50] ;  /* 0x003b500001187983 */ /* 0x000ee80000300a00 */
[----:B------:R-:W-:Y:S04]  /*3bc50*/  STL.64 [R1+0x520], R8 ;  /* 0x0005200801007387 */ /* 0x000fe80000100a00 */
[----:B------:R0:W-:Y:S04]  /*3bc60*/  STL.64 [R1+0x528], R10 ;  /* 0x0005280a01007387 */ /* 0x0001e80000100a00 */
[----:B0-----:R-:W3:Y:S04]  /*3bc70*/  LDL.LU.64 R10, [R1+0x3b48] ;  /* 0x003b4800010a7983 */ /* 0x001ee80000300a00 */
[----:B------:R-:W3:Y:S02]  /*3bc80*/  LDL.LU.64 R8, [R1+0x3b40] ;  /* 0x003b400001087983 */ /* 0x000ee40000300a00 */
[----:B---3--:R-:W-:Y:S01]  /*3bc90*/  HMMA.16816.F32.BF16 R8, R20, R24, R8 ;  /* 0x000000181408723c */ /* 0x008fe20000041808 */
[----:B------:R-:W-:-:S02]  /*3bca0*/  IMAD.MOV.U32 R2, RZ, RZ, R24 ;  /* 0x000000ffff027224 */ /* 0x000fc400078e0018 */
[----:B------:R-:W-:-:S15]  /*3bcb0*/  IMAD.MOV.U32 R0, RZ, RZ, R25 ;  /* 0x000000ffff007224 */ /* 0x000fde00078e0019 */
[----:B------:R-:W-:Y:S01]  /*3bcc0*/  NOP ;  /* 0x0000000000007918 */ /* 0x000fe20000000000 */
[----:B------:R0:W-:Y:S04]  /*3bcd0*/  STL.64 [R1+0x510], R8 ;  /* 0x0005100801007387 */ /* 0x0001e80000100a00 */
[----:B------:R1:W-:Y:S04]  /*3bce0*/  STL.64 [R1+0x518], R10 ;  /* 0x0005180a01007387 */ /* 0x0003e80000100a00 */
[----:B0-----:R-:W1:Y:S04]  /*3bcf0*/  LDL.LU.64 R8, [R1+0x3b38] ;  /* 0x003b380001087983 */ /* 0x001e680000300a00 */
[----:B------:R-:W3:Y:S01]  /*3bd00*/  LDL.LU.64 R24, [R1+0x3b30] ;  /* 0x003b300001187983 */ /* 0x000ee20000300a00 */
[C---:B-1----:R-:W-:Y:S08]  /*3bd10*/  HMMA.16816.F32.BF16 R8, R20.reuse, R8, R12 ;  /* 0x000000081408723c */ /* 0x042ff0000004180c */
[C---:B---3--:R-:W-:Y:S01]  /*3bd20*/  HMMA.16816.F32.BF16 R24, R20.reuse, R24, R16 ;  /* 0x000000181418723c */ /* 0x048fe20000041810 */
[----:B------:R-:W3:Y:S10]  /*3bd30*/  LDL.LU.64 R14, [R1+0x3b28] ;  /* 0x003b2800010e7983 */ /* 0x000ef40000300a00 */
[----:B------:R0:W-:Y:S04]  /*3bd40*/  STL.64 [R1+0x500], R8 ;  /* 0x0005000801007387 */ /* 0x0001e80000100a00 */
[----:B------:R1:W-:Y:S04]  /*3bd50*/  STL.64 [R1+0x508], R10 ;  /* 0x0005080a01007387 */ /* 0x0003e80000100a00 */
[----:B0-----:R-:W4:Y:S04]  /*3bd60*/  LDL.LU R8, [R1+0x7d0] ;  /* 0x0007d00001087983 */ /* 0x001f280000300800 */
[----:B------:R-:W4:Y:S04]  /*3bd70*/  LDL.LU R9, [R1+0x7d4] ;  /* 0x0007d40001097983 */ /* 0x000f280000300800 */
[----:B-1----:R-:W4:Y:S04]  /*3bd80*/  LDL.LU R10, [R1+0x7d8] ;  /* 0x0007d800010a7983 */ /* 0x002f280000300800 */
[----:B------:R-:W4:Y:S04]  /*3bd90*/  LDL.LU R11, [R1+0x7dc] ;  /* 0x0007dc00010b7983 */ /* 0x000f280000300800 */
[----:B------:R-:W4:Y:S04]  /*3bda0*/  LDL.64 R12, [R1] ;  /* 0x00000000010c7983 */ /* 0x000f280000100a00 */
[----:B------:R-:W2:Y:S04]  /*3bdb0*/  LDL.LU.64 R18, [R1+0x3b20] ;  /* 0x003b200001127983 */ /* 0x000ea80000300a00 */
[----:B------:R-:W2:Y:S04]  /*3bdc0*/  LDL.LU.64 R16, [R1+0x3b18] ;  /* 0x003b180001107983 */ /* 0x000ea80000300a00 */
        /* <DEDUP_REMOVED lines=13> */
[----:B------:R-:W-:Y:S04]  /*3bea0*/  STL.64 [R1+0x4d0], R16 ;  /* 0x0004d01001007387 */ /* 0x000fe80000100a00 */
[----:B------:R0:W-:Y:S04]  /*3beb0*/  STL.64 [R1+0x4d8], R18 ;  /* 0x0004d81201007387 */ /* 0x0001e80000100a00 */
[----:B0-----:R-:W2:Y:S04]  /*3bec0*/  LDL.LU.64 R18, [R1+0x3ae8] ;  /* 0x003ae80001127983 */ /* 0x001ea80000300a00 */
[----:B------:R-:W2:Y:S01]  /*3bed0*/  LDL.LU.64 R16, [R1+0x3ae0] ;  /* 0x003ae00001107983 */ /* 0x000ea20000300a00 */
[----:B------:R-:W-:-:S02]  /*3bee0*/  IMAD.MOV.U32 R24, RZ, RZ, R27 ;  /* 0x000000ffff187224 */ /* 0x000fc400078e001b */
[----:B------:R-:W-:-:S07]  /*3bef0*/  IMAD.MOV.U32 R25, RZ, RZ, R26 ;  /* 0x000000ffff197224 */ /* 0x000fce00078e001a */
[----:B--2---:R-:W-:Y:S01]  /*3bf00*/  HMMA.16816.F32.BF16 R24, R20, R24, R16 ;  /* 0x000000181418723c */ /* 0x004fe20000041810 */
[----:B------:R-:W2:-:S15]  /*3bf10*/  LDL.LU.64 R16, [R1+0x3ad8] ;  /* 0x003ad80001107983 */ /* 0x000e9e0000300a00 */
[----:B------:R-:W-:-:S03]  /*3bf20*/  NOP ;  /* 0x0000000000007918 */ /* 0x000fc60000000000 */
[----:B------:R0:W-:Y:S04]  /*3bf30*/  STL.64 [R1+0x830], R24 ;  /* 0x0008301801007387 */ /* 0x0001e80000100a00 */
[----:B------:R-:W-:Y:S04]  /*3bf40*/  STL.64 [R1+0x838], R26 ;  /* 0x0008381a01007387 */ /* 0x000fe80000100a00 */
[----:B0-----:R-:W3:Y:S01]  /*3bf50*/  LDL.64 R24, [R1+0xa0] ;  /* 0x0000a00001187983 */ /* 0x001ee20000100a00 */
[C---:B--2---:R-:W-:Y:S03]  /*3bf60*/  HMMA.16816.F32.BF16 R16, R20.reuse, R16, R4 ;  /* 0x000000101410723c */ /* 0x044fe60000041804 */
[----:B---3--:R-:W-:Y:S04]  /*3bf70*/  STL.64 [R1+0x3a28], R24 ;  /* 0x003a281801007387 */ /* 0x008fe80000100a00 */
[----:B------:R-:W2:Y:S04]  /*3bf80*/  LDL.LU.64 R6, [R1+0x3ad0] ;  /* 0x003ad00001067983 */ /* 0x000ea80000300a00 */
[----:B------:R-:W2:Y:S08]  /*3bf90*/  LDL.LU.64 R4, [R1+0x3ac8] ;  /* 0x003ac80001047983 */ /* 0x000eb00000300a00 */
        /* <DEDUP_REMOVED lines=22> */
[----:B------:R-:W-:Y:S01]  /*3c100*/  STL.64 [R1+0x7f8], R26 ;  /* 0x0007f81a01007387 */ /* 0x000fe20000100a00 */
[----:B--2---:R-:W-:-:S15]  /*3c110*/  HMMA.16816.F32.BF16 R4, R20, R16, R4 ;  /* 0x000000101404723c */ /* 0x004fde0000041804 */
[----:B------:R-:W-:-:S04]  /*3c120*/  NOP ;  /* 0x0000000000007918 */ /* 0x000fc80000000000 */
[----:B------:R0:W-:Y:S04]  /*3c130*/  STL.64 [R1+0x7e0], R4 ;  /* 0x0007e00401007387 */ /* 0x0001e80000100a00 */
[----:B------:R1:W-:Y:S04]  /*3c140*/  STL.64 [R1+0x7e8], R6 ;  /* 0x0007e80601007387 */ /* 0x0003e80000100a00 */
[----:B0-----:R-:W2:Y:S04]  /*3c150*/  LDL.LU R4, [R1+0x7b0] ;  /* 0x0007b00001047983 */ /* 0x001ea80000300800 */
[----:B------:R-:W2:Y:S04]  /*3c160*/  LDL.LU R5, [R1+0x7b4] ;  /* 0x0007b40001057983 */ /* 0x000ea80000300800 */
[----:B-1----:R-:W3:Y:S04]  /*3c170*/  LDL.LU R6, [R1+0x7b8] ;  /* 0x0007b80001067983 */ /* 0x002ee80000300800 */
[----:B------:R-:W3:Y:S01]  /*3c180*/  LDL.LU R7, [R1+0x7bc] ;  /* 0x0007bc0001077983 */ /* 0x000ee20000300800 */
[----:B----4-:R-:W-:Y:S01]  /*3c190*/  HMMA.16816.F32.BF16 R8, R20, R12, R8 ;  /* 0x0000000c1408723c */ /* 0x010fe20000041808 */
        /* <DEDUP_REMOVED lines=12> */
[----:B------:R0:W-:Y:S04]  /*3c260*/  STL.64 [R1+0x3a40], R24 ;  /* 0x003a401801007387 */ /* 0x0001e80000100a00 */
[----:B0-----:R-:W4:Y:S04]  /*3c270*/  LDL.64 R24, [R1+0xc0] ;  /* 0x0000c00001187983 */ /* 0x001f280000100a00 */
[----:B------:R0:W-:Y:S04]  /*3c280*/  STL.64 [R1+0x7d0], R8 ;  /* 0x0007d00801007387 */ /* 0x0001e80000100a00 */
[----:B------:R1:W-:Y:S04]  /*3c290*/  STL.64 [R1+0x7d8], R10 ;  /* 0x0007d80a01007387 */ /* 0x0003e80000100a00 */
[----:B0-----:R-:W2:Y:S01]  /*3c2a0*/  LDL.LU.64 R8, [R1+0x3a78] ;  /* 0x003a780001087983 */ /* 0x001ea20000300a00 */
[----:B-1----:R-:W-:-:S02]  /*3c2b0*/  IMAD.MOV.U32 R11, RZ, RZ, R12 ;  /* 0x000000ffff0b7224 */ /* 0x002fc400078e000c */
[----:B------:R-:W-:Y:S02]  /*3c2c0*/  IMAD.MOV.U32 R10, RZ, RZ, R13 ;  /* 0x000000ffff0a7224 */ /* 0x000fe400078e000d */
[----:B------:R-:W2:Y:S02]  /*3c2d0*/  LDL.LU.64 R12, [R1+0x3a70] ;  /* 0x003a7000010c7983 */ /* 0x000ea40000300a00 */
[----:B--2---:R-:W-:-:S15]  /*3c2e0*/  HMMA.16816.F32.BF16 R4, R20, R12, R4 ;  /* 0x0000000c1404723c */ /* 0x004fde0000041804 */
[----:B------:R-:W-:-:S04]  /*3c2f0*/  NOP ;  /* 0x0000000000007918 */ /* 0x000fc80000000000 */
[----:B------:R-:W-:Y:S04]  /*3c300*/  STL.64 [R1+0x7c0], R4 ;  /* 0x0007c00401007387 */ /* 0x000fe80000100a00 */
[----:B------:R0:W-:Y:S04]  /*3c310*/  STL.64 [R1+0x7c8], R6 ;  /* 0x0007c80601007387 */ /* 0x0001e80000100a00 */
[----:B0-----:R-:W2:Y:S04]  /*3c320*/  LDL.LU.64 R6, [R1+0x3a68] ;  /* 0x003a680001067983 */ /* 0x001ea80000300a00 */
[----:B------:R-:W2:Y:S04]  /*3c330*/  LDL.LU.64 R4, [R1+0x3a60] ;  /* 0x003a600001047983 */ /* 0x000ea80000300a00 */
        /* <DEDUP_REMOVED lines=10> */
[----:B------:R-:W2:Y:S01]  /*3c3e0*/  LDL.LU R15, [R1+0x49c] ;  /* 0x00049c00010f7983 */ /* 0x000ea20000300800 */
[----:B------:R-:W-:Y:S03]  /*3c3f0*/  HMMA.16816.F32.BF16 R4, R20, R8, R4 ;  /* 0x000000081404723c */ /* 0x000fe60000041804 */
        /* <DEDUP_REMOVED lines=12> */
[----:B------:R0:W-:Y:S04]  /*3c4c0*/  STL.64 [R1+0x7b0], R4 ;  /* 0x0007b00401007387 */ /* 0x0001e80000100a00 */
[----:B------:R-:W-:Y:S04]  /*3c4d0*/  STL.64 [R1+0x7b8], R6 ;  /* 0x0007b80601007387 */ /* 0x000fe80000100a00 */
[----:B0-----:R-:W3:Y:S04]  /*3c4e0*/  LDL.LU.64 R4, [R1+0x3a58] ;  /* 0x003a580001047983 */ /* 0x001ee80000300a00 */
[----:B------:R-:W-:Y:S01]  /*3c4f0*/  STL.64 [R1+0x39d0], R8 ;  /* 0x0039d00801007387 */ /* 0x000fe20000100a00 */
[----:B----4-:R-:W-:-:S02]  /*3c500*/  IMAD.MOV.U32 R2, RZ, RZ, R24 ;  /* 0x000000ffff027224 */ /* 0x010fc400078e0018 */
[----:B------:R-:W-:Y:S01]  /*3c510*/  IMAD.MOV.U32 R0, RZ, RZ, R25 ;  /* 0x000000ffff007224 */ /* 0x000fe200078e0019 */
[----:B---3--:R-:W-:Y:S01]  /*3c520*/  HMMA.16816.F32.BF16 R20, R20, R4, R16 ;  /* 0x000000041414723c */ /* 0x008fe20000041810 */
[----:B------:R-:W2:-:S15]  /*3c530*/  LDSM.16.MT88.4 R16, [R3+0x10100] ;  /* 0x010100000310783b */ /* 0x000e9e0000004200 */
[----:B------:R-:W-:-:S03]  /*3c540*/  NOP ;  /* 0x0000000000007918 */ /* 0x000fc60000000000 */
[----:B------:R-:W-:Y:S04]  /*3c550*/  STL.64 [R1+0x4c0], R20 ;  /* 0x0004c01401007387 */ /* 0x000fe80000100a00 */
[----:B------:R-:W-:Y:S04]  /*3c560*/  STL.64 [R1+0x4c8], R22 ;  /* 0x0004c81601007387 */ /* 0x000fe80000100a00 */
[----:B------:R-:W0:Y:S01]  /*3c570*/  LDSM.16.MT88.4 R20, [R3+0x10180] ;  /* 0x010180000314783b */ /* 0x000e220000004200 */
[C---:B--2---:R-:W-:Y:S03]  /*3c580*/  HMMA.16816.F32.BF16 R12, R16.reuse, R24, R12 ;  /* 0x00000018100c723c */ /* 0x044fe6000004180c */
[----:B0-----:R-:W-:Y:S04]  /*3c590*/  STL [R1+0x3938], R20 ;  /* 0x0039381401007387 */ /* 0x001fe80000100800 */
[----:B------:R0:W-:Y:S04]  /*3c5a0*/  STL [R1+0x3934], R21 ;  /* 0x0039341501007387 */ /* 0x0001e80000100800 */
[----:B------:R-:W-:Y:S04]  /*3c5b0*/  STL [R1+0x3930], R22 ;  /* 0x0039301601007387 */ /* 0x000fe80000100800 */
[----:B------:R-:W-:Y:S04]  /*3c5c0*/  STL [R1+0x392c], R23 ;  /* 0x00392c1701007387 */ /* 0x000fe80000100800 */
[----:B0-----:R-:W2:Y:S04]  /*3c5d0*/  LDL.64 R20, [R1+0x90] ;  /* 0x0000900001147983 */ /* 0x001ea80000100a00 */
[----:B------:R-:W-:Y:S04]  /*3c5e0*/  STL [R1+0x3928], R3 ;  /* 0x0039280301007387 */ /* 0x000fe80000100800 */
[----:B------:R-:W-:Y:S04]  /*3c5f0*/  STL.64 [R1+0x4b0], R12 ;  /* 0x0004b00c01007387 */ /* 0x000fe80000100a00 */
[----:B------:R0:W-:Y:S04]  /*3c600*/  STL.64 [R1+0x4b8], R14 ;  /* 0x0004b80e01007387 */ /* 0x0001e80000100a00 */
[----:B0-----:R-:W3:Y:S04]  /*3c610*/  LDL.LU.64 R14, [R1+0x3a50] ;  /* 0x003a5000010e7983 */ /* 0x001ee80000300a00 */
[----:B------:R-:W3:Y:S04]  /*3c620*/  LDL.LU.64 R12, [R1+0x3a48] ;  /* 0x003a4800010c7983 */ /* 0x000ee80000300a00 */
[----:B------:R-:W3:Y:S04]  /*3c630*/  LDL.LU.64 R24, [R1+0x3a40] ;  /* 0x003a400001187983 */ /* 0x000ee80000300a00 */
[----:B------:R-:W-:Y:S01]  /*3c640*/  STL [R1+0x393c], R2 ;  /* 0x00393c0201007387 */ /* 0x000fe20000100800 */
[----:B---3--:R-:W-:Y:S03]  /*3c650*/  HMMA.16816.F32.BF16 R24, R16, R24, R12 ;  /* 0x000000181018723c */ /* 0x008fe6000004180c */
[----:B------:R-:W3:Y:S04]  /*3c660*/  LDL.LU.64 R14, [R1+0x3a38] ;  /* 0x003a3800010e7983 */ /* 0x000ee80000300a00 */
[----:B------:R-:W3:-:S12]  /*3c670*/  LDL.LU.64 R12, [R1+0x3a30] ;  /* 0x003a3000010c7983 */ /* 0x000ed80000300a00 */
[----:B------:R0:W-:Y:S04]  /*3c680*/  STL.64 [R1+0x4a0], R24 ;  /* 0x0004a01801007387 */ /* 0x0001e80000100a00 */
[----:B------:R-:W-:Y:S04]  /*3c690*/  STL.64 [R1+0x4a8], R26 ;  /* 0x0004a81a01007387 */ /* 0x000fe80000100a00 */
[----:B0-----:R-:W3:Y:S02]  /*3c6a0*/  LDL.LU.64 R24, [R1+0x3a28] ;  /* 0x003a280001187983 */ /* 0x001ee40000300a00 */
[----:B---3--:R-:W-:Y:S01]  /*3c6b0*/  HMMA.16816.F32.BF16 R12, R16, R24, R12 ;  /* 0x00000018100c723c */ /* 0x008fe2000004180c */
[----:B------:R-:W-:-:S02]  /*3c6c0*/  IMAD.MOV.U32 R7, RZ, RZ, R24 ;  /* 0x000000ffff077224 */ /* 0x000fc400078e0018 */
[----:B------:R-:W-:-:S15]  /*3c6d0*/  IMAD.MOV.U32 R6, RZ, RZ, R25 ;  /* 0x000000ffff067224 */ /* 0x000fde00078e0019 */
[----:B------:R-:W-:Y:S01]  /*3c6e0*/  NOP ;  /* 0x0000000000007918 */ /* 0x000fe20000000000 */
[----:B------:R-:W-:Y:S04]  /*3c6f0*/  STL.64 [R1+0x490], R12 ;  /* 0x0004900c01007387 */ /* 0x000fe80000100a00 */
[----:B------:R0:W-:Y:S04]  /*3c700*/  STL.64 [R1+0x498], R14 ;  /* 0x0004980e01007387 */ /* 0x0001e80000100a00 */
[----:B0-----:R-:W3:Y:S04]  /*3c710*/  LDL.LU.64 R14, [R1+0x3a20] ;  /* 0x003a2000010e7983 */ /* 0x001ee80000300a00 */
[----:B------:R-:W3:Y:S04]  /*3c720*/  LDL.LU.64 R12, [R1+0x3a18] ;  /* 0x003a1800010c7983 */ /* 0x000ee80000300a00 */
[----:B------:R-:W3:Y:S04]  /*3c730*/  LDL.LU.64 R24, [R1+0x3a10] ;  /* 0x003a100001187983 */ /* 0x000ee80000300a00 */
[----:B------:R-:W-:Y:S04]  /*3c740*/  STL.64 [R1+0x3958], R6 ;  /* 0x0039580601007387 */ /* 0x000fe80000100a00 */
[----:B------:R0:W-:Y:S04]  /*3c750*/  STL.64 [R1+0x3950], R4 ;  /* 0x0039500401007387 */ /* 0x0001e80000100a00 */
[----:B0-----:R-:W2:Y:S04]  /*3c760*/  LDL.LU R4, [R1+0x480] ;  /* 0x0004800001047983 */ /* 0x001ea80000300800 */
[----:B------:R-:W2:Y:S04]  /*3c770*/  LDL.LU R5, [R1+0x484] ;  /* 0x0004840001057983 */ /* 0x000ea80000300800 */
[----:B------:R-:W2:Y:S04]  /*3c780*/  LDL.LU R6, [R1+0x488] ;  /* 0x0004880001067983 */ /* 0x000ea80000300800 */
[----:B------:R-:W2:Y:S01]  /*3c790*/  LDL.LU R7, [R1+0x48c] ;  /* 0x00048c0001077983 */ /* 0x000ea20000300800 */
[C---:B---3--:R-:W-:Y:S08]  /*3c7a0*/  HMMA.16816.F32.BF16 R12, R16.reuse, R24, R12 ;  /* 0x00000018100c723c */ /* 0x048ff0000004180c */
[----:B--2---:R-:W-:-:S15]  /*3c7b0*/  HMMA.16816.F32.BF16 R4, R16, R20, R4 ;  /* 0x000000141004723c */ /* 0x004fde0000041804 */
[----:B------:R-:W-:-:S04]  /*3c7c0*/  NOP ;  /* 0x0000000000007918 */ /* 0x000fc80000000000 */
[----:B------:R0:W-:Y:S04]  /*3c7d0*/  STL.64 [R1+0x480], R4 ;  /* 0x0004800401007387 */ /* 0x0001e80000100a00 */
[----:B------:R1:W-:Y:S04]  /*3c7e0*/  STL.64 [R1+0x488], R6 ;  /* 0x0004880601007387 */ /* 0x0003e80000100a00 */
[----:B------:R-:W-:Y:S04]  /*3c7f0*/  STL.64 [R1+0x39b8], R24 ;  /* 0x0039b81801007387 */ /* 0x000fe80000100a00 */
[----:B0-----:R-:W2:Y:S04]  /*3c800*/  LDL.LU R4, [R1+0x720] ;  /* 0x0007200001047983 */ /* 0x001ea80000300800 */
[----:B------:R-:W-:Y:S04]  /*3c810*/  STL.64 [R1+0x470], R12 ;  /* 0x0004700c01007387 */ /* 0x000fe80000100a00 */
[----:B------:R-:W-:Y:S04]  /*3c820*/  STL.64 [R1+0x478], R14 ;  /* 0x0004780e01007387 */ /* 0x000fe80000100a00 */
[----:B------:R-:W2:Y:S04]  /*3c830*/  LDL.LU R5, [R1+0x724] ;  /* 0x0007240001057983 */ /* 0x000ea80000300800 */
[----:B-1----:R-:W3:Y:S04]  /*3c840*/  LDL.LU R6, [R1+0x728] ;  /* 0x0007280001067983 */ /* 0x002ee80000300800 */
[----:B------:R-:W3:Y:S04]  /*3c850*/  LDL.LU R7, [R1+0x72c] ;  /* 0x00072c0001077983 */ /* 0x000ee80000300800 */
        /* <DEDUP_REMOVED lines=10> */
[----:B------:R-:W2:Y:S04]  /*3c900*/  LDL.LU R12, [R1+0x750] ;  /* 0x00075000010c7983 */ /* 0x000ea80000300800 */
        /* <DEDUP_REMOVED lines=11> */
[----:B------:R-:W2:Y:S01]  /*3c9c0*/  LDL.LU R8, [R1+0x780] ;  /* 0x0007800001087983 */ /* 0x000ea20000300800 */
[----:B0-----:R-:W-:-:S03]  /*3c9d0*/  IMAD.MOV.U32 R5, RZ, RZ, R10 ;  /* 0x000000ffff057224 */ /* 0x001fc600078e000a */
        /* <DEDUP_REMOVED lines=419> */
[----:B------:R-:W-:Y:S04]  /*3e410*/  STL.64 [R1+0x37e0], R20 ;  /* 0x0037e01401007387 */ /* 0x000fe80000100a00 */
[----:B0-----:R-:W2:Y:S04]  /*3e420*/  LDL.LU R4, [R1+0x6a0] ;  /* 0x0006a00001047983 */ /* 0x001ea80000300800 */
[----:B------:R-:W2:Y:S04]  /*3e430*/  LDL.LU R5, [R1+0x6a4] ;  /* 0x0006a40001057983 */ /* 0x000ea80000300800 */
[----:B-1----:R-:W3:Y:S04]  /*3e440*/  LDL.LU R6, [R1+0x6a8] ;  /* 0x0006a80001067983 */ /* 0x002ee80000300800 */
[----:B------:R-:W3:Y:S04]  /*3e450*/  LDL.LU R7, [R1+0x6ac] ;  /* 0x0006ac0001077983 */ /* 0x000ee80000300800 */
        /* <DEDUP_REMOVED lines=9> */
[----:B--2---:R-:W-:Y:S04]  /*3e4f0*/  STL.64 [R1+0x37a0], R12 ;  /* 0x0037a00c01007387 */ /* 0x004fe80000100a00 */
[----:B---3--:R-:W-:Y:S04]  /*3e500*/  STL.64 [R1+0x3750], R6 ;  /* 0x0037500601007387 */ /* 0x008fe80000100a00 */
        /* <DEDUP_REMOVED lines=13> */
[----:B--2---:R-:W-:Y:S04]  /*3e5e0*/  STL.64 [R1+0x37b0], R10 ;  /* 0x0037b00a01007387 */ /* 0x004fe80000100a00 */
[----:B----4-:R0:W-:Y:S04]  /*3e5f0*/  STL.64 [R1+0x37a8], R8 ;  /* 0x0037a80801007387 */ /* 0x0101e80000100a00 */
[----:B0-----:R-:W2:Y:S04]  /*3e600*/  LDL.64 R8, [R1+0x50] ;  /* 0x0000500001087983 */ /* 0x001ea80000100a00 */
[----:B--2---:R0:W-:Y:S04]  /*3e610*/  STL.64 [R1+0x37c0], R8 ;  /* 0x0037c00801007387 */ /* 0x0041e80000100a00 */
[----:B0-----:R-:W2:Y:S04]  /*3e620*/  LDL.64 R8, [R1+0x60] ;  /* 0x0000600001087983 */ /* 0x001ea80000100a00 */
[----:B--2---:R0:W-:Y:S04]  /*3e630*/  STL.64 [R1+0x37d8], R8 ;  /* 0x0037d80801007387 */ /* 0x0041e80000100a00 */
[----:B------:R-:W2:Y:S04]  /*3e640*/  LDL.64 R12, [R1+0x40] ;  /* 0x00004000010c7983 */ /* 0x000ea80000100a00 */
[----:B0-----:R-:W4:Y:S04]  /*3e650*/  LDL.64 R8, [R1+0x70] ;  /* 0x0000700001087983 */ /* 0x001f280000100a00 */
        /* <DEDUP_REMOVED lines=15> */
[----:B0-----:R-:W3:Y:S04]  /*3e750*/  LDL.LU R4, [R1+0x6d0] ;  /* 0x0006d00001047983 */ /* 0x001ee80000300800 */
[----:B------:R-:W3:Y:S04]  /*3e760*/  LDL.LU R5, [R1+0x6d4] ;  /* 0x0006d40001057983 */ /* 0x000ee80000300800 */
[----:B------:R-:W2:Y:S04]  /*3e770*/  LDL.LU R6, [R1+0x6d8] ;  /* 0x0006d80001067983 */ /* 0x000ea80000300800 */
[----:B------:R-:W2:Y:S01]  /*3e780*/  LDL.LU R7, [R1+0x6dc] ;  /* 0x0006dc0001077983 */ /* 0x000ea20000300800 */
[----:B----4-:R-:W-:Y:S03]  /*3e790*/  HMMA.16816.F32.BF16 R20, R16, R8, R20 ;  /* 0x000000081014723c */ /* 0x010fe60000041814 */
[----:B--2---:R-:W-:Y:S04]  /*3e7a0*/  STL.64 [R1+0x3798], R6 ;  /* 0x0037980601007387 */ /* 0x004fe80000100a00 */
[----:B---3--:R0:W-:Y:S04]  /*3e7b0*/  STL.64 [R1+0x3790], R4 ;  /* 0x0037900401007387 */ /* 0x0081e80000100a00 */
[----:B0-----:R-:W2:Y:S04]  /*3e7c0*/  LDL.LU R4, [R1+0x6e0] ;  /* 0x0006e00001047983 */ /* 0x001ea80000300800 */
[----:B------:R-:W2:Y:S04]  /*3e7d0*/  LDL.LU R5, [R1+0x6e4] ;  /* 0x0006e40001057983 */ /* 0x000ea80000300800 */
[----:B------:R-:W2:Y:S04]  /*3e7e0*/  LDL.LU R6, [R1+0x6e8] ;  /* 0x0006e80001067983 */ /* 0x000ea80000300800 */
[----:B------:R-:W2:Y:S04]  /*3e7f0*/  LDL.LU R7, [R1+0x6ec] ;  /* 0x0006ec0001077983 */ /* 0x000ea80000300800 */
[----:B------:R-:W3:Y:S04]  /*3e800*/  LDL.LU R24, [R1+0x5b0] ;  /* 0x0005b00001187983 */ /* 0x000ee80000300800 */
[----:B------:R-:W3:Y:S04]  /*3e810*/  LDL.LU R25, [R1+0x5b4] ;  /* 0x0005b40001197983 */ /* 0x000ee80000300800 */
[----:B------:R-:W4:Y:S04]  /*3e820*/  LDL.LU R26, [R1+0x5b8] ;  /* 0x0005b800011a7983 */ /* 0x000f280000300800 */
[----:B------:R-:W4:Y:S04]  /*3e830*/  LDL.LU R27, [R1+0x5bc] ;  /* 0x0005bc00011b7983 */ /* 0x000f280000300800 */
[----:B----4-:R-:W-:Y:S04]  /*3e840*/  STL.64 [R1+0x35c8], R26 ;  /* 0x0035c81a01007387 */ /* 0x010fe80000100a00 */
[----:B---3--:R-:W-:Y:S04]  /*3e850*/  STL.64 [R1+0x35c0], R24 ;  /* 0x0035c01801007387 */ /* 0x008fe80000100a00 */
        /* <DEDUP_REMOVED lines=132> */
[----:B---3--:R-:W-:-:S02]  /*3f0a0*/  IMAD.MOV.U32 R24, RZ, RZ, R21 ;  /* 0x000000ffff187224 */ /* 0x008fc400078e0015 */
[----:B------:R-:W-:-:S05]  /*3f0b0*/  IMAD.MOV.U32 R25, RZ, RZ, R20 ;  /* 0x000000ffff197224 */ /* 0x000fca00078e0014 */
[----:B------:R0:W-:Y:S02]  /*3f0c0*/  STL.64 [R1+0x36a0], R24 ;  /* 0x0036a01801007387 */ /* 0x0001e40000100a00 */
[----:B0-----:R-:W-:Y:S02]  /*3f0d0*/  IMAD.MOV.U32 R24, RZ, RZ, R7 ;  /* 0x000000ffff187224 */ /* 0x001fe400078e0007 */
        /* <DEDUP_REMOVED lines=182> */
[----:B------:R-:W-:Y:S04]  /*3fc40*/  STL.64 [R1+0x34c0], R10 ;  /* 0x0034c00a01007387 */ /* 0x000fe80000100a00 */
[----:B------:R0:W-:Y:S04]  /*3fc50*/  STL.64 [R1+0x34b8], R8 ;  /* 0x0034b80801007387 */ /* 0x0001e80000100a00 */
[----:B------:R-:W-:Y:S04]  /*3fc60*/  STL.64 [R1+0x5a0], R16 ;  /* 0x0005a01001007387 */ /* 0x000fe80000100a00 */
[----:B------:R2:W-:Y:S04]  /*3fc70*/  STL.64 [R1+0x5a8], R18 ;  /* 0x0005a81201007387 */ /* 0x0005e80000100a00 */
[----:B0-----:R-:W4:Y:S04]  /*3fc80*/  LDL.LU R8, [R1+0x290] ;  /* 0x0002900001087983 */ /* 0x001f280000300800 */
        /* <DEDUP_REMOVED lines=48> */
[----:B----4-:R-:W-:Y:S01]  /*3ff90*/  HMMA.16816.F32.BF16 R8, R16, R12, R8 ;  /* 0x0000000c1008723c */ /* 0x010fe20000041808 */
[----:B------:R-:W-:-:S02]  /*3ffa0*/  IMAD.MOV.U32 R6, RZ, RZ, R12 ;  /* 0x000000ffff067224 */ /* 0x000fc400078e000c */
[----:B------:R-:W-:-:S15]  /*3ffb0*/  IMAD.MOV.U32 R29, RZ, RZ, R13 ;  /* 0x000000ffff1d7224 */ /* 0x000fde00078e000d */
[----:B------:R-:W-:Y:S01]  /*3ffc0*/  NOP ;  /* 0x0000000000007918 */ /* 0x000fe20000000000 */
[----:B------:R0:W-:Y:S04]  /*3ffd0*/  STL.64 [R1+0x290], R8 ;  /* 0x0002900801007387 */ /* 0x0001e80000100a00 */
[----:B------:R1:W-:Y:S04]  /*3ffe0*/  STL.64 [R1+0x298], R10 ;  /* 0x0002980a01007387 */ /* 0x0003e80000100a00 */
[----:B------:R-:W2:Y:S04]  /*3fff0*/  LDL.LU.64 R12, [R1] ;  /* 0x00000000010c7983 */ /* 0x000ea80000300a00 */
[----:B--2---:R2:W-:Y:S04]  /*40000*/  STL.64 [R1+0x34e8], R12 ;  /* 0x0034e80c01007387 */ /* 0x0045e80000100a00 */
[----:B0-----:R-:W3:Y:S04]  /*40010*/  LDL.LU R8, [R1+0x1f0] ;  /* 0x0001f00001087983 */ /* 0x001ee80000300800 */
[----:B------:R-:W3:Y:S04]  /*40020*/  LDL.LU R9, [R1+0x1f4] ;  /* 0x0001f40001097983 */ /* 0x000ee80000300800 */
[----:B-1----:R-:W4:Y:S04]  /*40030*/  LDL.LU R10, [R1+0x1f8] ;  /* 0x0001f800010a7983 */ /* 0x002f280000300800 */
[----:B------:R-:W4:Y:S04]  /*40040*/  LDL.LU R11, [R1+0x1fc] ;  /* 0x0001fc00010b7983 */ /* 0x000f280000300800 */
[----:B--2---:R-:W2:Y:S04]  /*40050*/  LDL.LU.64 R12, [R1+0x10] ;  /* 0x00001000010c7983 */ /* 0x004ea80000300a00 */
[----:B--2---:R0:W-:Y:S04]  /*40060*/  STL.64 [R1+0x3500], R12 ;  /* 0x0035000c01007387 */ /* 0x0041e80000100a00 */
[----:B0-----:R-:W2:Y:S04]  /*40070*/  LDL.LU.64 R12, [R1+0x20] ;  /* 0x00002000010c7983 */ /* 0x001ea80000300a00 */
[----:B--2---:R-:W-:Y:S04]  /*40080*/  STL.64 [R1+0x3518], R12 ;  /* 0x0035180c01007387 */ /* 0x004fe80000100a00 */
[----:B----4-:R-:W-:Y:S04]  /*40090*/  STL.64 [R1+0x34e0], R10 ;  /* 0x0034e00a01007387 */ /* 0x010fe80000100a00 */
[----:B---3--:R0:W-:Y:S04]  /*400a0*/  STL.64 [R1+0x34d8], R8 ;  /* 0x0034d80801007387 */ /* 0x0081e80000100a00 */
[----:B0-----:R-:W2:Y:S04]  /*400b0*/  LDL.LU R8, [R1+0x200] ;  /* 0x0002000001087983 */ /* 0x001ea80000300800 */
[----:B------:R-:W2:Y:S04]  /*400c0*/  LDL.LU R9, [R1+0x204] ;  /* 0x0002040001097983 */ /* 0x000ea80000300800 */
[----:B------:R-:W3:Y:S04]  /*400d0*/  LDL.LU R10, [R1+0x208] ;  /* 0x00020800010a7983 */ /* 0x000ee80000300800 */
[----:B------:R-:W3:Y:S04]  /*400e0*/  LDL.LU R11, [R1+0x20c] ;  /* 0x00020c00010b7983 */ /* 0x000ee80000300800 */
[----:B------:R-:W4:Y:S04]  /*400f0*/  LDL.LU.64 R12, [R1+0x30] ;  /* 0x00003000010c7983 */ /* 0x000f280000300a00 */
[----:B----4-:R0:W-:Y:S04]  /*40100*/  STL.64 [R1+0x3530], R12 ;  /* 0x0035300c01007387 */ /* 0x0101e80000100a00 */
[----:B0-----:R-:W4:Y:S04]  /*40110*/  LDL.LU.64 R12, [R1+0x40] ;  /* 0x00004000010c7983 */ /* 0x001f280000300a00 */
        /* <DEDUP_REMOVED lines=17> */
[----:B------:R-:W2:Y:S04]  /*40230*/  LDL.LU R24, [R1+0x280] ;  /* 0x0002800001187983 */ /* 0x000ea80000300800 */
[----:B------:R-:W3:Y:S04]  /*40240*/  LDL.LU R25, [R1+0x284] ;  /* 0x0002840001197983 */ /* 0x000ee80000300800 */
[----:B------:R-:W3:Y:S04]  /*40250*/  LDL.LU R26, [R1+0x288] ;  /* 0x00028800011a7983 */ /* 0x000ee80000300800 */
[----:B------:R-:W3:Y:S04]  /*40260*/  LDL.LU R27, [R1+0x28c] ;  /* 0x00028c00011b7983 */ /* 0x000ee80000300800 */
[----:B----4-:R-:W-:Y:S04]  /*40270*/  STL.64 [R1+0x3580], R22 ;  /* 0x0035801601007387 */ /* 0x010fe80000100a00 */
[----:B--2---:R0:W-:Y:S04]  /*40280*/  STL.64 [R1+0x3578], R20 ;  /* 0x0035781401007387 */ /* 0x0041e80000100a00 */
[----:B0-----:R-:W2:Y:S04]  /*40290*/  LDL.LU.64 R20, [R1+0x80] ;  /* 0x0000800001147983 */ /* 0x001ea80000300a00 */
[----:B------:R-:W4:Y:S04]  /*402a0*/  LDL.LU.64 R12, [R1+0x50] ;  /* 0x00005000010c7983 */ /* 0x000f280000300a00 */
[----:B----4-:R0:W-:Y:S04]  /*402b0*/  STL.64 [R1+0x3560], R12 ;  /* 0x0035600c01007387 */ /* 0x0101e80000100a00 */
[----:B0-----:R-:W4:Y:S04]  /*402c0*/  LDL.LU.64 R12, [R1+0x60] ;  /* 0x00006000010c7983 */ /* 0x001f280000300a00 */
        /* <DEDUP_REMOVED lines=25> */
[----:B------:R-:W-:Y:S04]  /*40460*/  STL [R1+0x34b0], R29 ;  /* 0x0034b01d01007387 */ /* 0x000fe80000100800 */
[----:B------:R-:W-:Y:S04]  /*40470*/  STL [R1+0x34ac], R6 ;  /* 0x0034ac0601007387 */ /* 0x000fe80000100800 */
[----:B------:R-:W3:Y:S04]  /*40480*/  LDL.LU.64 R4, [R1+0x70] ;  /* 0x0000700001047983 */ /* 0x000ee80000300a00 */
[----:B------:R-:W-:Y:S04]  /*40490*/  STL.64 [R1+0x280], R24 ;  /* 0x0002801801007387 */ /* 0x000fe80000100a00 */
[----:B------:R0:W-:Y:S04]  /*404a0*/  STL.64 [R1+0x288], R26 ;  /* 0x0002881a01007387 */ /* 0x0001e80000100a00 */
[----:B------:R-:W3:Y:S01]  /*404b0*/  LDL.LU.64 R22, [R1+0x3580] ;  /* 0x0035800001167983 */ /* 0x000ee20000300a00 */
[----:B0-----:R-:W-:-:S02]  /*404c0*/  IMAD.MOV.U32 R27, RZ, RZ, R20 ;  /* 0x000000ffff1b7224 */ /* 0x001fc400078e0014 */
[----:B------:R-:W-:Y:S02]  /*404d0*/  IMAD.MOV.U32 R26, RZ, RZ, R21 ;  /* 0x000000ffff1a7224 */ /* 0x000fe400078e0015 */
[----:B------:R-:W3:Y:S04]  /*404e0*/  LDL.LU.64 R20, [R1+0x3578] ;  /* 0x0035780001147983 */ /* 0x000ee80000300a00 */
[----:B------:R-:W-:Y:S01]  /*404f0*/  STL [R1+0x34b4], R27 ;  /* 0x0034b41b01007387 */ /* 0x000fe20000100800 */
[----:B---3--:R-:W-:-:S15]  /*40500*/  HMMA.16816.F32.BF16 R20, R16, R4, R20 ;  /* 0x000000041014723c */ /* 0x008fde0000041814 */
[----:B------:R-:W-:-:S04]  /*40510*/  NOP ;  /* 0x0000000000007918 */ /* 0x000fc80000000000 */
        /* <DEDUP_REMOVED lines=76> */
[----:B0-----:R-:W4:Y:S04]  /*409e0*/  LDL.LU R12, [R1+0x1e0] ;  /* 0x0001e000010c7983 */ /* 0x001f280000300800 */
[----:B------:R-:W4:Y:S04]  /*409f0*/  LDL.LU R13, [R1+0x1e4] ;  /* 0x0001e400010d7983 */ /* 0x000f280000300800 */
[----:B------:R-:W4:Y:S04]  /*40a00*/  LDL.LU R14, [R1+0x1e8] ;  /* 0x0001e800010e7983 */ /* 0x000f280000300800 */
[----:B------:R-:W4:Y:S02]  /*40a10*/  LDL.LU R15, [R1+0x1ec] ;  /* 0x0001ec00010f7983 */ /* 0x000f240000300800 */
[----:B----4-:R-:W-:-:S15]  /*40a20*/  HMMA.16816.F32.BF16 R12, R16, R8, R12 ;  /* 0x00000008100c723c */ /* 0x010fde000004180c */
[----:B------:R-:W-:-:S04]  /*40a30*/  NOP ;  /* 0x0000000000007918 */ /* 0x000fc80000000000 */
[----:B------:R0:W-:Y:S04]  /*40a40*/  STL.64 [R1+0x1e0], R12 ;  /* 0x0001e00c01007387 */ /* 0x0001e80000100a00 */
[----:B------:R-:W-:Y:S01]  /*40a50*/  STL.64 [R1+0x1e8], R14 ;  /* 0x0001e80e01007387 */ /* 0x000fe20000100a00 */
[----:B0-----:R-:W-:Y:S02]  /*40a60*/  IMAD.MOV.U32 R12, RZ, RZ, R27 ;  /* 0x000000ffff0c7224 */ /* 0x001fe400078e001b */
[----:B------:R-:W-:Y:S01]  /*40a70*/  IMAD.MOV.U32 R13, RZ, RZ, R29 ;  /* 0x000000ffff0d7224 */ /* 0x000fe200078e001d */
[----:B------:R-:W3:Y:S04]  /*40a80*/  LDL.LU R27, [R1+0x34b4] ;  /* 0x0034b400011b7983 */ /* 0x000ee80000300800 */
[----:B------:R-:W4:Y:S04]  /*40a90*/  LDL.LU R29, [R1+0x34b0] ;  /* 0x0034b000011d7983 */ /* 0x000f280000300800 */
        /* <DEDUP_REMOVED lines=63> */
[----:B------:R-:W-:Y:S01]  /*40e90*/  IMAD.MOV.U32 R13, RZ, RZ, R7 ;  /* 0x000000ffff0d7224 */ /* 0x000fe200078e0007 */
[----:B------:R-:W2:Y:S04]  /*40ea0*/  LDL.LU R28, [R1+0x3484] ;  /* 0x00348400011c7983 */ /* 0x000ea80000300800 */
[----:B------:R-:W2:Y:S04]  /*40eb0*/  LDL.LU R7, [R1+0x3480] ;  /* 0x0034800001077983 */ /* 0x000ea80000300800 */
[----:B------:R3:W-:Y:S02]  /*40ec0*/  STL.64 [R1+0x3408], R12 ;  /* 0x0034080c01007387 */ /* 0x0007e40000100a00 */
[----:B---3--:R-:W-:-:S02]  /*40ed0*/  IMAD.MOV.U32 R12, RZ, RZ, R27 ;  /* 0x000000ffff0c7224 */ /* 0x008fc400078e001b */
[----:B------:R-:W-:-:S05]  /*40ee0*/  IMAD.MOV.U32 R13, RZ, RZ, R26 ;  /* 0x000000ffff0d7224 */ /* 0x000fca00078e001a */
[----:B------:R0:W-:Y:S04]  /*40ef0*/  STL.64 [R1+0x3420], R12 ;  /* 0x0034200c01007387 */ /* 0x0001e80000100a00 */
[----:B0-----:R-:W3:Y:S04]  /*40f00*/  LDL.LU R12, [R1+0x190] ;  /* 0x00019000010c7983 */ /* 0x001ee80000300800 */
[----:B------:R-:W3:Y:S04]  /*40f10*/  LDL.LU R13, [R1+0x194] ;  /* 0x00019400010d7983 */ /* 0x000ee80000300800 */
[----:B------:R-:W2:Y:S04]  /*40f20*/  LDL.LU R14, [R1+0x198] ;  /* 0x00019800010e7983 */ /* 0x000ea80000300800 */
[----:B------:R-:W2:Y:S04]  /*40f30*/  LDL.LU R15, [R1+0x19c] ;  /* 0x00019c00010f7983 */ /* 0x000ea80000300800 */
[----:B--2---:R-:W-:Y:S04]  /*40f40*/  STL.64 [R1+0x3430], R14 ;  /* 0x0034300e01007387 */ /* 0x004fe80000100a00 */
[----:B---3--:R0:W-:Y:S02]  /*40f50*/  STL.64 [R1+0x3428], R12 ;  /* 0x0034280c01007387 */ /* 0x0081e40000100a00 */
[----:B0-----:R-:W-:-:S02]  /*40f60*/  IMAD.MOV.U32 R12, RZ, RZ, R21 ;  /* 0x000000ffff0c7224 */ /* 0x001fc400078e0015 */
[----:B------:R-:W-:-:S05]  /*40f70*/  IMAD.MOV.U32 R13, RZ, RZ, R20 ;  /* 0x000000ffff0d7224 */ /* 0x000fca00078e0014 */
[----:B------:R0:W-:Y:S04]  /*40f80*/  STL.64 [R1+0x3450], R12 ;  /* 0x0034500c01007387 */ /* 0x0001e80000100a00 */
        /* <DEDUP_REMOVED lines=47> */
[----:B------:R-:W3:Y:S04]  /*41280*/  LDL.LU.64 R26, [R1+0x3478] ;  /* 0x00347800011a7983 */ /* 0x000ee80000300a00 */
[----:B------:R-:W3:Y:S04]  /*41290*/  LDL.LU.64 R24, [R1+0x3470] ;  /* 0x0034700001187983 */ /* 0x000ee80000300a00 */
[----:B------:R0:W-:Y:S02]  /*412a0*/  STL.64 [R1+0x1d0], R16 ;  /* 0x0001d01001007387 */ /* 0x0001e40000100a00 */
[----:B0-----:R-:W-:-:S02]  /*412b0*/  IMAD.MOV.U32 R16, RZ, RZ, R23 ;  /* 0x000000ffff107224 */ /* 0x001fc400078e0017 */
[----:B------:R-:W-:Y:S01]  /*412c0*/  IMAD.MOV.U32 R17, RZ, RZ, R22 ;  /* 0x000000ffff117224 */ /* 0x000fe200078e0016 */
[----:B------:R-:W-:Y:S01]  /*412d0*/  STL.64 [R1+0x1d8], R18 ;  /* 0x0001d81201007387 */ /* 0x000fe20000100a00 */
[----:B---3--:R-:W-:Y:S03]  /*412e0*/  HMMA.16816.F32.BF16 R20, R24, R20, R12 ;  /* 0x000000141814723c */ /* 0x008fe6000004180c */
[----:B------:R-:W3:Y:S04]  /*412f0*/  LDL.LU.64 R14, [R1+0x3468] ;  /* 0x00346800010e7983 */ /* 0x000ee80000300a00 */
[----:B------:R-:W3:-:S12]  /*41300*/  LDL.LU.64 R12, [R1+0x3460] ;  /* 0x00346000010c7983 */ /* 0x000ed80000300a00 */
[----:B------:R0:W-:Y:S04]  /*41310*/  STL.64 [R1+0x1c0], R20 ;  /* 0x0001c01401007387 */ /* 0x0001e80000100a00 */
[----:B------:R3:W-:Y:S04]  /*41320*/  STL.64 [R1+0x1c8], R22 ;  /* 0x0001c81601007387 */ /* 0x0007e80000100a00 */
[----:B0-----:R-:W3:Y:S02]  /*41330*/  LDL.LU.64 R20, [R1+0x3458] ;  /* 0x0034580001147983 */ /* 0x001ee40000300a00 */
[----:B---3--:R-:W-:Y:S02]  /*41340*/  HMMA.16816.F32.BF16 R20, R24, R20, R12 ;  /* 0x000000141814723c */ /* 0x008fe4000004180c */
        /* <DEDUP_REMOVED lines=8> */
[----:B----4-:R-:W-:Y:S01]  /*413d0*/  IMAD.MOV.U32 R21, RZ, RZ, R29 ;  /* 0x000000ffff157224 */ /* 0x010fe200078e001d */
[----:B------:R-:W3:Y:S04]  /*413e0*/  LDL.LU R6, [R1+0x344c] ;  /* 0x00344c0001067983 */ /* 0x000ee80000300800 */
[----:B------:R-:W4:Y:S01]  /*413f0*/  LDL.LU R29, [R1+0x3448] ;  /* 0x00344800011d7983 */ /* 0x000f220000300800 */
        /* <DEDUP_REMOVED lines=35> */
[----:B0-----:R0:W-:Y:S04]  /*41630*/  STL [R1+0x320c], R16 ;  /* 0x00320c1001007387 */ /* 0x0011e80000100800 */
[----:B------:R1:W-:Y:S04]  /*41640*/  STL [R1+0x3208], R17 ;  /* 0x0032081101007387 */ /* 0x0003e80000100800 */
[----:B------:R1:W-:Y:S04]  /*41650*/  STL [R1+0x3204], R18 ;  /* 0x0032041201007387 */ /* 0x0003e80000100800 */
[----:B------:R-:W-:Y:S04]  /*41660*/  STL [R1+0x3200], R19 ;  /* 0x0032001301007387 */ /* 0x000fe80000100800 */
[----:B0-----:R-:W3:Y:S04]  /*41670*/  LDL.LU R16, [R1+0xe0] ;  /* 0x0000e00001107983 */ /* 0x001ee80000300800 */
        /* <DEDUP_REMOVED lines=41> */
[----:B------:R-:W-:Y:S01]  /*41910*/  IMAD.MOV.U32 R13, RZ, RZ, R10 ;  /* 0x000000ffff0d7224 */ /* 0x000fe200078e000a */
[----:B------:R0:W-:Y:S01]  /*41920*/  STL.64 [R1+0xf0], R8 ;  /* 0x0000f00801007387 */ /* 0x0001e20000100a00 */
[----:B------:R-:W-:-:S03]  /*41930*/  IMAD.MOV.U32 R12, RZ, RZ, R11 ;  /* 0x000000ffff0c7224 */ /* 0x000fc600078e000b */
[----:B------:R-:W2:Y:S04]  /*41940*/  LDL.LU.64 R10, [R1+0x3340] ;  /* 0x00334000010a7983 */ /* 0x000ea80000300a00 */
[----:B0-----:R-:W3:Y:S01]  /*41950*/  LDL.LU.64 R8, [R1+0x3338] ;  /* 0x0033380001087983 */ /* 0x001ee20000300a00 */
[----:B----4-:R-:W-:-:S03]  /*41960*/  IMAD.MOV.U32 R19, RZ, RZ, R29 ;  /* 0x000000ffff137224 */ /* 0x010fc600078e001d */
[----:B------:R-:W-:Y:S04]  /*41970*/  STL [R1+0x3020], R12 ;  /* 0x0030200c01007387 */ /* 0x000fe80000100800 */
[----:B------:R-:W-:Y:S01]  /*41980*/  STL [R1+0x2be0], R13 ;  /* 0x002be00d01007387 */ /* 0x000fe20000100800 */
[----:B---3--:R-:W-:-:S15]  /*41990*/  HMMA.16816.F32.BF16 R16, R24, R8, R16 ;  /* 0x000000081810723c */ /* 0x008fde0000041810 */
[----:B------:R-:W-:-:S04]  /*419a0*/  NOP ;  /* 0x0000000000007918 */ /* 0x000fc80000000000 */
[----:B------:R0:W-:Y:S02]  /*419b0*/  STL [R1+0xe0], R16 ;  /* 0x0000e01001007387 */ /* 0x0001e40000100800 */
[----:B0-----:R-:W-:Y:S02]  /*419c0*/  IMAD.MOV.U32 R16, RZ, RZ, R7 ;  /* 0x000000ffff107224 */ /* 0x001fe400078e0007 */
[----:B------:R-:W3:Y:S01]  /*419d0*/  LDL.LU R7, [R1+0x3334] ;  /* 0x0033340001077983 */ /* 0x000ee20000300800 */
[----:B------:R-:W-:Y:S01]  /*419e0*/  HMMA.16816.F32.BF16 R24, R24, R4, R20 ;  /* 0x000000041818723c */ /* 0x000fe20000041814 */
[----:B------:R-:W-:Y:S02]  /*419f0*/  IMAD.MOV.U32 R29, RZ, RZ, R17 ;  /* 0x000000ffff1d7224 */ /* 0x000fe400078e0011 */
[----:B------:R-:W-:Y:S02]  /*41a00*/  IMAD.MOV.U32 R8, RZ, RZ, R19 ;  /* 0x000000ffff087224 */ /* 0x000fe400078e0013 */
[----:B------:R-:W-:-:S02]  /*41a10*/  IMAD.MOV.U32 R9, RZ, RZ, R18 ;  /* 0x000000ffff097224 */ /* 0x000fc400078e0012 */
[----:B--2---:R-:W-:Y:S02]  /*41a20*/  IMAD.MOV.U32 R17, RZ, RZ, R10 ;  /* 0x000000ffff117224 */ /* 0x004fe400078e000a */
[----:B------:R-:W-:Y:S01]  /*41a30*/  IMAD.MOV.U32 R18, RZ, RZ, R14 ;  /* 0x000000ffff127224 */ /* 0x000fe200078e000e */
[----:B------:R-:W2:Y:S04]  /*41a40*/  LDL.LU R10, [R1+0x3330] ;  /* 0x00333000010a7983 */ /* 0x000ea80000300800 */
[----:B------:R-:W4:Y:S01]  /*41a50*/  LDL.LU R14, [R1+0x332c] ;  /* 0x00332c00010e7983 */ /* 0x000f220000300800 */
[----:B------:R-:W-:-:S03]  /*41a60*/  IMAD.MOV.U32 R19, RZ, RZ, R15 ;  /* 0x000000ffff137224 */ /* 0x000fc600078e000f */
[----:B------:R-:W4:Y:S04]  /*41a70*/  LDL.LU R15, [R1+0x3328] ;  /* 0x00332800010f7983 */ /* 0x000f280000300800 */
[----:B------:R0:W-:Y:S04]  /*41a80*/  STL [R1+0x2ad0], R8 ;  /* 0x002ad00801007387 */ /* 0x0001e80000100800 */
[----:B------:R1:W-:Y:S04]  /*41a90*/  STL [R1+0x2acc], R9 ;  /* 0x002acc0901007387 */ /* 0x0003e80000100800 */
[----:B------:R-:W-:Y:S04]  /*41aa0*/  STL [R1+0x2ac8], R29 ;  /* 0x002ac81d01007387 */ /* 0x000fe80000100800 */
[----:B------:R-:W2:Y:S04]  /*41ab0*/  LDL.LU.64 R22, [R1+0x3320] ;  /* 0x0033200001167983 */ /* 0x000ea80000300a00 */
[----:B------:R-:W2:Y:S01]  /*41ac0*/  LDL.LU.64 R20, [R1+0x3318] ;  /* 0x0033180001147983 */ /* 0x000ea20000300a00 */
[----:B0-----:R-:W-:-:S02]  /*41ad0*/  IMAD.MOV.U32 R8, RZ, RZ, R27 ;  /* 0x000000ffff087224 */ /* 0x001fc400078e001b */
[----:B-1----:R-:W-:Y:S01]  /*41ae0*/  IMAD.MOV.U32 R9, RZ, RZ, R26 ;  /* 0x000000ffff097224 */ /* 0x002fe200078e001a */
[----:B------:R-:W2:Y:S04]  /*41af0*/  LDL R27, [R1+0xcc] ;  /* 0x0000cc00011b7983 */ /* 0x000ea80000100800 */
[----:B------:R-:W2:Y:S04]  /*41b00*/  LDL R26, [R1+0xc8] ;  /* 0x0000c800011a7983 */ /* 0x000ea80000100800 */
[----:B---3--:R0:W-:Y:S04]  /*41b10*/  STL.64 [R1+0x3300], R6 ;  /* 0x0033000601007387 */ /* 0x0081e80000100a00 */
[----:B0-----:R-:W3:Y:S01]  /*41b20*/  LDL.64 R6, [R1+0x98] ;  /* 0x0000980001067983 */ /* 0x001ee20000100a00 */
[----:B------:R-:W-:-:S03]  /*41b30*/  IMAD.MOV.U32 R13, RZ, RZ, R24 ;  /* 0x000000ffff0d7224 */ /* 0x000fc600078e0018 */
[----:B---3--:R0:W-:Y:S04]  /*41b40*/  STL.64 [R1+0x3308], R6 ;  /* 0x0033080601007387 */ /* 0x0081e80000100a00 */
[----:B0-----:R-:W3:Y:S04]  /*41b50*/  LDL.64 R6, [R1+0xa8] ;  /* 0x0000a80001067983 */ /* 0x001ee80000100a00 */
[----:B---3--:R0:W-:Y:S04]  /*41b60*/  STL.64 [R1+0x3310], R6 ;  /* 0x0033100601007387 */ /* 0x0081e80000100a00 */
[----:B0-----:R-:W3:Y:S04]  /*41b70*/  LDL.64 R6, [R1+0xb8] ;  /* 0x0000b80001067983 */ /* 0x001ee80000100a00 */
[----:B------:R0:W-:Y:S04]  /*41b80*/  STL [R1+0x3024], R13 ;  /* 0x0030240d01007387 */ /* 0x0001e80000100800 */
[----:B----4-:R1:W-:Y:S04]  /*41b90*/  STL.64 [R1+0x3260], R14 ;  /* 0x0032600e01007387 */ /* 0x0103e80000100a00 */
[----:B------:R-:W4:Y:S04]  /*41ba0*/  LDL.LU R12, [R1+0x590] ;  /* 0x00059000010c7983 */ /* 0x000f280000300800 */
[----:B0-----:R-:W4:Y:S04]  /*41bb0*/  LDL.LU R13, [R1+0x594] ;  /* 0x00059400010d7983 */ /* 0x001f280000300800 */
[----:B-1----:R-:W4:Y:S04]  /*41bc0*/  LDL.LU R14, [R1+0x598] ;  /* 0x00059800010e7983 */ /* 0x002f280000300800 */
[----:B------:R-:W4:Y:S01]  /*41bd0*/  LDL.LU R15, [R1+0x59c] ;  /* 0x00059c00010f7983 */ /* 0x000f220000300800 */
[----:B------:R-:W-:-:S03]  /*41be0*/  IMAD.MOV.U32 R29, RZ, RZ, R25 ;  /* 0x000000ffff1d7224 */ /* 0x000fc600078e0019 */
[----:B------:R0:W-:Y:S04]  /*41bf0*/  STL [R1+0x2ffc], R8 ;  /* 0x002ffc0801007387 */ /* 0x0001e80000100800 */
[----:B------:R1:W-:Y:S04]  /*41c00*/  STL [R1+0x2ff8], R9 ;  /* 0x002ff80901007387 */ /* 0x0003e80000100800 */
[----:B--2---:R2:W-:Y:S04]  /*41c10*/  STL.64 [R1+0x32f8], R10 ;  /* 0x0032f80a01007387 */ /* 0x0045e80000100a00 */
[----:B0-----:R-:W3:Y:S04]  /*41c20*/  LDL.LU R8, [R1+0x560] ;  /* 0x0005600001087983 */ /* 0x001ee80000300800 */
[----:B-1----:R-:W3:Y:S04]  /*41c30*/  LDL.LU R9, [R1+0x564] ;  /* 0x0005640001097983 */ /* 0x002ee80000300800 */
[----:B--2---:R-:W2:Y:S04]  /*41c40*/  LDL.LU R10, [R1+0x568] ;  /* 0x00056800010a7983 */ /* 0x004ea80000300800 */
[----:B------:R-:W2:Y:S04]  /*41c50*/  LDL.LU R11, [R1+0x56c] ;  /* 0x00056c00010b7983 */ /* 0x000ea80000300800 */
[----:B------:R0:W-:Y:S01]  /*41c60*/  STL [R1+0x2d30], R29 ;  /* 0x002d301d01007387 */ /* 0x0001e20000100800 */
[----:B----4-:R-:W-:Y:S03]  /*41c70*/  HMMA.16816.F32.BF16 R24, R20, R26, R12 ;  /* 0x0000001a1418723c */ /* 0x010fe6000004180c */
[----:B------:R-:W4:-:S15]  /*41c80*/  LDL.LU R12, [R1+0x540] ;  /* 0x00054000010c7983 */ /* 0x000f1e0000300800 */
[----:B------:R-:W-:Y:S01]  /*41c90*/  NOP ;  /* 0x0000000000007918 */ /* 0x000fe20000000000 */
[----:B------:R-:W-:Y:S04]  /*41ca0*/  STL.64 [R1+0xd60], R24 ;  /* 0x000d601801007387 */ /* 0x000fe80000100a00 */
[----:B------:R1:W-:Y:S04]  /*41cb0*/  STL.64 [R1+0xd68], R26 ;  /* 0x000d681a01007387 */ /* 0x0003e80000100a00 */
[----:B------:R-:W4:Y:S04]  /*41cc0*/  LDL.LU R13, [R1+0x544] ;  /* 0x00054400010d7983 */ /* 0x000f280000300800 */
[----:B------:R-:W2:Y:S04]  /*41cd0*/  LDL.LU R14, [R1+0x548] ;  /* 0x00054800010e7983 */ /* 0x000ea80000300800 */
[----:B------:R-:W2:Y:S01]  /*41ce0*/  LDL.LU R15, [R1+0x54c] ;  /* 0x00054c00010f7983 */ /* 0x000ea20000300800 */
[----:B---3--:R-:W-:Y:S01]  /*41cf0*/  HMMA.16816.F32.BF16 R16, R20, R6, R16 ;  /* 0x000000061410723c */ /* 0x008fe20000041810 */
[----:B0-----:R-:W-:-:S02]  /*41d00*/  IMAD.MOV.U32 R29, RZ, RZ, R7 ;  /* 0x000000ffff1d7224 */ /* 0x001fc400078e0007 */
[----:B--2---:R0:W-:Y:S04]  /*41d10*/  STL.64 [R1+0x32e8], R14 ;  /* 0x0032e80e01007387 */ /* 0x0041e80000100a00 */
[----:B----4-:R-:W-:Y:S04]  /*41d20*/  STL.64 [R1+0x32e0], R12 ;  /* 0x0032e00c01007387 */ /* 0x010fe80000100a00 */
[----:B-1----:R-:W2:Y:S04]  /*41d30*/  LDL.64 R26, [R1+0x78] ;  /* 0x00007800011a7983 */ /* 0x002ea80000100a00 */
[----:B0-----:R-:W3:Y:S04]  /*41d40*/  LDL.64 R14, [R1+0x88] ;  /* 0x00008800010e7983 */ /* 0x001ee80000100a00 */
[----:B------:R-:W-:Y:S04]  /*41d50*/  STL.64 [R1+0xd50], R16 ;  /* 0x000d501001007387 */ /* 0x000fe80000100a00 */
[----:B------:R0:W-:Y:S02]  /*41d60*/  STL.64 [R1+0xd58], R18 ;  /* 0x000d581201007387 */ /* 0x0001e40000100a00 */
[----:B0-----:R-:W-:-:S02]  /*41d70*/  IMAD.MOV.U32 R19, RZ, RZ, R6 ;  /* 0x000000ffff137224 */ /* 0x001fc400078e0006 */
[----:B------:R-:W4:Y:S04]  /*41d80*/  LDL.LU.64 R6, [R1+0x3310] ;  /* 0x0033100001067983 */ /* 0x000f280000300a00 */
[----:B------:R-:W-:Y:S04]  /*41d90*/  STL [R1+0x3214], R29 ;  /* 0x0032141d01007387 */ /* 0x000fe80000100800 */
[----:B------:R0:W-:Y:S04]  /*41da0*/  STL [R1+0x3210], R19 ;  /* 0x0032101301007387 */ /* 0x0001e80000100800 */
[----:B------:R-:W4:Y:S04]  /*41db0*/  LDL.LU R16, [R1+0x570] ;  /* 0x0005700001107983 */ /* 0x000f280000300800 */
[----:B------:R-:W4:Y:S04]  /*41dc0*/  LDL.LU R17, [R1+0x574] ;  /* 0x0005740001117983 */ /* 0x000f280000300800 */
[----:B------:R-:W4:Y:S04]  /*41dd0*/  LDL.LU R18, [R1+0x578] ;  /* 0x0005780001127983 */ /* 0x000f280000300800 */
[----:B0-----:R-:W4:Y:S02]  /*41de0*/  LDL.LU R19, [R1+0x57c] ;  /* 0x00057c0001137983 */ /* 0x001f240000300800 */
[----:B----4-:R-:W-:-:S15]  /*41df0*/  HMMA.16816.F32.BF16 R16, R20, R6, R16 ;  /* 0x000000061410723c */ /* 0x010fde0000041810 */
[----:B------:R-:W-:-:S04]  /*41e00*/  NOP ;  /* 0x0000000000007918 */ /* 0x000fc80000000000 */
[----:B------:R0:W-:Y:S04]  /*41e10*/  STL.64 [R1+0xd40], R16 ;  /* 0x000d401001007387 */ /* 0x0001e80000100a00 */
[----:B------:R1:W-:Y:S01]  /*41e20*/  STL.64 [R1+0xd48], R18 ;  /* 0x000d481201007387 */ /* 0x0003e20000100a00 */
[----:B0-----:R-:W-:Y:S02]  /*41e30*/  IMAD.MOV.U32 R17, RZ, RZ, R6 ;  /* 0x000000ffff117224 */ /* 0x001fe400078e0006 */
[----:B-1----:R-:W-:Y:S02]  /*41e40*/  IMAD.MOV.U32 R18, RZ, RZ, R7 ;  /* 0x000000ffff127224 */ /* 0x002fe400078e0007 */
[----:B------:R-:W4:Y:S04]  /*41e50*/  LDL.LU.64 R6, [R1+0x3308] ;  /* 0x0033080001067983 */ /* 0x000f280000300a00 */
[----:B------:R-:W-:Y:S04]  /*41e60*/  STL [R1+0x321c], R18 ;  /* 0x00321c1201007387 */ /* 0x000fe80000100800 */
[----:B------:R0:W-:Y:S01]  /*41e70*/  STL [R1+0x3218], R17 ;  /* 0x0032181101007387 */ /* 0x0001e20000100800 */
[----:B----4-:R-:W-:Y:S01]  /*41e80*/  HMMA.16816.F32.BF16 R8, R20, R6, R8 ;  /* 0x000000061408723c */ /* 0x010fe20000041808 */
[----:B------:R-:W-:-:S02]  /*41e90*/  IMAD.MOV.U32 R19, RZ, RZ, R6 ;  /* 0x000000ffff137224 */ /* 0x000fc400078e0006 */
[----:B------:R-:W-:Y:S02]  /*41ea0*/  IMAD.MOV.U32 R16, RZ, RZ, R7 ;  /* 0x000000ffff107224 */ /* 0x000fe400078e0007 */
[----:B------:R-:W4:-:S14]  /*41eb0*/  LDL.LU.64 R6, [R1+0x3300] ;  /* 0x0033000001067983 */ /* 0x000f1c0000300a00 */
[----:B------:R-:W-:Y:S01]  /*41ec0*/  IMAD.MOV.U32 R5, RZ, RZ, R10 ;  /* 0x000000ffff057224 */ /* 0x000fe200078e000a */
[----:B------:R-:W-:Y:S01]  /*41ed0*/  STL.64 [R1+0xd30], R8 ;  /* 0x000d300801007387 */ /* 0x000fe20000100a00 */
[----:B------:R-:W-:-:S03]  /*41ee0*/  IMAD.MOV.U32 R4, RZ, RZ, R11 ;  /* 0x000000ffff047224 */ /* 0x000fc600078e000b */
[----:B------:R-:W2:Y:S04]  /*41ef0*/  LDL.LU.64 R10, [R1+0x32f8] ;  /* 0x0032f800010a7983 */ /* 0x000ea80000300a00 */
[----:B------:R-:W-:Y:S04]  /*41f00*/  STL [R1+0x3224], R16 ;  /* 0x0032241001007387 */ /* 0x000fe80000100800 */
[----:B------:R1:W-:Y:S01]  /*41f10*/  STL [R1+0x3220], R19 ;  /* 0x0032201301007387 */ /* 0x0003e20000100800 */
[----:B0-----:R-:W-:Y:S02]  /*41f20*/  IMAD.MOV.U32 R17, RZ, RZ, R28 ;  /* 0x000000ffff117224 */ /* 0x001fe400078e001c */
[----:B------:R-:W-:-:S02]  /*41f30*/  IMAD.MOV.U32 R18, RZ, RZ, R2 ;  /* 0x000000ffff127224 */ /* 0x000fc400078e0002 */
[----:B-1----:R-:W-:Y:S02]  /*41f40*/  IMAD.MOV.U32 R19, RZ, RZ, R0 ;  /* 0x000000ffff137224 */ /* 0x002fe400078e0000 */
[----:B---3--:R-:W-:Y:S02]  /*41f50*/  IMAD.MOV.U32 R9, RZ, RZ, R14 ;  /* 0x000000ffff097224 */ /* 0x008fe400078e000e */
[----:B------:R-:W-:Y:S02]  /*41f60*/  IMAD.MOV.U32 R8, RZ, RZ, R15 ;  /* 0x000000ffff087224 */ /* 0x000fe400078e000f */
[----:B--2---:R-:W-:Y:S02]  /*41f70*/  IMAD.MOV.U32 R16, RZ, RZ, R11 ;  /* 0x000000ffff107224 */ /* 0x004fe400078e000b */
[----:B------:R-:W2:Y:S04]  /*41f80*/  LDL.LU R11, [R1+0x32f0] ;  /* 0x0032f000010b7983 */ /* 0x000ea80000300800 */
[----:B------:R0:W-:Y:S04]  /*41f90*/  STL [R1+0x2954], R4 ;  /* 0x0029540401007387 */ /* 0x0001e80000100800 */
[----:B------:R1:W-:Y:S01]  /*41fa0*/  STL [R1+0x2950], R5 ;  /* 0x0029500501007387 */ /* 0x0003e20000100800 */
[----:B------:R-:W-:Y:S03]  /*41fb0*/  HMMA.16816.F32.BF16 R16, R20, R14, R16 ;  /* 0x0000000e1410723c */ /* 0x000fe60000041810 */
[----:B------:R-:W3:Y:S04]  /*41fc0*/  LDL.LU.64 R14, [R1+0x32e8] ;  /* 0x0032e800010e7983 */ /* 0x000ee80000300a00 */
[----:B------:R-:W3:-:S12]  /*41fd0*/  LDL.LU.64 R12, [R1+0x32e0] ;  /* 0x0032e000010c7983 */ /* 0x000ed80000300a00 */
[----:B------:R-:W-:Y:S02]  /*41fe0*/  IMAD.MOV.U32 R0, RZ, RZ, R19 ;  /* 0x000000ffff007224 */ /* 0x000fe400078e0013 */
[----:B------:R-:W-:Y:S01]  /*41ff0*/  IMAD.MOV.U32 R2, RZ, RZ, R18 ;  /* 0x000000ffff027224 */ /* 0x000fe200078e0012 */
[----:B------:R-:W-:Y:S01]  /*42000*/  STL [R1+0xd20], R16 ;  /* 0x000d201001007387 */ /* 0x000fe20000100800 */
[----:B------:R-:W-:-:S03]  /*42010*/  IMAD.MOV.U32 R28, RZ, RZ, R17 ;  /* 0x000000ffff1c7224 */ /* 0x000fc600078e0011 */
[----:B------:R-:W-:Y:S04]  /*42020*/  STL [R1+0x322c], R8 ;  /* 0x00322c0801007387 */ /* 0x000fe80000100800 */
[----:B------:R-:W-:Y:S01]  /*42030*/  STL [R1+0x3228], R9 ;  /* 0x0032280901007387 */ /* 0x000fe20000100800 */
[----:B---3--:R-:W-:Y:S03]  /*42040*/  HMMA.16816.F32.BF16 R12, R20, R26, R12 ;  /* 0x0000001a140c723c */ /* 0x008fe6000004180c */
[----:B--2---:R-:W-:Y:S04]  /*42050*/  STL.64 [R1+0x3288], R10 ;  /* 0x0032880a01007387 */ /* 0x004fe80000100a00 */
[----:B------:R-:W-:Y:S04]  /*42060*/  STL [R1+0x2adc], R0 ;  /* 0x002adc0001007387 */ /* 0x000fe80000100800 */
[----:B------:R-:W-:Y:S04]  /*42070*/  STL [R1+0x2ad8], R2 ;  /* 0x002ad80201007387 */ /* 0x000fe80000100800 */
[----:B------:R-:W-:Y:S04]  /*42080*/  STL [R1+0x2ad4], R28 ;  /* 0x002ad41c01007387 */ /* 0x000fe80000100800 */
[----:B0-----:R-:W-:-:S02]  /*42090*/  IMAD.MOV.U32 R4, RZ, RZ, R14 ;  /* 0x000000ffff047224 */ /* 0x001fc400078e000e */
[----:B-1----:R-:W-:Y:S01]  /*420a0*/  IMAD.MOV.U32 R5, RZ, RZ, R15 ;  /* 0x000000ffff057224 */ /* 0x002fe200078e000f */
[----:B------:R-:W-:Y:S04]  /*420b0*/  STL.64 [R1+0xd10], R12 ;  /* 0x000d100c01007387 */ /* 0x000fe80000100a00 */
[----:B----4-:R-:W-:Y:S04]  /*420c0*/  STL.64 [R1+0x3238], R6 ;  /* 0x0032380601007387 */ /* 0x010fe80000100a00 */
        /* <DEDUP_REMOVED lines=19> */
[----:B0-----:R-:W2:Y:S04]  /*42200*/  LDL.64 R18, [R1+0x58] ;  /* 0x0000580001127983 */ /* 0x001ea80000100a00 */
[----:B--2---:R0:W-:Y:S04]  /*42210*/  STL.64 [R1+0x32c8], R18 ;  /* 0x0032c81201007387 */ /* 0x0041e80000100a00 */
[----:B0-----:R-:W2:Y:S04]  /*42220*/  LDL.64 R18, [R1+0x68] ;  /* 0x0000680001127983 */ /* 0x001ea80000100a00 */
[----:B------:R0:W-:Y:S04]  /*42230*/  STL.64 [R1+0x3298], R10 ;  /* 0x0032980a01007387 */ /* 0x0001e80000100a00 */
[----:B------:R-:W-:Y:S04]  /*42240*/  STL.64 [R1+0x3290], R8 ;  /* 0x0032900801007387 */ /* 0x000fe80000100a00 */
        /* <DEDUP_REMOVED lines=20> */
[----:B--2---:R0:W-:Y:S04]  /*42390*/  STL.64 [R1+0x3280], R14 ;  /* 0x0032800e01007387 */ /* 0x0041e80000100a00 */
[----:B----4-:R1:W-:Y:S04]  /*423a0*/  STL.64 [R1+0x3278], R12 ;  /* 0x0032780c01007387 */ /* 0x0103e80000100a00 */
[----:B0-----:R-:W2:Y:S01]  /*423b0*/  LDL.64 R14, [R1+0x28] ;  /* 0x00002800010e7983 */ /* 0x001ea20000100a00 */
[----:B------:R-:W-:-:S02]  /*423c0*/  IMAD.MOV.U32 R29, RZ, RZ, R26 ;  /* 0x000000ffff1d7224 */ /* 0x000fc400078e001a */
[----:B------:R-:W-:Y:S02]  /*423d0*/  IMAD.MOV.U32 R28, RZ, RZ, R27 ;  /* 0x000000ffff1c7224 */ /* 0x000fe400078e001b */
[----:B------:R-:W0:Y:S04]  /*423e0*/  LDSM.16.MT88.4 R24, [R3+0x14100] ;  /* 0x014100000318783b */ /* 0x000e280000004200 */
[----:B--2---:R2:W-:Y:S04]  /*423f0*/  STL.64 [R1+0x32a0], R14 ;  /* 0x0032a00e01007387 */ /* 0x0045e80000100a00 */
[----:B-1----:R-:W4:Y:S04]  /*42400*/  LDL.LU R12, [R1+0x890] ;  /* 0x00089000010c7983 */ /* 0x002f280000300800 */
[----:B------:R-:W4:Y:S04]  /*42410*/  LDL.LU R13, [R1+0x894] ;  /* 0x00089400010d7983 */ /* 0x000f280000300800 */
[----:B--2---:R-:W4:Y:S04]  /*42420*/  LDL.LU R14, [R1+0x898] ;  /* 0x00089800010e7983 */ /* 0x004f280000300800 */
[----:B------:R-:W4:Y:S04]  /*42430*/  LDL.LU R15, [R1+0x89c] ;  /* 0x00089c00010f7983 */ /* 0x000f280000300800 */
[----:B---3--:R-:W-:Y:S04]  /*42440*/  STL.64 [R1+0x3248], R6 ;  /* 0x0032480601007387 */ /* 0x008fe80000100a00 */
[----:B------:R1:W-:Y:S04]  /*42450*/  STL.64 [R1+0x3240], R4 ;  /* 0x0032400401007387 */ /* 0x0003e80000100a00 */
[----:B-1----:R-:W2:Y:S04]  /*42460*/  LDL.LU R4, [R1+0x850] ;  /* 0x0008500001047983 */ /* 0x002ea80000300800 */
[----:B------:R-:W2:Y:S04]  /*42470*/  LDL.LU R5, [R1+0x854] ;  /* 0x0008540001057983 */ /* 0x000ea80000300800 */
[----:B------:R-:W3:Y:S04]  /*42480*/  LDL.LU R6, [R1+0x858] ;  /* 0x0008580001067983 */ /* 0x000ee80000300800 */
[----:B------:R-:W3:Y:S01]  /*42490*/  LDL.LU R7, [R1+0x85c] ;  /* 0x00085c0001077983 */ /* 0x000ee20000300800 */
[----:B------:R-:W-:Y:S01]  /*424a0*/  HMMA.16816.F32.BF16 R8, R20, R18, R8 ;  /* 0x000000121408723c */ /* 0x000fe20000041808 */
[----:B------:R-:W-:-:S02]  /*424b0*/  IMAD.MOV.U32 R2, RZ, RZ, R18 ;  /* 0x000000ffff027224 */ /* 0x000fc400078e0012 */
[----:B------:R-:W-:Y:S01]  /*424c0*/  IMAD.MOV.U32 R0, RZ, RZ, R19 ;  /* 0x000000ffff007224 */ /* 0x000fe200078e0013 */
[----:B---3--:R1:W-:Y:S04]  /*424d0*/  STL.64 [R1+0x3258], R6 ;  /* 0x0032580601007387 */ /* 0x0083e80000100a00 */
[----:B--2---:R-:W-:Y:S04]  /*424e0*/  STL.64 [R1+0x3250], R4 ;  /* 0x0032500401007387 */ /* 0x004fe80000100a00 */
[----:B-1----:R-:W2:Y:S04]  /*424f0*/  LDL.64 R6, [R1+0x8] ;  /* 0x0000080001067983 */ /* 0x002ea80000100a00 */
[----:B0-----:R0:W-:Y:S04]  /*42500*/  STL.64 [R1+0x3100], R26 ;  /* 0x0031001a01007387 */ /* 0x0011e80000100a00 */
[----:B------:R-:W-:Y:S04]  /*42510*/  STL.64 [R1+0x30f8], R24 ;  /* 0x0030f81801007387 */ /* 0x000fe80000100a00 */
[----:B0-----:R-:W3:Y:S04]  /*42520*/  LDL R26, [R1+0x18] ;  /* 0x00001800011a7983 */ /* 0x001ee80000100800 */
[----:B------:R-:W3:Y:S04]  /*42530*/  LDL R27, [R1+0x1c] ;  /* 0x00001c00011b7983 */ /* 0x000ee80000100800 */
        /* <DEDUP_REMOVED lines=19> */
[----:B-1----:R-:W-:Y:S02]  /*42670*/  IMAD.MOV.U32 R18, RZ, RZ, R10 ;  /* 0x000000ffff127224 */ /* 0x002fe400078e000a */
[----:B------:R-:W4:Y:S02]  /*42680*/  LDL.LU.64 R10, [R1+0x32a8] ;  /* 0x0032a800010a7983 */ /* 0x000f240000300a00 */
[----:B----4-:R-:W-:Y:S01]  /*42690*/  HMMA.16816.F32.BF16 R12, R20, R10, R12 ;  /* 0x0000000a140c723c */ /* 0x010fe2000004180c */
        /* <DEDUP_REMOVED lines=15> */
[----:B------:R-:W3:Y:S04]  /*42790*/  LDL.LU.64 R14, [R1+0x3280] ;  /* 0x00328000010e7983 */ /* 0x000ee80000300a00 */
[----:B------:R-:W3:Y:S02]  /*427a0*/  LDL.LU.64 R12, [R1+0x3278] ;  /* 0x00327800010c7983 */ /* 0x000ee40000300a00 */
[----:B---3--:R-:W-:-:S15]  /*427b0*/  HMMA.16816.F32.BF16 R12, R20, R26, R12 ;  /* 0x0000001a140c723c */ /* 0x008fde000004180c */
[----:B------:R-:W-:-:S04]  /*427c0*/  NOP ;  /* 0x0000000000007918 */ /* 0x000fc80000000000 */
[----:B------:R-:W-:Y:S04]  /*427d0*/  STL.64 [R1+0x870], R12 ;  /* 0x0008700c01007387 */ /* 0x000fe80000100a00 */
[----:B------:R0:W-:Y:S04]  /*427e0*/  STL.64 [R1+0x878], R14 ;  /* 0x0008780e01007387 */ /* 0x0001e80000100a00 */
[----:B0-----:R-:W3:Y:S04]  /*427f0*/  LDL.LU.64 R14, [R1+0x3270] ;  /* 0x00327000010e7983 */ /* 0x001ee80000300a00 */
[----:B------:R-:W3:Y:S04]  /*42800*/  LDL.LU.64 R12, [R1+0x3268] ;  /* 0x00326800010c7983 */ /* 0x000ee80000300a00 */
[----:B------:R-:W-:Y:S01]  /*42810*/  STL.64 [R1+0x3138], R26 ;  /* 0x0031381a01007387 */ /* 0x000fe20000100a00 */
[----:B---3--:R-:W-:-:S15]  /*42820*/  HMMA.16816.F32.BF16 R12, R20, R6, R12 ;  /* 0x00000006140c723c */ /* 0x008fde000004180c */
[----:B------:R-:W-:-:S04]  /*42830*/  NOP ;  /* 0x0000000000007918 */ /* 0x000fc80000000000 */
[----:B------:R0:W-:Y:S04]  /*42840*/  STL.64 [R1+0x860], R12 ;  /* 0x0008600c01007387 */ /* 0x0001e80000100a00 */
[----:B------:R1:W-:Y:S01]  /*42850*/  STL.64 [R1+0x868], R14 ;  /* 0x0008680e01007387 */ /* 0x0003e20000100a00 */
[----:B0-----:R-:W-:-:S03]  /*42860*/  IMAD.MOV.U32 R13, RZ, RZ, R6 ;  /* 0x000000ffff0d7224 */ /* 0x001fc600078e0006 */
[----:B-1----:R-:W3:Y:S01]  /*42870*/  LDL.LU.64 R14, [R1+0x3260] ;  /* 0x00326000010e7983 */ /* 0x002ee20000300a00 */
[----:B------:R-:W-:-:S03]  /*42880*/  IMAD.MOV.U32 R12, RZ, RZ, R7 ;  /* 0x000000ffff0c7224 */ /* 0x000fc600078e0007 */
        /* <DEDUP_REMOVED lines=8> */
[----:B------:R-:W-:Y:S04]  /*42910*/  STL.64 [R1+0x3120], R14 ;  /* 0x0031200e01007387 */ /* 0x000fe80000100a00 */
        /* <DEDUP_REMOVED lines=9> */
[----:B0-----:R-:W3:Y:S04]  /*429b0*/  LDL.LU.64 R6, [R1+0x3238] ;  /* 0x0032380001067983 */ /* 0x001ee80000300a00 */
[----:B------:R-:W2:Y:S04]  /*429c0*/  LDL.LU.64 R4, [R1+0x3230] ;  /* 0x0032300001047983 */ /* 0x000ea80000300a00 */
[----:B------:R-:W-:Y:S01]  /*429d0*/  STL.64 [R1+0x3118], R10 ;  /* 0x0031180a01007387 */ /* 0x000fe20000100a00 */
[----:B---3--:R-:W-:Y:S03]  /*429e0*/  HMMA.16816.F32.BF16 R12, R20, R6, R12 ;  /* 0x00000006140c723c */ /* 0x008fe6000004180c */
[----:B------:R0:W-:Y:S04]  /*429f0*/  STL.64 [R1+0x3110], R6 ;  /* 0x0031100601007387 */ /* 0x0001e80000100a00 */
[----:B--2---:R-:W-:Y:S01]  /*42a00*/  STL.64 [R1+0x3108], R4 ;  /* 0x0031080401007387 */ /* 0x004fe20000100a00 */
[----:B0-----:R-:W-:-:S02]  /*42a10*/  IMAD.MOV.U32 R6, RZ, RZ, R8 ;  /* 0x000000ffff067224 */ /* 0x001fc400078e0008 */
[----:B------:R-:W-:-:S09]  /*42a20*/  IMAD.MOV.U32 R7, RZ, RZ, R9 ;  /* 0x000000ffff077224 */ /* 0x000fd200078e0009 */
[----:B------:R-:W-:Y:S04]  /*42a30*/  STL.64 [R1+0xb40], R12 ;  /* 0x000b400c01007387 */ /* 0x000fe80000100a00 */
[----:B------:R-:W-:Y:S04]  /*42a40*/  STL.64 [R1+0xb48], R14 ;  /* 0x000b480e01007387 */ /* 0x000fe80000100a00 */
[----:B------:R-:W2:Y:S04]  /*42a50*/  LDL.LU R8, [R1+0x322c] ;  /* 0x00322c0001087983 */ /* 0x000ea80000300800 */
[----:B------:R-:W3:Y:S01]  /*42a60*/  LDL.LU R9, [R1+0x3228] ;  /* 0x0032280001097983 */ /* 0x000ee20000300800 */
[----:B------:R-:W-:-:S02]  /*42a70*/  IMAD.MOV.U32 R26, RZ, RZ, R16 ;  /* 0x000000ffff1a7224 */ /* 0x000fc400078e0010 */
[----:B------:R-:W-:Y:S01]  /*42a80*/  IMAD.MOV.U32 R27, RZ, RZ, R19 ;  /* 0x000000ffff1b7224 */ /* 0x000fe200078e0013 */
[----:B------:R-:W-:Y:S04]  /*42a90*/  STL.64 [R1+0x3140], R6 ;  /* 0x0031400601007387 */ /* 0x000fe80000100a00 */
[----:B------:R-:W4:Y:S04]  /*42aa0*/  LDL.LU R16, [R1+0x3224] ;  /* 0x0032240001107983 */ /* 0x000f280000300800 */
[----:B------:R-:W4:Y:S04]  /*42ab0*/  LDL.LU R19, [R1+0x3220] ;  /* 0x0032200001137983 */ /* 0x000f280000300800 */
[----:B------:R0:W-:Y:S01]  /*42ac0*/  STL.64 [R1+0x3148], R26 ;  /* 0x0031481a01007387 */ /* 0x0001e20000100a00 */
[----:B------:R-:W-:-:S02]  /*42ad0*/  IMAD.MOV.U32 R10, RZ, RZ, R29 ;  /* 0x000000ffff0a7224 */ /* 0x000fc400078e001d */
[----:B------:R-:W-:Y:S02]  /*42ae0*/  IMAD.MOV.U32 R11, RZ, RZ, R28 ;  /* 0x000000ffff0b7224 */ /* 0x000fe400078e001c */
[----:B0-----:R-:W-:Y:S02]  /*42af0*/  IMAD.MOV.U32 R26, RZ, RZ, R18 ;  /* 0x000000ffff1a7224 */ /* 0x001fe400078e0012 */
[----:B------:R-:W-:Y:S01]  /*42b00*/  IMAD.MOV.U32 R27, RZ, RZ, R17 ;  /* 0x000000ffff1b7224 */ /* 0x000fe200078e0011 */
[----:B------:R-:W4:Y:S04]  /*42b10*/  LDL.LU R18, [R1+0x321c] ;  /* 0x00321c0001127983 */ /* 0x000f280000300800 */
[----:B------:R-:W4:Y:S04]  /*42b20*/  LDL.LU R17, [R1+0x3218] ;  /* 0x0032180001117983 */ /* 0x000f280000300800 */
[----:B------:R-:W-:Y:S04]  /*42b30*/  STL.64 [R1+0x3160], R26 ;  /* 0x0031601a01007387 */ /* 0x000fe80000100a00 */
[----:B------:R-:W4:Y:S04]  /*42b40*/  LDL.LU R4, [R1+0x800] ;  /* 0x0008000001047983 */ /* 0x000f280000300800 */
[----:B------:R-:W4:Y:S04]  /*42b50*/  LDL.LU R5, [R1+0x804] ;  /* 0x0008040001057983 */ /* 0x000f280000300800 */
[----:B------:R-:W4:Y:S04]  /*42b60*/  LDL.LU R6, [R1+0x808] ;  /* 0x0008080001067983 */ /* 0x000f280000300800 */
[----:B------:R-:W4:Y:S04]  /*42b70*/  LDL.LU R7, [R1+0x80c] ;  /* 0x00080c0001077983 */ /* 0x000f280000300800 */
[----:B------:R-:W4:Y:S04]  /*42b80*/  LDL.LU R29, [R1+0x3214] ;  /* 0x00321400011d7983 */ /* 0x000f280000300800 */
[----:B------:R0:W-:Y:S01]  /*42b90*/  STL.64 [R1+0x3198], R10 ;  /* 0x0031980a01007387 */ /* 0x0001e20000100a00 */
[----:B--2---:R-:W-:-:S02]  /*42ba0*/  IMAD.MOV.U32 R15, RZ, RZ, R8 ;  /* 0x000000ffff0f7224 */ /* 0x004fc400078e0008 */
[----:B---3--:R-:W-:-:S05]  /*42bb0*/  IMAD.MOV.U32 R14, RZ, RZ, R9 ;  /* 0x000000ffff0e7224 */ /* 0x008fca00078e0009 */
[----:B------:R4:W-:Y:S04]  /*42bc0*/  STL.64 [R1+0x31a0], R14 ;  /* 0x0031a00e01007387 */ /* 0x0009e80000100a00 */
[----:B------:R-:W2:Y:S04]  /*42bd0*/  LDL.LU R8, [R1+0x4e0] ;  /* 0x0004e00001087983 */ /* 0x000ea80000300800 */
[----:B------:R-:W2:Y:S04]  /*42be0*/  LDL.LU R9, [R1+0x4e4] ;  /* 0x0004e40001097983 */ /* 0x000ea80000300800 */
[----:B0-----:R-:W3:Y:S04]  /*42bf0*/  LDL.LU R10, [R1+0x4e8] ;  /* 0x0004e800010a7983 */ /* 0x001ee80000300800 */
[----:B------:R-:W3:Y:S01]  /*42c00*/  LDL.LU R11, [R1+0x4ec] ;  /* 0x0004ec00010b7983 */ /* 0x000ee20000300800 */
[----:B----4-:R-:W-:-:S02]  /*42c10*/  IMAD.MOV.U32 R14, RZ, RZ, R19 ;  /* 0x000000ffff0e7224 */ /* 0x010fc400078e0013 */
[----:B------:R-:W-:Y:S01]  /*42c20*/  IMAD.MOV.U32 R15, RZ, RZ, R16 ;  /* 0x000000ffff0f7224 */ /* 0x000fe200078e0010 */
[----:B---3--:R-:W-:Y:S04]  /*42c30*/  STL.64 [R1+0x31b0], R10 ;  /* 0x0031b00a01007387 */ /* 0x008fe80000100a00 */
[----:B--2---:R0:W-:Y:S04]  /*42c40*/  STL.64 [R1+0x31a8], R8 ;  /* 0x0031a80801007387 */ /* 0x0041e80000100a00 */
[----:B------:R-:W2:Y:S04]  /*42c50*/  LDL.LU R19, [R1+0x3210] ;  /* 0x0032100001137983 */ /* 0x000ea80000300800 */
[----:B------:R-:W3:Y:S04]  /*42c60*/  LDL.LU R16, [R1+0x320c] ;  /* 0x00320c0001107983 */ /* 0x000ee80000300800 */
[----:B------:R1:W-:Y:S04]  /*42c70*/  STL.64 [R1+0x31b8], R14 ;  /* 0x0031b80e01007387 */ /* 0x0003e80000100a00 */
[----:B0-----:R-:W4:Y:S04]  /*42c80*/  LDL.LU R8, [R1+0x4f0] ;  /* 0x0004f00001087983 */ /* 0x001f280000300800 */
[----:B------:R-:W4:Y:S04]  /*42c90*/  LDL.LU R9, [R1+0x4f4] ;  /* 0x0004f40001097983 */ /* 0x000f280000300800 */
[----:B------:R-:W2:Y:S04]  /*42ca0*/  LDL.LU R10, [R1+0x4f8] ;  /* 0x0004f800010a7983 */ /* 0x000ea80000300800 */
[----:B------:R-:W2:Y:S01]  /*42cb0*/  LDL.LU R11, [R1+0x4fc] ;  /* 0x0004fc00010b7983 */ /* 0x000ea20000300800 */
[----:B-1----:R-:W-:-:S02]  /*42cc0*/  IMAD.MOV.U32 R14, RZ, RZ, R17 ;  /* 0x000000ffff0e7224 */ /* 0x002fc400078e0011 */
[----:B------:R-:W-:Y:S01]  /*42cd0*/  IMAD.MOV.U32 R15, RZ, RZ, R18 ;  /* 0x000000ffff0f7224 */ /* 0x000fe200078e0012 */
[----:B--2---:R-:W-:Y:S04]  /*42ce0*/  STL.64 [R1+0x31c8], R10 ;  /* 0x0031c80a01007387 */ /* 0x004fe80000100a00 */
[----:B----4-:R0:W-:Y:S04]  /*42cf0*/  STL.64 [R1+0x31c0], R8 ;  /* 0x0031c00801007387 */ /* 0x0101e80000100a00 */
[----:B------:R-:W3:Y:S04]  /*42d00*/  LDL.LU R17, [R1+0x3208] ;  /* 0x0032080001117983 */ /* 0x000ee80000300800 */
[----:B------:R-:W3:Y:S04]  /*42d10*/  LDL.LU R18, [R1+0x3204] ;  /* 0x0032040001127983 */ /* 0x000ee80000300800 */
[----:B------:R1:W-:Y:S04]  /*42d20*/  STL.64 [R1+0x31d0], R14 ;  /* 0x0031d00e01007387 */ /* 0x0003e80000100a00 */
[----:B0-----:R-:W2:Y:S04]  /*42d30*/  LDL.LU R8, [R1+0x500] ;  /* 0x0005000001087983 */ /* 0x001ea80000300800 */
[----:B------:R-:W2:Y:S04]  /*42d40*/  LDL.LU R9, [R1+0x504] ;  /* 0x0005040001097983 */ /* 0x000ea80000300800 */
[----:B------:R-:W4:Y:S04]  /*42d50*/  LDL.LU R10, [R1+0x508] ;  /* 0x00050800010a7983 */ /* 0x000f280000300800 */
[----:B------:R-:W4:Y:S01]  /*42d60*/  LDL.LU R11, [R1+0x50c] ;  /* 0x00050c00010b7983 */ /* 0x000f220000300800 */
[----:B-1----:R-:W-:-:S02]  /*42d70*/  IMAD.MOV.U32 R14, RZ, RZ, R19 ;  /* 0x000000ffff0e7224 */ /* 0x002fc400078e0013 */
[----:B------:R-:W-:Y:S01]  /*42d80*/  IMAD.MOV.U32 R15, RZ, RZ, R29 ;  /* 0x000000ffff0f7224 */ /* 0x000fe200078e001d */
[----:B----4-:R-:W-:Y:S04]  /*42d90*/  STL.64 [R1+0x31e0], R10 ;  /* 0x0031e00a01007387 */ /* 0x010fe80000100a00 */
[----:B--2---:R-:W-:Y:S04]  /*42da0*/  STL.64 [R1+0x31d8], R8 ;  /* 0x0031d80801007387 */ /* 0x004fe80000100a00 */
[----:B------:R-:W3:Y:S04]  /*42db0*/  LDL.LU R19, [R1+0x3200] ;  /* 0x0032000001137983 */ /* 0x000ee80000300800 */
[----:B------:R0:W-:Y:S04]  /*42dc0*/  STL.64 [R1+0x31e8], R14 ;  /* 0x0031e80e01007387 */ /* 0x0001e80000100a00 */
[----:B0-----:R-:W3:Y:S04]  /*42dd0*/  LDL.64 R14, [R1+0xc8] ;  /* 0x0000c800010e7983 */ /* 0x001ee80000100a00 */
[----:B------:R-:W2:Y:S04]  /*42de0*/  LDL.LU R8, [R1+0x510] ;  /* 0x0005100001087983 */ /* 0x000ea80000300800 */
[----:B------:R-:W2:Y:S04]  /*42df0*/  LDL.LU R9, [R1+0x514] ;  /* 0x0005140001097983 */ /* 0x000ea80000300800 */
[----:B------:R-:W4:Y:S04]  /*42e00*/  LDL.LU R10, [R1+0x518] ;  /* 0x00051800010a7983 */ /* 0x000f280000300800 */
[----:B------:R-:W4:Y:S01]  /*42e10*/  LDL.LU R11, [R1+0x51c] ;  /* 0x00051c00010b7983 */ /* 0x000f220000300800 */
[----:B------:R-:W-:-:S02]  /*42e20*/  IMAD.MOV.U32 R26, RZ, RZ, R25 ;  /* 0x000000ffff1a7224 */ /* 0x000fc400078e0019 */
[----:B------:R-:W-:Y:S01]  /*42e30*/  IMAD.MOV.U32 R27, RZ, RZ, R24 ;  /* 0x000000ffff1b7224 */ /* 0x000fe200078e0018 */
[----:B----4-:R-:W-:Y:S04]  /*42e40*/  STL.64 [R1+0x31f8], R10 ;  /* 0x0031f80a01007387 */ /* 0x010fe80000100a00 */
        /* <DEDUP_REMOVED lines=22> */
[----:B---3--:R-:W-:Y:S01]  /*42fb0*/  HMMA.16816.F32.BF16 R8, R16, R14, R8 ;  /* 0x0000000e1008723c */ /* 0x008fe20000041808 */
[----:B------:R-:W-:-:S02]  /*42fc0*/  IMAD.MOV.U32 R26, RZ, RZ, R2 ;  /* 0x000000ffff1a7224 */ /* 0x000fc400078e0002 */
[----:B------:R-:W-:Y:S02]  /*42fd0*/  IMAD.MOV.U32 R27, RZ, RZ, R0 ;  /* 0x000000ffff1b7224 */ /* 0x000fe400078e0000 */
[----:B------:R-:W-:Y:S02]  /*42fe0*/  IMAD.MOV.U32 R2, RZ, RZ, R14 ;  /* 0x000000ffff027224 */ /* 0x000fe400078e000e */
[----:B------:R-:W-:Y:S01]  /*42ff0*/  IMAD.MOV.U32 R0, RZ, RZ, R15 ;  /* 0x000000ffff007224 */ /* 0x000fe200078e000f */
[----:B----4-:R-:W-:Y:S04]  /*43000*/  STL.64 [R1+0x3188], R6 ;  /* 0x0031880601007387 */ /* 0x010fe80000100a00 */
        /* <DEDUP_REMOVED lines=8> */
[----:B------:R-:W3:Y:S04]  /*43090*/  LDL.LU.64 R8, [R1+0x31f0] ;  /* 0x0031f00001087983 */ /* 0x000ee80000300a00 */
[----:B------:R-:W3:Y:S02]  /*430a0*/  LDL.LU.64 R14, [R1+0x31e8] ;  /* 0x0031e800010e7983 */ /* 0x000ee40000300a00 */
        /* <DEDUP_REMOVED lines=19> */
[----:B------:R-:W3:-:S15]  /*431e0*/  LDL.LU.64 R10, [R1+0x3198] ;  /* 0x00319800010a7983 */ /* 0x000ede0000300a00 */
[----:B------:R-:W-:Y:S02]  /*431f0*/  NOP ;  /* 0x0000000000007918 */ /* 0x000fe40000000000 */
[----:B------:R0:W-:Y:S04]  /*43200*/  STL.64 [R1+0xaf0], R12 ;  /* 0x000af00c01007387 */ /* 0x0001e80000100a00 */
[----:B------:R-:W-:Y:S04]  /*43210*/  STL.64 [R1+0xaf8], R14 ;  /* 0x000af80e01007387 */ /* 0x000fe80000100a00 */
[----:B0-----:R-:W4:Y:S04]  /*43220*/  LDL.LU.64 R12, [R1+0x3190] ;  /* 0x00319000010c7983 */ /* 0x001f280000300a00 */
[----:B------:R-:W2:Y:S01]  /*43230*/  LDL.LU R8, [R1+0x7c0] ;  /* 0x0007c00001087983 */ /* 0x000ea20000300800 */
[----:B---3--:R-:W-:-:S15]  /*43240*/  HMMA.16816.F32.BF16 R20, R16, R10, R20 ;  /* 0x0000000a1014723c */ /* 0x008fde0000041814 */
[----:B------:R-:W-:-:S04]  /*43250*/  NOP ;  /* 0x0000000000007918 */ /* 0x000fc80000000000 */
[----:B------:R-:W-:Y:S04]  /*43260*/  STL.64 [R1+0xae0], R20 ;  /* 0x000ae01401007387 */ /* 0x000fe80000100a00 */
[----:B------:R-:W-:Y:S04]  /*43270*/  STL.64 [R1+0xae8], R22 ;  /* 0x000ae81601007387 */ /* 0x000fe80000100a00 */
[----:B------:R-:W3:Y:S04]  /*43280*/  LDL.LU R9, [R1+0x7c4] ;  /* 0x0007c40001097983 */ /* 0x000ee80000300800 */
[----:B------:R-:W3:Y:S04]  /*43290*/  LDL.LU R10, [R1+0x7c8] ;  /* 0x0007c800010a7983 */ /* 0x000ee80000300800 */
[----:B------:R-:W3:Y:S04]  /*432a0*/  LDL.LU R11, [R1+0x7cc] ;  /* 0x0007cc00010b7983 */ /* 0x000ee80000300800 */
[----:B------:R-:W0:Y:S01]  /*432b0*/  LDSM.16.MT88.4 R20, [R3+0x14180] ;  /* 0x014180000314783b */ /* 0x000e220000004200 */
[C---:B--2---:R-:W-:Y:S03]  /*432c0*/  HMMA.16816.F32.BF16 R24, R16.reuse, R26, R4 ;  /* 0x0000001a1018723c */ /* 0x044fe60000041804 */
[----:B---3--:R-:W-:Y:S04]  /*432d0*/  STL.64 [R1+0x3130], R10 ;  /* 0x0031300a01007387 */ /* 0x008fe80000100a00 */
[----:B------:R1:W-:Y:S04]  /*432e0*/  STL.64 [R1+0x3128], R8 ;  /* 0x0031280801007387 */ /* 0x0003e80000100a00 */
[----:B-1----:R-:W2:Y:S04]  /*432f0*/  LDL.LU R8, [R1+0x7d0] ;  /* 0x0007d00001087983 */ /* 0x002ea80000300800 */
[----:B------:R-:W2:Y:S04]  /*43300*/  LDL.LU R9, [R1+0x7d4] ;  /* 0x0007d40001097983 */ /* 0x000ea80000300800 */
[----:B------:R-:W2:Y:S04]  /*43310*/  LDL.LU R10, [R1+0x7d8] ;  /* 0x0007d800010a7983 */ /* 0x000ea80000300800 */
[----:B------:R-:W2:Y:S04]  /*43320*/  LDL.LU R11, [R1+0x7dc] ;  /* 0x0007dc00010b7983 */ /* 0x000ea80000300800 */
[----:B0-----:R-:W-:Y:S04]  /*43330*/  STL.64 [R1+0x2fe0], R22 ;  /* 0x002fe01601007387 */ /* 0x001fe80000100a00 */
[----:B------:R0:W-:Y:S04]  /*43340*/  STL.64 [R1+0x2fd8], R20 ;  /* 0x002fd81401007387 */ /* 0x0001e80000100a00 */
[----:B0-----:R-:W3:Y:S04]  /*43350*/  LDL.LU R20, [R1+0x7f0] ;  /* 0x0007f00001147983 */ /* 0x001ee80000300800 */
[----:B------:R-:W3:Y:S04]  /*43360*/  LDL.LU R21, [R1+0x7f4] ;  /* 0x0007f40001157983 */ /* 0x000ee80000300800 */
[----:B------:R-:W3:Y:S04]  /*43370*/  LDL.LU R22, [R1+0x7f8] ;  /* 0x0007f80001167983 */ /* 0x000ee80000300800 */
[----:B------:R-:W3:Y:S04]  /*43380*/  LDL.LU R23, [R1+0x7fc] ;  /* 0x0007fc0001177983 */ /* 0x000ee80000300800 */
        /* <DEDUP_REMOVED lines=22> */
[----:B0-----:R-:W2:Y:S01]  /*434f0*/  LDL.LU.64 R26, [R1+0x3138] ;  /* 0x00313800011a7983 */ /* 0x001ea20000300a00 */
[----:B---3--:R-:W-:Y:S03]  /*43500*/  HMMA.16816.F32.BF16 R4, R16, R6, R20 ;  /* 0x000000061004723c */ /* 0x008fe60000041814 */
[----:B------:R-:W3:-:S15]  /*43510*/  LDL.LU R20, [R1+0x470] ;  /* 0x0004700001147983 */ /* 0x000ede0000300800 */
[----:B------:R-:W-:Y:S01]  /*43520*/  NOP ;  /* 0x0000000000007918 */ /* 0x000fe20000000000 */
[----:B------:R0:W-:Y:S04]  /*43530*/  STL.64 [R1+0x7f0], R4 ;  /* 0x0007f00401007387 */ /* 0x0001e80000100a00 */
[----:B------:R1:W-:Y:S04]  /*43540*/  STL.64 [R1+0x7f8], R6 ;  /* 0x0007f80601007387 */ /* 0x0003e80000100a00 */
[----:B------:R-:W3:Y:S04]  /*43550*/  LDL.LU R21, [R1+0x474] ;  /* 0x0004740001157983 */ /* 0x000ee80000300800 */
[----:B------:R-:W2:Y:S04]  /*43560*/  LDL.LU R22, [R1+0x478] ;  /* 0x0004780001167983 */ /* 0x000ea80000300800 */
[----:B------:R-:W2:Y:S04]  /*43570*/  LDL.LU R23, [R1+0x47c] ;  /* 0x00047c0001177983 */ /* 0x000ea80000300800 */
[----:B0-----:R-:W3:Y:S04]  /*43580*/  LDL.LU R4, [R1+0x7b0] ;  /* 0x0007b00001047983 */ /* 0x001ee80000300800 */
[----:B------:R-:W4:Y:S04]  /*43590*/  LDL.LU R5, [R1+0x7b4] ;  /* 0x0007b40001057983 */ /* 0x000f280000300800 */
[----:B-1----:R-:W4:Y:S04]  /*435a0*/  LDL.LU R6, [R1+0x7b8] ;  /* 0x0007b80001067983 */ /* 0x002f280000300800 */
[----:B------:R-:W4:Y:S04]  /*435b0*/  LDL.LU R7, [R1+0x7bc] ;  /* 0x0007bc0001077983 */ /* 0x000f280000300800 */
[----:B--2---:R0:W-:Y:S04]  /*435c0*/  STL.64 [R1+0x30b0], R22 ;  /* 0x0030b01601007387 */ /* 0x0041e80000100a00 */
[----:B---3--:R-:W-:Y:S04]  /*435d0*/  STL.64 [R1+0x30a8], R20 ;  /* 0x0030a81401007387 */ /* 0x008fe80000100a00 */
        /* <DEDUP_REMOVED lines=9> */
[----:B------:R-:W2:Y:S01]  /*43670*/  LDL.LU R23, [R1+0x7ec] ;  /* 0x0007ec0001177983 */ /* 0x000ea20000300800 */
[----:B----4-:R-:W-:-:S02]  /*43680*/  IMAD.MOV.U32 R14, RZ, RZ, R13 ;  /* 0x000000ffff0e7224 */ /* 0x010fc400078e000d */
[----:B------:R-:W-:Y:S01]  /*43690*/  IMAD.MOV.U32 R15, RZ, RZ, R12 ;  /* 0x000000ffff0f7224 */ /* 0x000fe200078e000c */
[----:B------:R-:W3:Y:S06]  /*436a0*/  LDL.LU R24, [R1+0x4c0] ;  /* 0x0004c00001187983 */ /* 0x000eec0000300800 */
[C---:B------:R-:W-:Y:S08]  /*436b0*/  HMMA.16816.F32.BF16 R12, R16.reuse, R14, R8 ;  /* 0x0000000e100c723c */ /* 0x040ff00000041808 */
[----:B--2---:R-:W-:-:S15]  /*436c0*/  HMMA.16816.F32.BF16 R20, R16, R26, R20 ;  /* 0x0000001a1014723c */ /* 0x004fde0000041814 */
[----:B------:R-:W-:-:S04]  /*436d0*/  NOP ;  /* 0x0000000000007918 */ /* 0x000fc80000000000 */
[----:B------:R-:W-:Y:S04]  /*436e0*/  STL.64 [R1+0x7e0], R20 ;  /* 0x0007e01401007387 */ /* 0x000fe80000100a00 */
[----:B------:R-:W-:Y:S04]  /*436f0*/  STL.64 [R1+0x7e8], R22 ;  /* 0x0007e81601007387 */ /* 0x000fe80000100a00 */
        /* <DEDUP_REMOVED lines=8> */
[----:B--2---:R-:W-:-:S15]  /*43780*/  HMMA.16816.F32.BF16 R8, R16, R14, R8 ;  /* 0x0000000e1008723c */ /* 0x004fde0000041808 */
[----:B------:R-:W-:-:S04]  /*43790*/  NOP ;  /* 0x0000000000007918 */ /* 0x000fc80000000000 */
[----:B------:R-:W-:Y:S04]  /*437a0*/  STL.64 [R1+0x7c0], R8 ;  /* 0x0007c00801007387 */ /* 0x000fe80000100a00 */
[----:B------:R0:W-:Y:S04]  /*437b0*/  STL.64 [R1+0x7c8], R10 ;  /* 0x0007c80a01007387 */ /* 0x0001e80000100a00 */
[----:B0-----:R-:W2:Y:S04]  /*437c0*/  LDL.LU.64 R10, [R1+0x3118] ;  /* 0x00311800010a7983 */ /* 0x001ea80000300a00 */
[----:B------:R0:W-:Y:S04]  /*437d0*/  STL.64 [R1+0x3048], R14 ;  /* 0x0030480e01007387 */ /* 0x0001e80000100a00 */
[----:B0-----:R-:W4:Y:S04]  /*437e0*/  LDL.64 R14, [R1+0x78] ;  /* 0x00007800010e7983 */ /* 0x001f280000100a00 */
[----:B----4-:R0:W-:Y:S04]  /*437f0*/  STL.64 [R1+0x30b8], R14 ;  /* 0x0030b80e01007387 */ /* 0x0101e80000100a00 */
[----:B------:R-:W4:Y:S04]  /*43800*/  LDL.LU R12, [R1+0x480] ;  /* 0x00048000010c7983 */ /* 0x000f280000300800 */
[----:B------:R-:W4:Y:S04]  /*43810*/  LDL.LU R13, [R1+0x484] ;  /* 0x00048400010d7983 */ /* 0x000f280000300800 */
[----:B0-----:R-:W3:Y:S04]  /*43820*/  LDL.LU R14, [R1+0x488] ;  /* 0x00048800010e7983 */ /* 0x001ee80000300800 */
[----:B------:R-:W3:Y:S01]  /*43830*/  LDL.LU R15, [R1+0x48c] ;  /* 0x00048c00010f7983 */ /* 0x000ee20000300800 */
[C---:B--2---:R-:W-:Y:S03]  /*43840*/  HMMA.16816.F32.BF16 R4, R16.reuse, R10, R4 ;  /* 0x0000000a1004723c */ /* 0x044fe60000041804 */
[----:B---3--:R-:W-:Y:S04]  /*43850*/  STL.64 [R1+0x30d8], R14 ;  /* 0x0030d80e01007387 */ /* 0x008fe80000100a00 */
[----:B----4-:R0:W-:Y:S04]  /*43860*/  STL.64 [R1+0x30d0], R12 ;  /* 0x0030d00c01007387 */ /* 0x0101e80000100a00 */
        /* <DEDUP_REMOVED lines=14> */
[----:B------:R0:W-:Y:S04]  /*43950*/  STL [R1+0x3004], R10 ;  /* 0x0030040a01007387 */ /* 0x0001e80000100800 */
[----:B------:R1:W-:Y:S04]  /*43960*/  STL [R1+0x3000], R11 ;  /* 0x0030000b01007387 */ /* 0x0003e80000100800 */
[----:B------:R-:W2:Y:S04]  /*43970*/  LDL.LU R8, [R1+0x460] ;  /* 0x0004600001087983 */ /* 0x000ea80000300800 */
[----:B------:R-:W2:Y:S04]  /*43980*/  LDL.LU R9, [R1+0x464] ;  /* 0x0004640001097983 */ /* 0x000ea80000300800 */
[----:B0-----:R-:W2:Y:S04]  /*43990*/  LDL.LU R10, [R1+0x468] ;  /* 0x00046800010a7983 */ /* 0x001ea80000300800 */
[----:B-1----:R-:W2:Y:S01]  /*439a0*/  LDL.LU R11, [R1+0x46c] ;  /* 0x00046c00010b7983 */ /* 0x002ea20000300800 */
[----:B---3--:R-:W-:Y:S03]  /*439b0*/  HMMA.16816.F32.BF16 R16, R16, R6, R24 ;  /* 0x000000061010723c */ /* 0x008fe60000041818 */
[----:B------:R-:W2:Y:S04]  /*439c0*/  LDL.LU.64 R26, [R1+0x3100] ;  /* 0x00310000011a7983 */ /* 0x000ea80000300a00 */
[----:B------:R-:W2:Y:S01]  /*439d0*/  LDL.LU.64 R24, [R1+0x30f8] ;  /* 0x0030f80001187983 */ /* 0x000ea20000300a00 */
[----:B------:R-:W-:-:S02]  /*439e0*/  IMAD.MOV.U32 R22, RZ, RZ, R2 ;  /* 0x000000ffff167224 */ /* 0x000fc400078e0002 */
[----:B------:R-:W-:-:S09]  /*439f0*/  IMAD.MOV.U32 R23, RZ, RZ, R0 ;  /* 0x000000ffff177224 */ /* 0x000fd200078e0000 */
[----:B------:R-:W-:Y:S04]  /*43a00*/  STL.64 [R1+0x9c0], R16 ;  /* 0x0009c01001007387 */ /* 0x000fe80000100a00 */
[----:B------:R0:W-:Y:S04]  /*43a10*/  STL.64 [R1+0x9c8], R18 ;  /* 0x0009c81201007387 */ /* 0x0001e80000100a00 */
[----:B0-----:R-:W3:Y:S04]  /*43a20*/  LDL.64 R18, [R1+0x88] ;  /* 0x0000880001127983 */ /* 0x001ee80000100a00 */
[----:B------:R-:W-:Y:S04]  /*43a30*/  STL.64 [R1+0x2ff0], R6 ;  /* 0x002ff00601007387 */ /* 0x000fe80000100a00 */
[----:B----4-:R0:W-:Y:S04]  /*43a40*/  STL.64 [R1+0x2fe8], R4 ;  /* 0x002fe80401007387 */ /* 0x0101e80000100a00 */
[----:B0-----:R-:W4:Y:S04]  /*43a50*/  LDL.LU R4, [R1+0x490] ;  /* 0x0004900001047983 */ /* 0x001f280000300800 */
[----:B------:R-:W4:Y:S04]  /*43a60*/  LDL.LU R5, [R1+0x494] ;  /* 0x0004940001057983 */ /* 0x000f280000300800 */
[----:B------:R-:W4:Y:S04]  /*43a70*/  LDL.LU R6, [R1+0x498] ;  /* 0x0004980001067983 */ /* 0x000f280000300800 */
[----:B------:R-:W4:Y:S01]  /*43a80*/  LDL.LU R7, [R1+0x49c] ;  /* 0x00049c0001077983 */ /* 0x000f220000300800 */
        /* <DEDUP_REMOVED lines=14> */
[----:B------:R-:W4:Y:S04]  /*43b70*/  LDL.LU.64 R22, [R1+0x30c8] ;  /* 0x0030c80001167983 */ /* 0x000f280000300a00 */
[----:B------:R-:W-:Y:S04]  /*43b80*/  STL [R1+0x300c], R0 ;  /* 0x00300c0001007387 */ /* 0x000fe80000100800 */
[----:B------:R-:W-:Y:S01]  /*43b90*/  STL [R1+0x3008], R2 ;  /* 0x0030080201007387 */ /* 0x000fe20000100800 */
[----:B----4-:R-:W-:-:S15]  /*43ba0*/  HMMA.16816.F32.BF16 R4, R24, R22, R4 ;  /* 0x000000161804723c */ /* 0x010fde0000041804 */
        /* <DEDUP_REMOVED lines=13> */
[----:B------:R-:W3:Y:S04]  /*43c80*/  LDL.LU.64 R22, [R1+0x30b0] ;  /* 0x0030b00001167983 */ /* 0x000ee80000300a00 */
[----:B------:R-:W3:Y:S04]  /*43c90*/  LDL.LU.64 R20, [R1+0x30a8] ;  /* 0x0030a80001147983 */ /* 0x000ee80000300a00 */
[----:B------:R-:W-:Y:S04]  /*43ca0*/  STL.64 [R1+0x3018], R6 ;  /* 0x0030180601007387 */ /* 0x000fe80000100a00 */
[----:B------:R3:W-:Y:S02]  /*43cb0*/  STL.64 [R1+0x3010], R4 ;  /* 0x0030100401007387 */ /* 0x0007e40000100a00 */
[----:B---3--:R-:W-:Y:S01]  /*43cc0*/  HMMA.16816.F32.BF16 R4, R24, R18, R20 ;  /* 0x000000121804723c */ /* 0x008fe20000041814 */
[----:B--2---:R-:W-:-:S15]  /*43cd0*/  IMAD.MOV.U32 R23, RZ, RZ, R14 ;  /* 0x000000ffff177224 */ /* 0x004fde00078e000e */
[----:B------:R-:W-:-:S03]  /*43ce0*/  NOP ;  /* 0x0000000000007918 */ /* 0x000fc60000000000 */
[----:B------:R-:W-:Y:S04]  /*43cf0*/  STL.64 [R1+0xcc0], R4 ;  /* 0x000cc00401007387 */ /* 0x000fe80000100a00 */
[----:B------:R0:W-:Y:S02]  /*43d00*/  STL.64 [R1+0xcc8], R6 ;  /* 0x000cc80601007387 */ /* 0x0001e40000100a00 */
[----:B0-----:R-:W-:Y:S01]  /*43d10*/  HMMA.16816.F32.BF16 R4, R24, R14, R8 ;  /* 0x0000000e1804723c */ /* 0x001fe20000041808 */
[----:B------:R-:W-:Y:S02]  /*43d20*/  IMAD.MOV.U32 R22, RZ, RZ, R15 ;  /* 0x000000ffff167224 */ /* 0x000fe400078e000f */
[----:B------:R-:W-:Y:S02]  /*43d30*/  IMAD.MOV.U32 R21, RZ, RZ, R18 ;  /* 0x000000ffff157224 */ /* 0x000fe400078e0012 */
[----:B------:R-:W-:-:S02]  /*43d40*/  IMAD.MOV.U32 R20, RZ, RZ, R19 ;  /* 0x000000ffff147224 */ /* 0x000fc400078e0013 */
[----:B------:R-:W0:-:S12]  /*43d50*/  LDSM.16.MT88.4 R16, [R3+0x14200] ;  /* 0x014200000310783b */ /* 0x000e180000004200 */
[----:B------:R-:W-:Y:S04]  /*43d60*/  STL.64 [R1+0xcb0], R4 ;  /* 0x000cb00401007387 */ /* 0x000fe80000100a00 */
[----:B------:R-:W-:Y:S04]  /*43d70*/  STL.64 [R1+0xcb8], R6 ;  /* 0x000cb80601007387 */ /* 0x000fe80000100a00 */
[----:B------:R-:W-:Y:S04]  /*43d80*/  STL.64 [R1+0x3030], R22 ;  /* 0x0030301601007387 */ /* 0x000fe80000100a00 */
[----:B------:R1:W-:Y:S04]  /*43d90*/  STL.64 [R1+0x3028], R20 ;  /* 0x0030281401007387 */ /* 0x0003e80000100a00 */
[----:B-1----:R-:W2:Y:S04]  /*43da0*/  LDL.LU R20, [R1+0x740] ;  /* 0x0007400001147983 */ /* 0x002ea80000300800 */
        /* <DEDUP_REMOVED lines=12> */
[----:B------:R2:W-:Y:S04]  /*43e70*/  STL.64 [R1+0x3088], R8 ;  /* 0x0030880801007387 */ /* 0x0005e80000100a00 */
[----:B-1----:R-:W2:Y:S04]  /*43e80*/  LDL.64 R10, [R1+0x58] ;  /* 0x00005800010a7983 */ /* 0x002ea80000100a00 */
[----:B--2---:R1:W-:Y:S04]  /*43e90*/  STL.64 [R1+0x30a0], R10 ;  /* 0x0030a00a01007387 */ /* 0x0043e80000100a00 */
[----:B------:R-:W2:Y:S04]  /*43ea0*/  LDL.LU R8, [R1+0x7a0] ;  /* 0x0007a00001087983 */ /* 0x000ea80000300800 */
[----:B------:R-:W2:Y:S04]  /*43eb0*/  LDL.LU R9, [R1+0x7a4] ;  /* 0x0007a40001097983 */ /* 0x000ea80000300800 */
[----:B-1----:R-:W2:Y:S04]  /*43ec0*/  LDL.LU R10, [R1+0x7a8] ;  /* 0x0007a800010a7983 */ /* 0x002ea80000300800 */
[----:B------:R-:W2:Y:S04]  /*43ed0*/  LDL.LU R11, [R1+0x7ac] ;  /* 0x0007ac00010b7983 */ /* 0x000ea80000300800 */
[----:B------:R1:W-:Y:S04]  /*43ee0*/  STL.64 [R1+0x3058], R14 ;  /* 0x0030580e01007387 */ /* 0x0003e80000100a00 */
[----:B----4-:R-:W-:Y:S04]  /*43ef0*/  STL.64 [R1+0x3050], R12 ;  /* 0x0030500c01007387 */ /* 0x010fe80000100a00 */
[----:B-1----:R-:W4:Y:S04]  /*43f00*/  LDL.64 R14, [R1+0x28] ;  /* 0x00002800010e7983 */ /* 0x002f280000100a00 */
[----:B----4-:R1:W-:Y:S04]  /*43f10*/  STL.64 [R1+0x3068], R14 ;  /* 0x0030680e01007387 */ /* 0x0103e80000100a00 */
[----:B-1----:R-:W4:Y:S04]  /*43f20*/  LDL.64 R14, [R1+0x38] ;  /* 0x00003800010e7983 */ /* 0x002f280000100a00 */
[----:B----4-:R1:W-:Y:S04]  /*43f30*/  STL.64 [R1+0x3080], R14 ;  /* 0x0030800e01007387 */ /* 0x0103e80000100a00 */
[----:B-1----:R-:W4:Y:S04]  /*43f40*/  LDL.64 R14, [R1+0x48] ;  /* 0x00004800010e7983 */ /* 0x002f280000100a00 */
[----:B----4-:R1:W-:Y:S04]  /*43f50*/  STL.64 [R1+0x3098], R14 ;  /* 0x0030980e01007387 */ /* 0x0103e80000100a00 */
[----:B------:R-:W4:Y:S04]  /*43f60*/  LDL.LU R12, [R1+0x790] ;  /* 0x00079000010c7983 */ /* 0x000f280000300800 */
[----:B------:R-:W4:Y:S04]  /*43f70*/  LDL.LU R13, [R1+0x794] ;  /* 0x00079400010d7983 */ /* 0x000f280000300800 */
[----:B-1----:R-:W4:Y:S04]  /*43f80*/  LDL.LU R14, [R1+0x798] ;  /* 0x00079800010e7983 */ /* 0x002f280000300800 */
[----:B------:R-:W4:Y:S04]  /*43f90*/  LDL.LU R15, [R1+0x79c] ;  /* 0x00079c00010f7983 */ /* 0x000f280000300800 */
[----:B---3--:R1:W-:Y:S04]  /*43fa0*/  STL.64 [R1+0x3040], R22 ;  /* 0x0030401601007387 */ /* 0x0083e80000100a00 */
[----:B------:R3:W-:Y:S04]  /*43fb0*/  STL.64 [R1+0x3038], R20 ;  /* 0x0030381401007387 */ /* 0x0007e80000100a00 */
[----:B-1----:R-:W2:Y:S04]  /*43fc0*/  LDL.64 R22, [R1+0x18] ;  /* 0x0000180001167983 */ /* 0x002ea80000100a00 */
[----:B--2---:R1:W-:Y:S04]  /*43fd0*/  STL.64 [R1+0x3060], R22 ;  /* 0x0030601601007387 */ /* 0x0043e80000100a00 */
[----:B---3--:R-:W2:Y:S04]  /*43fe0*/  LDL.LU R20, [R1+0x760] ;  /* 0x0007600001147983 */ /* 0x008ea80000300800 */
[----:B------:R-:W2:Y:S04]  /*43ff0*/  LDL.LU R21, [R1+0x764] ;  /* 0x0007640001157983 */ /* 0x000ea80000300800 */
[----:B-1----:R-:W3:Y:S04]  /*44000*/  LDL.LU R22, [R1+0x768] ;  /* 0x0007680001167983 */ /* 0x002ee80000300800 */
[----:B------:R-:W3:Y:S04]  /*44010*/  LDL.LU R23, [R1+0x76c] ;  /* 0x00076c0001177983 */ /* 0x000ee80000300800 */
[----:B---3--:R-:W-:Y:S04]  /*44020*/  STL.64 [R1+0x3078], R22 ;  /* 0x0030781601007387 */ /* 0x008fe80000100a00 */
[----:B--2---:R1:W-:Y:S04]  /*44030*/  STL.64 [R1+0x3070], R20 ;  /* 0x0030701401007387 */ /* 0x0043e80000100a00 */
[----:B-1----:R-:W2:Y:S04]  /*44040*/  LDL.LU R20, [R1+0x770] ;  /* 0x0007700001147983 */ /* 0x002ea80000300800 */
[----:B------:R-:W2:Y:S04]  /*44050*/  LDL.LU R21, [R1+0x774] ;  /* 0x0007740001157983 */ /* 0x000ea80000300800 */
[----:B------:R-:W2:Y:S04]  /*44060*/  LDL.LU R22, [R1+0x778] ;  /* 0x0007780001167983 */ /* 0x000ea80000300800 */
[----:B------:R-:W2:Y:S04]  /*44070*/  LDL.LU R23, [R1+0x77c] ;  /* 0x00077c0001177983 */ /* 0x000ea80000300800 */
[----:B------:R-:W3:Y:S04]  /*44080*/  LDL.LU R4, [R1+0x730] ;  /* 0x0007300001047983 */ /* 0x000ee80000300800 */
[----:B------:R-:W3:Y:S04]  /*44090*/  LDL.LU R5, [R1+0x734] ;  /* 0x0007340001057983 */ /* 0x000ee80000300800 */
[----:B------:R-:W3:Y:S04]  /*440a0*/  LDL.LU R6, [R1+0x738] ;  /* 0x0007380001067983 */ /* 0x000ee80000300800 */
[----:B------:R-:W3:Y:S04]  /*440b0*/  LDL.LU R7, [R1+0x73c] ;  /* 0x00073c0001077983 */ /* 0x000ee80000300800 */
[----:B0-----:R0:W-:Y:S04]  /*440c0*/  STL.64 [R1+0x2e90], R18 ;  /* 0x002e901201007387 */ /* 0x0011e80000100a00 */
[----:B------:R-:W-:Y:S04]  /*440d0*/  STL.64 [R1+0x2e88], R16 ;  /* 0x002e881001007387 */ /* 0x000fe80000100a00 */
[----:B0-----:R-:W2:Y:S02]  /*440e0*/  LDL.64 R18, [R1+0x68] ;  /* 0x0000680001127983 */ /* 0x001ea40000100a00 */
[----:B--2---:R-:W-:Y:S01]  /*440f0*/  HMMA.16816.F32.BF16 R8, R24, R18, R8 ;  /* 0x000000121808723c */ /* 0x004fe20000041808 */
[----:B------:R-:W-:-:S02]  /*44100*/  IMAD.MOV.U32 R29, RZ, RZ, R18 ;  /* 0x000000ffff1d7224 */ /* 0x000fc400078e0012 */
[----:B------:R-:W-:-:S15]  /*44110*/  IMAD.MOV.U32 R28, RZ, RZ, R19 ;  /* 0x000000ffff1c7224 */ /* 0x000fde00078e0013 */
[----:B------:R-:W-:Y:S01]  /*44120*/  NOP ;  /* 0x0000000000007918 */ /* 0x000fe20000000000 */
[----:B------:R-:W-:Y:S04]  /*44130*/  STL.64 [R1+0x7a0], R8 ;  /* 0x0007a00801007387 */ /* 0x000fe80000100a00 */
[----:B------:R0:W-:Y:S04]  /*44140*/  STL.64 [R1+0x7a8], R10 ;  /* 0x0007a80a01007387 */ /* 0x0001e80000100a00 */
[----:B0-----:R-:W4:Y:S04]  /*44150*/  LDL.LU.64 R10, [R1+0x30a0] ;  /* 0x0030a000010a7983 */ /* 0x001f280000300a00 */
[----:B------:R-:W2:Y:S04]  /*44160*/  LDL.LU R16, [R1+0x710] ;  /* 0x0007100001107983 */ /* 0x000ea80000300800 */
[----:B------:R-:W2:Y:S04]  /*44170*/  LDL.LU R17, [R1+0x714] ;  /* 0x0007140001117983 */ /* 0x000ea80000300800 */
[----:B------:R-:W2:Y:S04]  /*44180*/  LDL.LU R18, [R1+0x718] ;  /* 0x0007180001127983 */ /* 0x000ea80000300800 */
[----:B------:R-:W2:Y:S01]  /*44190*/  LDL.LU R19, [R1+0x71c] ;  /* 0x00071c0001137983 */ /* 0x000ea20000300800 */
[----:B----4-:R-:W-:Y:S03]  /*441a0*/  HMMA.16816.F32.BF16 R12, R24, R10, R12 ;  /* 0x0000000a180c723c */ /* 0x010fe6000004180c */
[----:B--2---:R0:W-:Y:S04]  /*441b0*/  STL.64 [R1+0x2ea0], R18 ;  /* 0x002ea01201007387 */ /* 0x0041e80000100a00 */
[----:B------:R1:W-:Y:S04]  /*441c0*/  STL.64 [R1+0x2e98], R16 ;  /* 0x002e981001007387 */ /* 0x0003e80000100a00 */
[----:B0-----:R-:W2:Y:S04]  /*441d0*/  LDL R18, [R1+0x8] ;  /* 0x0000080001127983 */ /* 0x001ea80000100800 */
[----:B------:R-:W2:Y:S04]  /*441e0*/  LDL R19, [R1+0xc] ;  /* 0x00000c0001137983 */ /* 0x000ea80000100800 */
[----:B------:R-:W-:Y:S04]  /*441f0*/  STL.64 [R1+0x790], R12 ;  /* 0x0007900c01007387 */ /* 0x000fe80000100a00 */
[----:B------:R0:W-:Y:S01]  /*44200*/  STL.64 [R1+0x798], R14 ;  /* 0x0007980e01007387 */ /* 0x0001e20000100a00 */
[----:B-1----:R-:W-:-:S02]  /*44210*/  IMAD.MOV.U32 R17, RZ, RZ, R10 ;  /* 0x000000ffff117224 */ /* 0x002fc400078e000a */
[----:B------:R-:W-:Y:S01]  /*44220*/  IMAD.MOV.U32 R16, RZ, RZ, R11 ;  /* 0x000000ffff107224 */ /* 0x000fe200078e000b */
[----:B0-----:R-:W4:Y:S04]  /*44230*/  LDL.LU.64 R14, [R1+0x3098] ;  /* 0x00309800010e7983 */ /* 0x001f280000300a00 */
[----:B------:R-:W4:Y:S04]  /*44240*/  LDL.LU.64 R10, [R1+0x3090] ;  /* 0x00309000010a7983 */ /* 0x000f280000300a00 */
[----:B------:R-:W4:Y:S02]  /*44250*/  LDL.LU.64 R8, [R1+0x3088] ;  /* 0x0030880001087983 */ /* 0x000f240000300a00 */
[----:B----4-:R-:W-:-:S15]  /*44260*/  HMMA.16816.F32.BF16 R8, R24, R14, R8 ;  /* 0x0000000e1808723c */ /* 0x010fde0000041808 */
        /* <DEDUP_REMOVED lines=38> */
[----:B------:R-:W4:Y:S04]  /*444d0*/  LDL.LU.64 R20, [R1+0x3028] ;  /* 0x0030280001147983 */ /* 0x000f280000300a00 */
[----:B------:R0:W-:Y:S02]  /*444e0*/  STL.64 [R1+0x2eb8], R18 ;  /* 0x002eb81201007387 */ /* 0x0001e40000100a00 */
[----:B0-----:R-:W-:-:S02]  /*444f0*/  IMAD.MOV.U32 R18, RZ, RZ, R13 ;  /* 0x000000ffff127224 */ /* 0x001fc400078e000d */
[----:B------:R-:W-:Y:S01]  /*44500*/  IMAD.MOV.U32 R19, RZ, RZ, R12 ;  /* 0x000000ffff137224 */ /* 0x000fe200078e000c */
[----:B------:R-:W2:Y:S04]  /*44510*/  LDL.LU R13, [R1+0x3024] ;  /* 0x00302400010d7983 */ /* 0x000ea80000300800 */
[----:B------:R-:W2:Y:S01]  /*44520*/  LDL.LU R12, [R1+0x3020] ;  /* 0x00302000010c7983 */ /* 0x000ea20000300800 */
[----:B---3--:R-:W-:Y:S03]  /*44530*/  HMMA.16816.F32.BF16 R4, R24, R14, R4 ;  /* 0x0000000e1804723c */ /* 0x008fe60000041804 */
[----:B------:R0:W-:Y:S02]  /*44540*/  STL.64 [R1+0x2ed0], R18 ;  /* 0x002ed01201007387 */ /* 0x0001e40000100a00 */
[----:B0-----:R-:W-:-:S02]  /*44550*/  IMAD.MOV.U32 R18, RZ, RZ, R0 ;  /* 0x000000ffff127224 */ /* 0x001fc400078e0000 */
[----:B------:R-:W-:-:S12]  /*44560*/  IMAD.MOV.U32 R19, RZ, RZ, R2 ;  /* 0x000000ffff137224 */ /* 0x000fd800078e0002 */
[----:B------:R-:W-:Y:S04]  /*44570*/  STL.64 [R1+0x730], R4 ;  /* 0x0007300401007387 */ /* 0x000fe80000100a00 */
[----:B------:R0:W-:Y:S04]  /*44580*/  STL.64 [R1+0x738], R6 ;  /* 0x0007380601007387 */ /* 0x0001e80000100a00 */
[----:B0-----:R-:W3:Y:S04]  /*44590*/  LDL.LU.64 R6, [R1+0x3018] ;  /* 0x0030180001067983 */ /* 0x001ee80000300a00 */
[----:B------:R-:W3:Y:S04]  /*445a0*/  LDL.LU.64 R4, [R1+0x3010] ;  /* 0x0030100001047983 */ /* 0x000ee80000300a00 */
        /* <DEDUP_REMOVED lines=54> */
[----:B------:R3:W-:Y:S02]  /*44910*/  STL.64 [R1+0x2f78], R18 ;  /* 0x002f781201007387 */ /* 0x0007e40000100a00 */
[----:B---3--:R-:W-:Y:S02]  /*44920*/  IMAD.MOV.U32 R18, RZ, RZ, R7 ;  /* 0x000000ffff127224 */ /* 0x008fe400078e0007 */
        /* <DEDUP_REMOVED lines=34> */
[----:B------:R-:W4:Y:S04]  /*44b50*/  LDL.64 R18, [R1+0xc8] ;  /* 0x0000c80001127983 */ /* 0x000f280000100a00 */
        /* <DEDUP_REMOVED lines=120> */
[----:B------:R-:W3:Y:S04]  /*452e0*/  LDL.LU.64 R14, [R1+0x2eb0] ;  /* 0x002eb000010e7983 */ /* 0x000ee80000300a00 */
[----:B------:R-:W2:-:S13]  /*452f0*/  LDL.LU.64 R12, [R1+0x2ea8] ;  /* 0x002ea800010c7983 */ /* 0x000e9a0000300a00 */
[----:B------:R-:W-:Y:S04]  /*45300*/  STL.64 [R1+0xa00], R16 ;  /* 0x000a001001007387 */ /* 0x000fe80000100a00 */
[----:B------:R0:W-:Y:S04]  /*45310*/  STL.64 [R1+0xa08], R18 ;  /* 0x000a081201007387 */ /* 0x0001e80000100a00 */
[----:B0-----:R-:W4:Y:S04]  /*45320*/  LDL.LU.64 R18, [R1+0x2ea0] ;  /* 0x002ea00001127983 */ /* 0x001f280000300a00 */
[----:B------:R-:W4:Y:S01]  /*45330*/  LDL.LU.64 R16, [R1+0x2e98] ;  /* 0x002e980001107983 */ /* 0x000f220000300a00 */
[----:B---3--:R-:W-:Y:S03]  /*45340*/  HMMA.16816.F32.BF16 R24, R20, R14, R24 ;  /* 0x0000000e1418723c */ /* 0x008fe60000041818 */
[----:B------:R-:W-:Y:S04]  /*45350*/  STL.64 [R1+0x2da8], R14 ;  /* 0x002da80e01007387 */ /* 0x000fe80000100a00 */
[----:B--2---:R4:W-:-:S12]  /*45360*/  STL.64 [R1+0x2da0], R12 ;  /* 0x002da00c01007387 */ /* 0x0049d80000100a00 */
[----:B------:R-:W-:Y:S04]  /*45370*/  STL.64 [R1+0x9f0], R24 ;  /* 0x0009f01801007387 */ /* 0x000fe80000100a00 */
[----:B------:R-:W-:Y:S04]  /*45380*/  STL.64 [R1+0x9f8], R26 ;  /* 0x0009f81a01007387 */ /* 0x000fe80000100a00 */
[----:B------:R-:W0:Y:S01]  /*45390*/  LDSM.16.MT88.4 R24, [R3+0x14280] ;  /* 0x014280000318783b */ /* 0x000e220000004200 */
[C---:B----4-:R-:W-:Y:S03]  /*453a0*/  HMMA.16816.F32.BF16 R12, R20.reuse, R10, R16 ;  /* 0x0000000a140c723c */ /* 0x050fe60000041810 */
[----:B0-----:R-:W-:Y:S04]  /*453b0*/  STL.64 [R1+0x2d78], R26 ;  /* 0x002d781a01007387 */ /* 0x001fe80000100a00 */
[----:B------:R0:W-:Y:S04]  /*453c0*/  STL.64 [R1+0x2d70], R24 ;  /* 0x002d701801007387 */ /* 0x0001e80000100a00 */
[----:B0-----:R-:W2:Y:S08]  /*453d0*/  LDL.LU R24, [R1+0x2f0] ;  /* 0x0002f00001187983 */ /* 0x001eb00000300800 */
[----:B------:R-:W-:Y:S04]  /*453e0*/  STL.64 [R1+0x710], R12 ;  /* 0x0007100c01007387 */ /* 0x000fe80000100a00 */
[----:B------:R-:W-:Y:S04]  /*453f0*/  STL.64 [R1+0x718], R14 ;  /* 0x0007180e01007387 */ /* 0x000fe80000100a00 */
        /* <DEDUP_REMOVED lines=13> */
[----:B---3--:R0:W-:Y:S04]  /*454d0*/  STL.64 [R1+0x2e30], R26 ;  /* 0x002e301a01007387 */ /* 0x0081e80000100a00 */
[----:B--2---:R-:W-:Y:S04]  /*454e0*/  STL.64 [R1+0x2e28], R24 ;  /* 0x002e281801007387 */ /* 0x004fe80000100a00 */
[----:B0-----:R-:W2:Y:S04]  /*454f0*/  LDL.64 R26, [R1+0x98] ;  /* 0x00009800011a7983 */ /* 0x001ea80000100a00 */
[----:B--2---:R0:W-:Y:S04]  /*45500*/  STL.64 [R1+0x2e40], R26 ;  /* 0x002e401a01007387 */ /* 0x0041e80000100a00 */
[----:B0-----:R-:W2:Y:S04]  /*45510*/  LDL.64 R26, [R1+0xa8] ;  /* 0x0000a800011a7983 */ /* 0x001ea80000100a00 */
[----:B--2---:R0:W-:Y:S04]  /*45520*/  STL.64 [R1+0x2e58], R26 ;  /* 0x002e581a01007387 */ /* 0x0041e80000100a00 */
[----:B0-----:R-:W2:Y:S04]  /*45530*/  LDL.64 R26, [R1+0xb8] ;  /* 0x0000b800011a7983 */ /* 0x001ea80000100a00 */
[----:B--2---:R-:W-:Y:S04]  /*45540*/  STL.64 [R1+0x2e70], R26 ;  /* 0x002e701a01007387 */ /* 0x004fe80000100a00 */
[----:B------:R-:W2:Y:S04]  /*45550*/  LDL.64 R14, [R1+0x68] ;  /* 0x00006800010e7983 */ /* 0x000ea80000100a00 */
[----:B--2---:R0:W-:Y:S04]  /*45560*/  STL.64 [R1+0x2e38], R14 ;  /* 0x002e380e01007387 */ /* 0x0041e80000100a00 */
[----:B------:R-:W2:Y:S04]  /*45570*/  LDL.LU R12, [R1+0x320] ;  /* 0x00032000010c7983 */ /* 0x000ea80000300800 */
[----:B------:R-:W2:Y:S04]  /*45580*/  LDL.LU R13, [R1+0x324] ;  /* 0x00032400010d7983 */ /* 0x000ea80000300800 */
[----:B0-----:R-:W3:Y:S04]  /*45590*/  LDL.LU R14, [R1+0x328] ;  /* 0x00032800010e7983 */ /* 0x001ee80000300800 */
        /* <DEDUP_REMOVED lines=22> */
[----:B0-----:R-:W3:Y:S04]  /*45700*/  LDL.64 R10, [R1+0x78] ;  /* 0x00007800010a7983 */ /* 0x001ee80000100a00 */
[----:B------:R-:W2:Y:S04]  /*45710*/  LDL.LU.64 R18, [R1+0x2e90] ;  /* 0x002e900001127983 */ /* 0x000ea80000300a00 */
[----:B------:R-:W2:Y:S01]  /*45720*/  LDL.LU.64 R16, [R1+0x2e88] ;  /* 0x002e880001107983 */ /* 0x000ea20000300a00 */
[----:B------:R-:W-:-:S02]  /*45730*/  IMAD.MOV.U32 R26, RZ, RZ, R2 ;  /* 0x000000ffff1a7224 */ /* 0x000fc400078e0002 */
[----:B------:R-:W-:Y:S01]  /*45740*/  IMAD.MOV.U32 R27, RZ, RZ, R0 ;  /* 0x000000ffff1b7224 */ /* 0x000fe200078e0000 */
[----:B------:R0:W-:Y:S04]  /*45750*/  STL.64 [R1+0x9b0], R20 ;  /* 0x0009b01401007387 */ /* 0x0001e80000100a00 */
[----:B------:R1:W-:Y:S04]  /*45760*/  STL.64 [R1+0x9b8], R22 ;  /* 0x0009b81601007387 */ /* 0x0003e80000100a00 */
[----:B0-----:R-:W3:Y:S04]  /*45770*/  LDL.LU R20, [R1+0x300] ;  /* 0x0003000001147983 */ /* 0x001ee80000300800 */
[----:B------:R-:W3:Y:S04]  /*45780*/  LDL.LU R21, [R1+0x304] ;  /* 0x0003040001157983 */ /* 0x000ee80000300800 */
[----:B-1----:R-:W3:Y:S04]  /*45790*/  LDL.LU R22, [R1+0x308] ;  /* 0x0003080001167983 */ /* 0x002ee80000300800 */
[----:B------:R-:W3:Y:S04]  /*457a0*/  LDL.LU R23, [R1+0x30c] ;  /* 0x00030c0001177983 */ /* 0x000ee80000300800 */
[----:B------:R0:W-:Y:S04]  /*457b0*/  STL.64 [R1+0x2d88], R6 ;  /* 0x002d880601007387 */ /* 0x0001e80000100a00 */
[----:B------:R-:W-:Y:S04]  /*457c0*/  STL.64 [R1+0x2d80], R4 ;  /* 0x002d800401007387 */ /* 0x000fe80000100a00 */
[----:B0-----:R-:W4:Y:S01]  /*457d0*/  LDL.64 R6, [R1+0x88] ;  /* 0x0000880001067983 */ /* 0x001f220000100a00 */
        /* <DEDUP_REMOVED lines=35> */
[----:B------:R-:W4:Y:S04]  /*45a10*/  LDL.LU.64 R26, [R1+0x2e30] ;  /* 0x002e3000011a7983 */ /* 0x000f280000300a00 */
[----:B------:R-:W4:Y:S04]  /*45a20*/  LDL.LU.64 R24, [R1+0x2e28] ;  /* 0x002e280001187983 */ /* 0x000f280000300a00 */
[----:B------:R-:W-:Y:S04]  /*45a30*/  STL [R1+0x2d48], R2 ;  /* 0x002d480201007387 */ /* 0x000fe80000100800 */
[----:B------:R-:W-:Y:S01]  /*45a40*/  STL [R1+0x2d44], R0 ;  /* 0x002d440001007387 */ /* 0x000fe20000100800 */
[----:B----4-:R-:W-:-:S15]  /*45a50*/  HMMA.16816.F32.BF16 R24, R16, R6, R24 ;  /* 0x000000061018723c */ /* 0x010fde0000041818 */
[----:B------:R-:W-:-:S04]  /*45a60*/  NOP ;  /* 0x0000000000007918 */ /* 0x000fc80000000000 */
[----:B------:R-:W-:Y:S04]  /*45a70*/  STL.64 [R1+0xc60], R24 ;  /* 0x000c601801007387 */ /* 0x000fe80000100a00 */
[----:B------:R0:W-:Y:S04]  /*45a80*/  STL.64 [R1+0xc68], R26 ;  /* 0x000c681a01007387 */ /* 0x0001e80000100a00 */
[----:B0-----:R-:W2:Y:S04]  /*45a90*/  LDL.LU.64 R26, [R1+0x2e20] ;  /* 0x002e2000011a7983 */ /* 0x001ea80000300a00 */
[----:B------:R-:W2:Y:S01]  /*45aa0*/  LDL.LU.64 R24, [R1+0x2e18] ;  /* 0x002e180001187983 */ /* 0x000ea20000300a00 */
[----:B------:R-:W-:-:S02]  /*45ab0*/  IMAD.MOV.U32 R28, RZ, RZ, R6 ;  /* 0x000000ffff1c7224 */ /* 0x000fc400078e0006 */
[----:B------:R-:W-:Y:S02]  /*45ac0*/  IMAD.MOV.U32 R29, RZ, RZ, R7 ;  /* 0x000000ffff1d7224 */ /* 0x000fe400078e0007 */
[C---:B---3--:R-:W-:Y:S01]  /*45ad0*/  HMMA.16816.F32.BF16 R4, R16.reuse, R10, R20 ;  /* 0x0000000a1004723c */ /* 0x048fe20000041814 */
[----:B------:R-:W-:Y:S02]  /*45ae0*/  IMAD.MOV.U32 R0, RZ, RZ, R11 ;  /* 0x000000ffff007224 */ /* 0x000fe400078e000b */
[----:B------:R-:W-:Y:S01]  /*45af0*/  IMAD.MOV.U32 R2, RZ, RZ, R10 ;  /* 0x000000ffff027224 */ /* 0x000fe200078e000a */
[----:B------:R-:W-:Y:S04]  /*45b00*/  STL [R1+0x2d50], R29 ;  /* 0x002d501d01007387 */ /* 0x000fe80000100800 */
[----:B------:R-:W-:Y:S04]  /*45b10*/  STL [R1+0x2d4c], R28 ;  /* 0x002d4c1c01007387 */ /* 0x000fe80000100800 */
[----:B------:R-:W0:Y:S07]  /*45b20*/  LDSM.16.MT88.4 R20, [R3+0x14300] ;  /* 0x014300000314783b */ /* 0x000e2e0000004200 */
[----:B------:R-:W-:Y:S04]  /*45b30*/  STL.64 [R1+0xc50], R4 ;  /* 0x000c500401007387 */ /* 0x000fe80000100a00 */
[----:B------:R2:W-:Y:S04]  /*45b40*/  STL.64 [R1+0xc58], R6 ;  /* 0x000c580601007387 */ /* 0x0005e80000100a00 */
[----:B------:R-:W-:Y:S04]  /*45b50*/  STL [R1+0x2d58], R0 ;  /* 0x002d580001007387 */ /* 0x000fe80000100800 */
[----:B------:R-:W-:Y:S01]  /*45b60*/  STL [R1+0x2d54], R2 ;  /* 0x002d540201007387 */ /* 0x000fe20000100800 */
[----:B--2---:R-:W-:-:S15]  /*45b70*/  HMMA.16816.F32.BF16 R4, R16, R14, R24 ;  /* 0x0000000e1004723c */ /* 0x004fde0000041818 */
[----:B------:R-:W-:-:S04]  /*45b80*/  NOP ;  /* 0x0000000000007918 */ /* 0x000fc80000000000 */
[----:B------:R-:W-:Y:S04]  /*45b90*/  STL.64 [R1+0xc40], R4 ;  /* 0x000c400401007387 */ /* 0x000fe80000100a00 */
[----:B------:R-:W-:Y:S04]  /*45ba0*/  STL.64 [R1+0xc48], R6 ;  /* 0x000c480601007387 */ /* 0x000fe80000100a00 */
[----:B------:R-:W2:Y:S04]  /*45bb0*/  LDL.LU R8, [R1+0x6a0] ;  /* 0x0006a00001087983 */ /* 0x000ea80000300800 */
[----:B------:R-:W2:Y:S04]  /*45bc0*/  LDL.LU R9, [R1+0x6a4] ;  /* 0x0006a40001097983 */ /* 0x000ea80000300800 */
[----:B------:R-:W3:Y:S04]  /*45bd0*/  LDL.LU R10, [R1+0x6a8] ;  /* 0x0006a800010a7983 */ /* 0x000ee80000300800 */
[----:B------:R-:W3:Y:S01]  /*45be0*/  LDL.LU R11, [R1+0x6ac] ;  /* 0x0006ac00010b7983 */ /* 0x000ee20000300800 */
[----:B------:R-:W-:-:S02]  /*45bf0*/  IMAD.MOV.U32 R29, RZ, RZ, R14 ;  /* 0x000000ffff1d7224 */ /* 0x000fc400078e000e */
[----:B------:R-:W-:Y:S01]  /*45c00*/  IMAD.MOV.U32 R28, RZ, RZ, R15 ;  /* 0x000000ffff1c7224 */ /* 0x000fe200078e000f */
[----:B---3--:R-:W-:Y:S04]  /*45c10*/  STL.64 [R1+0x2db8], R10 ;  /* 0x002db80a01007387 */ /* 0x008fe80000100a00 */
[----:B--2---:R-:W-:Y:S04]  /*45c20*/  STL.64 [R1+0x2db0], R8 ;  /* 0x002db00801007387 */ /* 0x004fe80000100a00 */
[----:B------:R-:W2:Y:S04]  /*45c30*/  LDL R14, [R1+0x8] ;  /* 0x00000800010e7983 */ /* 0x000ea80000100800 */
[----:B------:R-:W2:Y:S04]  /*45c40*/  LDL R15, [R1+0xc] ;  /* 0x00000c00010f7983 */ /* 0x000ea80000100800 */
[----:B--2---:R1:W-:Y:S04]  /*45c50*/  STL.64 [R1+0x2dc0], R14 ;  /* 0x002dc00e01007387 */ /* 0x0043e80000100a00 */
[----:B-1----:R-:W2:Y:S04]  /*45c60*/  LDL.64 R14, [R1+0x18] ;  /* 0x00001800010e7983 */ /* 0x002ea80000100a00 */
[----:B--2---:R1:W-:Y:S04]  /*45c70*/  STL.64 [R1+0x2dd8], R14 ;  /* 0x002dd80e01007387 */ /* 0x0043e80000100a00 */
[----:B------:R-:W2:Y:S04]  /*45c80*/  LDL.LU R8, [R1+0x6b0] ;  /* 0x0006b00001087983 */ /* 0x000ea80000300800 */
[----:B------:R-:W2:Y:S04]  /*45c90*/  LDL.LU R9, [R1+0x6b4] ;  /* 0x0006b40001097983 */ /* 0x000ea80000300800 */
[----:B------:R-:W3:Y:S04]  /*45ca0*/  LDL.LU R10, [R1+0x6b8] ;  /* 0x0006b800010a7983 */ /* 0x000ee80000300800 */
[----:B------:R-:W3:Y:S04]  /*45cb0*/  LDL.LU R11, [R1+0x6bc] ;  /* 0x0006bc00010b7983 */ /* 0x000ee80000300800 */
[----:B-1----:R-:W4:Y:S04]  /*45cc0*/  LDL.64 R14, [R1+0x28] ;  /* 0x00002800010e7983 */ /* 0x002f280000100a00 */
[----:B----4-:R1:W-:Y:S04]  /*45cd0*/  STL.64 [R1+0x2df0], R14 ;  /* 0x002df00e01007387 */ /* 0x0103e80000100a00 */
[----:B-1----:R-:W4:Y:S04]  /*45ce0*/  LDL.64 R14, [R1+0x38] ;  /* 0x00003800010e7983 */ /* 0x002f280000100a00 */
[----:B----4-:R-:W-:Y:S04]  /*45cf0*/  STL.64 [R1+0x2e08], R14 ;  /* 0x002e080e01007387 */ /* 0x010fe80000100a00 */
[----:B---3--:R-:W-:Y:S04]  /*45d00*/  STL.64 [R1+0x2dd0], R10 ;  /* 0x002dd00a01007387 */ /* 0x008fe80000100a00 */
[----:B--2---:R1:W-:Y:S04]  /*45d10*/  STL.64 [R1+0x2dc8], R8 ;  /* 0x002dc80801007387 */ /* 0x0043e80000100a00 */
[----:B-1----:R-:W2:Y:S04]  /*45d20*/  LDL.LU R8, [R1+0x6c0] ;  /* 0x0006c00001087983 */ /* 0x002ea80000300800 */
[----:B------:R-:W2:Y:S04]  /*45d30*/  LDL.LU R9, [R1+0x6c4] ;  /* 0x0006c40001097983 */ /* 0x000ea80000300800 */
[----:B------:R-:W3:Y:S04]  /*45d40*/  LDL.LU R10, [R1+0x6c8] ;  /* 0x0006c800010a7983 */ /* 0x000ee80000300800 */
[----:B------:R-:W3:Y:S04]  /*45d50*/  LDL.LU R11, [R1+0x6cc] ;  /* 0x0006cc00010b7983 */ /* 0x000ee80000300800 */
[----:B------:R-:W4:Y:S04]  /*45d60*/  LDL.64 R14, [R1+0x48] ;  /* 0x00004800010e7983 */ /* 0x000f280000100a00 */
[----:B----4-:R1:W-:Y:S04]  /*45d70*/  STL.64 [R1+0x2e10], R14 ;  /* 0x002e100e01007387 */ /* 0x0103e80000100a00 */
[----:B-1----:R-:W4:Y:S04]  /*45d80*/  LDL.64 R14, [R1+0x58] ;  /* 0x00005800010e7983 */ /* 0x002f280000100a00 */
[----:B---3--:R-:W-:Y:S04]  /*45d90*/  STL.64 [R1+0x2de8], R10 ;  /* 0x002de80a01007387 */ /* 0x008fe80000100a00 */
[----:B--2---:R1:W-:Y:S04]  /*45da0*/  STL.64 [R1+0x2de0], R8 ;  /* 0x002de00801007387 */ /* 0x0043e80000100a00 */
[----:B-1----:R-:W2:Y:S04]  /*45db0*/  LDL.LU R8, [R1+0x6d0] ;  /* 0x0006d00001087983 */ /* 0x002ea80000300800 */
[----:B------:R-:W2:Y:S04]  /*45dc0*/  LDL.LU R9, [R1+0x6d4] ;  /* 0x0006d40001097983 */ /* 0x000ea80000300800 */
[----:B------:R-:W3:Y:S04]  /*45dd0*/  LDL.LU R10, [R1+0x6d8] ;  /* 0x0006d800010a7983 */ /* 0x000ee80000300800 */
        /* <DEDUP_REMOVED lines=11> */
[----:B------:R-:W2:Y:S04]  /*45e90*/  LDL.LU R24, [R1+0x2e0] ;  /* 0x0002e00001187983 */ /* 0x000ea80000300800 */
[----:B------:R-:W2:Y:S04]  /*45ea0*/  LDL.LU R25, [R1+0x2e4] ;  /* 0x0002e40001197983 */ /* 0x000ea80000300800 */
[----:B------:R-:W2:Y:S04]  /*45eb0*/  LDL.LU R26, [R1+0x2e8] ;  /* 0x0002e800011a7983 */ /* 0x000ea80000300800 */
[----:B------:R-:W2:Y:S04]  /*45ec0*/  LDL.LU R27, [R1+0x2ec] ;  /* 0x0002ec00011b7983 */ /* 0x000ea80000300800 */
[----:B------:R-:W-:Y:S04]  /*45ed0*/  STL [R1+0x2d60], R28 ;  /* 0x002d601c01007387 */ /* 0x000fe80000100800 */
[----:B------:R-:W-:Y:S04]  /*45ee0*/  STL [R1+0x2d5c], R29 ;  /* 0x002d5c1d01007387 */ /* 0x000fe80000100800 */
[----:B0-----:R-:W-:Y:S04]  /*45ef0*/  STL.64 [R1+0x2bf0], R22 ;  /* 0x002bf01601007387 */ /* 0x001fe80000100a00 */
        /* <DEDUP_REMOVED lines=10> */
[----:B------:R-:W-:Y:S02]  /*45fa0*/  IMAD.MOV.U32 R21, RZ, RZ, R14 ;  /* 0x000000ffff157224 */ /* 0x000fe400078e000e */
[----:B------:R-:W4:Y:S04]  /*45fb0*/  LDL.LU.64 R14, [R1+0x2e10] ;  /* 0x002e1000010e7983 */ /* 0x000f280000300a00 */
[----:B------:R0:W-:Y:S04]  /*45fc0*/  STL [R1+0x2d68], R20 ;  /* 0x002d681401007387 */ /* 0x0001e80000100800 */
[----:B------:R1:W-:Y:S04]  /*45fd0*/  STL [R1+0x2d64], R21 ;  /* 0x002d641501007387 */ /* 0x0003e80000100800 */
[----:B0-----:R-:W4:Y:S04]  /*45fe0*/  LDL.LU R20, [R1+0x6f0] ;  /* 0x0006f00001147983 */ /* 0x001f280000300800 */
[----:B-1----:R-:W4:Y:S04]  /*45ff0*/  LDL.LU R21, [R1+0x6f4] ;  /* 0x0006f40001157983 */ /* 0x002f280000300800 */
[----:B------:R-:W4:Y:S04]  /*46000*/  LDL.LU R22, [R1+0x6f8] ;  /* 0x0006f80001167983 */ /* 0x000f280000300800 */
[----:B------:R-:W4:Y:S02]  /*46010*/  LDL.LU R23, [R1+0x6fc] ;  /* 0x0006fc0001177983 */ /* 0x000f240000300800 */
        /* <DEDUP_REMOVED lines=40> */
[----:B------:R-:W4:Y:S01]  /*462a0*/  LDL.LU.64 R12, [R1+0x2da0] ;  /* 0x002da000010c7983 */ /* 0x000f220000300a00 */
[----:B--2---:R-:W-:-:S15]  /*462b0*/  HMMA.16816.F32.BF16 R8, R16, R14, R8 ;  /* 0x0000000e1008723c */ /* 0x004fde0000041808 */
[----:B------:R-:W-:-:S04]  /*462c0*/  NOP ;  /* 0x0000000000007918 */ /* 0x000fc80000000000 */
[----:B------:R-:W-:Y:S04]  /*462d0*/  STL.64 [R1+0x6a0], R8 ;  /* 0x0006a00801007387 */ /* 0x000fe80000100a00 */
[----:B------:R0:W-:Y:S04]  /*462e0*/  STL.64 [R1+0x6a8], R10 ;  /* 0x0006a80a01007387 */ /* 0x0001e80000100a00 */
[----:B0-----:R-:W3:Y:S04]  /*462f0*/  LDL.LU.64 R10, [R1+0x2d98] ;  /* 0x002d9800010a7983 */ /* 0x001ee80000300a00 */
[----:B------:R-:W2:Y:S04]  /*46300*/  LDL.LU.64 R8, [R1+0x2d90] ;  /* 0x002d900001087983 */ /* 0x000ea80000300a00 */
[----:B------:R0:W-:Y:S04]  /*46310*/  STL.64 [R1+0x2c20], R14 ;  /* 0x002c200e01007387 */ /* 0x0001e80000100a00 */
[----:B----4-:R-:W-:Y:S04]  /*46320*/  STL.64 [R1+0x2c18], R12 ;  /* 0x002c180c01007387 */ /* 0x010fe80000100a00 */
[----:B0-----:R-:W4:Y:S04]  /*46330*/  LDL R14, [R1+0xc8] ;  /* 0x0000c800010e7983 */ /* 0x001f280000100800 */
[----:B------:R-:W4:Y:S01]  /*46340*/  LDL R15, [R1+0xcc] ;  /* 0x0000cc00010f7983 */ /* 0x000f220000100800 */
[----:B---3--:R-:W-:-:S15]  /*46350*/  HMMA.16816.F32.BF16 R4, R16, R10, R4 ;  /* 0x0000000a1004723c */ /* 0x008fde0000041804 */
[----:B------:R-:W-:-:S04]  /*46360*/  NOP ;  /* 0x0000000000007918 */ /* 0x000fc80000000000 */
[----:B------:R-:W-:Y:S04]  /*46370*/  STL.64 [R1+0x690], R4 ;  /* 0x0006900401007387 */ /* 0x000fe80000100a00 */
[----:B------:R0:W-:Y:S04]  /*46380*/  STL.64 [R1+0x698], R6 ;  /* 0x0006980601007387 */ /* 0x0001e80000100a00 */
[----:B0-----:R-:W3:Y:S04]  /*46390*/  LDL.LU.64 R6, [R1+0x2d88] ;  /* 0x002d880001067983 */ /* 0x001ee80000300a00 */
[----:B------:R-:W4:Y:S04]  /*463a0*/  LDL.LU.64 R4, [R1+0x2d80] ;  /* 0x002d800001047983 */ /* 0x000f280000300a00 */
[----:B------:R-:W-:Y:S04]  /*463b0*/  STL.64 [R1+0x2c10], R10 ;  /* 0x002c100a01007387 */ /* 0x000fe80000100a00 */
[----:B--2---:R0:W-:Y:S04]  /*463c0*/  STL.64 [R1+0x2c08], R8 ;  /* 0x002c080801007387 */ /* 0x0041e80000100a00 */
[----:B0-----:R-:W2:Y:S04]  /*463d0*/  LDL.LU R8, [R1+0x680] ;  /* 0x0006800001087983 */ /* 0x001ea80000300800 */
[----:B------:R-:W2:Y:S04]  /*463e0*/  LDL.LU R9, [R1+0x684] ;  /* 0x0006840001097983 */ /* 0x000ea80000300800 */
[----:B------:R-:W2:Y:S04]  /*463f0*/  LDL.LU R10, [R1+0x688] ;  /* 0x00068800010a7983 */ /* 0x000ea80000300800 */
[----:B------:R-:W2:Y:S01]  /*46400*/  LDL.LU R11, [R1+0x68c] ;  /* 0x00068c00010b7983 */ /* 0x000ea20000300800 */
[----:B---3--:R-:W-:Y:S03]  /*46410*/  HMMA.16816.F32.BF16 R16, R16, R6, R24 ;  /* 0x000000061010723c */ /* 0x008fe60000041818 */
[----:B------:R-:W2:Y:S04]  /*46420*/  LDL.LU.64 R26, [R1+0x2d78] ;  /* 0x002d7800011a7983 */ /* 0x000ea80000300a00 */
[----:B------:R-:W2:Y:S04]  /*46430*/  LDL.LU.64 R24, [R1+0x2d70] ;  /* 0x002d700001187983 */ /* 0x000ea80000300a00 */
[----:B------:R-:W-:Y:S04]  /*46440*/  STL.64 [R1+0x2c00], R6 ;  /* 0x002c000601007387 */ /* 0x000fe80000100a00 */
[----:B----4-:R-:W-:Y:S04]  /*46450*/  STL.64 [R1+0x2bf8], R4 ;  /* 0x002bf80401007387 */ /* 0x010fe80000100a00 */
[----:B------:R-:W-:Y:S04]  /*46460*/  STL.64 [R1+0x9e0], R16 ;  /* 0x0009e01001007387 */ /* 0x000fe80000100a00 */
[----:B------:R-:W-:Y:S04]  /*46470*/  STL.64 [R1+0x9e8], R18 ;  /* 0x0009e81201007387 */ /* 0x000fe80000100a00 */
[----:B------:R-:W0:Y:S04]  /*46480*/  LDSM.16.MT88.4 R16, [R3+0x14380] ;  /* 0x014380000310783b */ /* 0x000e280000004200 */
[----:B------:R-:W-:Y:S04]  /*46490*/  STL [R1+0x2ae0], R3 ;  /* 0x002ae00301007387 */ /* 0x000fe80000100800 */
[----:B0-----:R-:W-:Y:S04]  /*464a0*/  STL.64 [R1+0x2ab0], R18 ;  /* 0x002ab01201007387 */ /* 0x001fe80000100a00 */
[----:B------:R-:W-:Y:S01]  /*464b0*/  STL.64 [R1+0x2aa8], R16 ;  /* 0x002aa81001007387 */ /* 0x000fe20000100a00 */
[----:B--2---:R-:W-:Y:S03]  /*464c0*/  HMMA.16816.F32.BF16 R4, R24, R14, R8 ;  /* 0x0000000e1804723c */ /* 0x004fe60000041808 */
[----:B------:R-:W2:Y:S04]  /*464d0*/  LDL.LU.64 R14, [R1+0x8] ;  /* 0x00000800010e7983 */ /* 0x000ea80000300a00 */
[----:B--2---:R0:W-:-:S12]  /*464e0*/  STL.64 [R1+0x2c38], R14 ;  /* 0x002c380e01007387 */ /* 0x0041d80000100a00 */
[----:B------:R-:W-:Y:S04]  /*464f0*/  STL.64 [R1+0x680], R4 ;  /* 0x0006800401007387 */ /* 0x000fe80000100a00 */
[----:B------:R-:W-:Y:S04]  /*46500*/  STL.64 [R1+0x688], R6 ;  /* 0x0006880601007387 */ /* 0x000fe80000100a00 */
[----:B------:R-:W2:Y:S04]  /*46510*/  LDL.LU R8, [R1+0x5b0] ;  /* 0x0005b00001087983 */ /* 0x000ea80000300800 */
[----:B------:R-:W2:Y:S04]  /*46520*/  LDL.LU R9, [R1+0x5b4] ;  /* 0x0005b40001097983 */ /* 0x000ea80000300800 */
[----:B------:R-:W3:Y:S04]  /*46530*/  LDL.LU R10, [R1+0x5b8] ;  /* 0x0005b800010a7983 */ /* 0x000ee80000300800 */
[----:B------:R-:W3:Y:S01]  /*46540*/  LDL.LU R11, [R1+0x5bc] ;  /* 0x0005bc00010b7983 */ /* 0x000ee20000300800 */
[----:B0-----:R-:W-:-:S02]  /*46550*/  IMAD.MOV.U32 R14, RZ, RZ, R20 ;  /* 0x000000ffff0e7224 */ /* 0x001fc400078e0014 */
[----:B------:R-:W-:Y:S01]  /*46560*/  IMAD.MOV.U32 R15, RZ, RZ, R21 ;  /* 0x000000ffff0f7224 */ /* 0x000fe200078e0015 */
[----:B------:R-:W4:Y:S04]  /*46570*/  LDL.LU R20, [R1+0x2d68] ;  /* 0x002d680001147983 */ /* 0x000f280000300800 */
[----:B------:R-:W4:Y:S04]  /*46580*/  LDL.LU R21, [R1+0x2d64] ;  /* 0x002d640001157983 */ /* 0x000f280000300800 */
[----:B------:R0:W-:Y:S01]  /*46590*/  STL.64 [R1+0x2c50], R14 ;  /* 0x002c500e01007387 */ /* 0x0001e20000100a00 */
[----:B------:R-:W-:-:S02]  /*465a0*/  IMAD.MOV.U32 R18, RZ, RZ, R28 ;  /* 0x000000ffff127224 */ /* 0x000fc400078e001c */
[----:B------:R-:W-:Y:S02]  /*465b0*/  IMAD.MOV.U32 R19, RZ, RZ, R29 ;  /* 0x000000ffff137224 */ /* 0x000fe400078e001d */
[----:B0-----:R-:W-:Y:S02]  /*465c0*/  IMAD.MOV.U32 R14, RZ, RZ, R0 ;  /* 0x000000ffff0e7224 */ /* 0x001fe400078e0000 */
[----:B------:R-:W-:Y:S01]  /*465d0*/  IMAD.MOV.U32 R15, RZ, RZ, R2 ;  /* 0x000000ffff0f7224 */ /* 0x000fe200078e0002 */
[----:B---3--:R-:W-:Y:S04]  /*465e0*/  STL.64 [R1+0x2c30], R10 ;  /* 0x002c300a01007387 */ /* 0x008fe80000100a00 */
[----:B--2---:R0:W-:Y:S04]  /*465f0*/  STL.64 [R1+0x2c28], R8 ;  /* 0x002c280801007387 */ /* 0x0041e80000100a00 */
[----:B0-----:R-:W2:Y:S04]  /*46600*/  LDL.LU R8, [R1+0x5c0] ;  /* 0x0005c00001087983 */ /* 0x001ea80000300800 */
[----:B------:R-:W2:Y:S04]  /*46610*/  LDL.LU R9, [R1+0x5c4] ;  /* 0x0005c40001097983 */ /* 0x000ea80000300800 */
[----:B------:R-:W3:Y:S04]  /*46620*/  LDL.LU R10, [R1+0x5c8] ;  /* 0x0005c800010a7983 */ /* 0x000ee80000300800 */
[----:B------:R-:W3:Y:S04]  /*46630*/  LDL.LU R11, [R1+0x5cc] ;  /* 0x0005cc00010b7983 */ /* 0x000ee80000300800 */
[----:B------:R-:W2:Y:S04]  /*46640*/  LDL.LU R28, [R1+0x2d60] ;  /* 0x002d6000011c7983 */ /* 0x000ea80000300800 */
[----:B------:R-:W2:Y:S04]  /*46650*/  LDL.LU R29, [R1+0x2d5c] ;  /* 0x002d5c00011d7983 */ /* 0x000ea80000300800 */
[----:B------:R0:W-:Y:S04]  /*46660*/  STL.64 [R1+0x2c70], R18 ;  /* 0x002c701201007387 */ /* 0x0001e80000100a00 */
[----:B------:R-:W2:Y:S04]  /*46670*/  LDL.LU R0, [R1+0x2d58] ;  /* 0x002d580001007983 */ /* 0x000ea80000300800 */
[----:B------:R-:W2:Y:S01]  /*46680*/  LDL.LU R2, [R1+0x2d54] ;  /* 0x002d540001027983 */ /* 0x000ea20000300800 */
[----:B0-----:R-:W-:-:S02]  /*46690*/  IMAD.MOV.U32 R18, RZ, RZ, R23 ;  /* 0x000000ffff127224 */ /* 0x001fc400078e0017 */
[----:B------:R-:W-:-:S05]  /*466a0*/  IMAD.MOV.U32 R19, RZ, RZ, R22 ;  /* 0x000000ffff137224 */ /* 0x000fca00078e0016 */
[----:B------:R-:W-:Y:S04]  /*466b0*/  STL.64 [R1+0x2c88], R18 ;  /* 0x002c881201007387 */ /* 0x000fe80000100a00 */
[----:B------:R0:W-:Y:S04]  /*466c0*/  STL.64 [R1+0x2c68], R14 ;  /* 0x002c680e01007387 */ /* 0x0001e80000100a00 */
[----:B------:R-:W2:Y:S04]  /*466d0*/  LDL.LU R12, [R1+0x5f0] ;  /* 0x0005f000010c7983 */ /* 0x000ea80000300800 */
[----:B------:R-:W2:Y:S04]  /*466e0*/  LDL.LU R13, [R1+0x5f4] ;  /* 0x0005f400010d7983 */ /* 0x000ea80000300800 */
[----:B0-----:R-:W2:Y:S04]  /*466f0*/  LDL.LU R14, [R1+0x5f8] ;  /* 0x0005f800010e7983 */ /* 0x001ea80000300800 */
        /* <DEDUP_REMOVED lines=24> */
[----:B------:R-:W2:Y:S04]  /*46880*/  LDL.LU R0, [R1+0x2d44] ;  /* 0x002d440001007983 */ /* 0x000ea80000300800 */
[----:B------:R3:W-:Y:S02]  /*46890*/  STL.64 [R1+0x2cd0], R18 ;  /* 0x002cd01201007387 */ /* 0x0007e40000100a00 */
[----:B---3--:R-:W-:-:S02]  /*468a0*/  IMAD.MOV.U32 R18, RZ, RZ, R28 ;  /* 0x000000ffff127224 */ /* 0x008fc400078e001c */
[----:B------:R-:W-:Y:S01]  /*468b0*/  IMAD.MOV.U32 R19, RZ, RZ, R29 ;  /* 0x000000ffff137224 */ /* 0x000fe200078e001d */
[----:B------:R-:W3:Y:S04]  /*468c0*/  LDL.LU R28, [R1+0x2d40] ;  /* 0x002d4000011c7983 */ /* 0x000ee80000300800 */
        /* <DEDUP_REMOVED lines=20> */
[----:B------:R-:W-:Y:S01]  /*46a10*/  IMAD.MOV.U32 R19, RZ, RZ, R28 ;  /* 0x000000ffff137224 */ /* 0x000fe200078e001c */
[----:B------:R-:W3:Y:S04]  /*46a20*/  LDL.LU R29, [R1+0x2d30] ;  /* 0x002d3000011d7983 */ /* 0x000ee80000300800 */
[----:B------:R-:W-:Y:S04]  /*46a30*/  STL.64 [R1+0x2d18], R18 ;  /* 0x002d181201007387 */ /* 0x000fe80000100a00 */
        /* <DEDUP_REMOVED lines=26> */
[----:B0-----:R-:W4:Y:S04]  /*46be0*/  LDL.LU R8, [R1+0x5d0] ;  /* 0x0005d00001087983 */ /* 0x001f280000300800 */
[----:B------:R-:W4:Y:S04]  /*46bf0*/  LDL.LU R9, [R1+0x5d4] ;  /* 0x0005d40001097983 */ /* 0x000f280000300800 */
[----:B------:R-:W3:Y:S04]  /*46c00*/  LDL.LU R10, [R1+0x5d8] ;  /* 0x0005d800010a7983 */ /* 0x000ee80000300800 */
[----:B------:R-:W3:Y:S01]  /*46c10*/  LDL.LU R11, [R1+0x5dc] ;  /* 0x0005dc00010b7983 */ /* 0x000ee20000300800 */
[----:B------:R-:W-:-:S02]  /*46c20*/  IMAD.MOV.U32 R18, RZ, RZ, R2 ;  /* 0x000000ffff127224 */ /* 0x000fc400078e0002 */
[----:B------:R-:W-:-:S07]  /*46c30*/  IMAD.MOV.U32 R19, RZ, RZ, R0 ;  /* 0x000000ffff137224 */ /* 0x000fce00078e0000 */
[C---:B--2---:R-:W-:Y:S01]  /*46c40*/  HMMA.16816.F32.BF16 R16, R24.reuse, R18, R12 ;  /* 0x000000121810723c */ /* 0x044fe2000004180c */
[----:B---3--:R-:W-:Y:S04]  /*46c50*/  STL.64 [R1+0x2c60], R10 ;  /* 0x002c600a01007387 */ /* 0x008fe80000100a00 */
[----:B----4-:R0:W-:Y:S04]  /*46c60*/  STL.64 [R1+0x2c58], R8 ;  /* 0x002c580801007387 */ /* 0x0101e80000100a00 */
        /* <DEDUP_REMOVED lines=68> */
[C---:B--2---:R-:W-:Y:S03]  /*470b0*/  HMMA.16816.F32.BF16 R12, R24.reuse, R14, R8 ;  /* 0x0000000e180c723c */ /* 0x044fe60000041808 */
[----:B---3--:R-:W-:Y:S04]  /*470c0*/  STL.64 [R1+0x2bd8], R18 ;  /* 0x002bd81201007387 */ /* 0x008fe80000100a00 */
[----:B------:R0:W-:Y:S04]  /*470d0*/  STL.64 [R1+0x2bd0], R16 ;  /* 0x002bd01001007387 */ /* 0x0001e80000100a00 */
[----:B0-----:R-:W2:Y:S04]  /*470e0*/  LDL.LU R16, [R1+0x2b0] ;  /* 0x0002b00001107983 */ /* 0x001ea80000300800 */
[----:B------:R-:W2:Y:S04]  /*470f0*/  LDL.LU R17, [R1+0x2b4] ;  /* 0x0002b40001117983 */ /* 0x000ea80000300800 */
[----:B------:R-:W2:Y:S04]  /*47100*/  LDL.LU R18, [R1+0x2b8] ;  /* 0x0002b80001127983 */ /* 0x000ea80000300800 */
[----:B------:R-:W2:Y:S04]  /*47110*/  LDL.LU R19, [R1+0x2bc] ;  /* 0x0002bc0001137983 */ /* 0x000ea80000300800 */
        /* <DEDUP_REMOVED lines=20> */
[----:B------:R-:W2:Y:S01]  /*47260*/  LDL.LU.64 R12, [R1+0x2c18] ;  /* 0x002c1800010c7983 */ /* 0x000ea20000300a00 */
[----:B---3--:R-:W-:-:S15]  /*47270*/  HMMA.16816.F32.BF16 R8, R24, R14, R8 ;  /* 0x0000000e1808723c */ /* 0x008fde0000041808 */
[----:B------:R-:W-:-:S04]  /*47280*/  NOP ;  /* 0x0000000000007918 */ /* 0x000fc80000000000 */
[----:B------:R-:W-:Y:S04]  /*47290*/  STL.64 [R1+0x5b0], R8 ;  /* 0x0005b00801007387 */ /* 0x000fe80000100a00 */
[----:B------:R0:W-:Y:S04]  /*472a0*/  STL.64 [R1+0x5b8], R10 ;  /* 0x0005b80a01007387 */ /* 0x0001e80000100a00 */
[----:B0-----:R-:W3:Y:S04]  /*472b0*/  LDL.LU.64 R10, [R1+0x2c10] ;  /* 0x002c1000010a7983 */ /* 0x001ee80000300a00 */
[----:B------:R-:W2:Y:S04]  /*472c0*/  LDL.LU.64 R8, [R1+0x2c08] ;  /* 0x002c080001087983 */ /* 0x000ea80000300a00 */
[----:B------:R-:W-:Y:S01]  /*472d0*/  STL.64 [R1+0x2b50], R14 ;  /* 0x002b500e01007387 */ /* 0x000fe20000100a00 */
[----:B---3--:R-:W-:-:S15]  /*472e0*/  HMMA.16816.F32.BF16 R4, R24, R10, R4 ;  /* 0x0000000a1804723c */ /* 0x008fde0000041804 */
[----:B------:R-:W-:-:S04]  /*472f0*/  NOP ;  /* 0x0000000000007918 */ /* 0x000fc80000000000 */
[----:B------:R-:W-:Y:S04]  /*47300*/  STL.64 [R1+0x5a0], R4 ;  /* 0x0005a00401007387 */ /* 0x000fe80000100a00 */
[----:B------:R0:W-:Y:S04]  /*47310*/  STL.64 [R1+0x5a8], R6 ;  /* 0x0005a80601007387 */ /* 0x0001e80000100a00 */
[----:B0-----:R-:W4:Y:S04]  /*47320*/  LDL.LU.64 R6, [R1+0x2c00] ;  /* 0x002c000001067983 */ /* 0x001f280000300a00 */
[----:B------:R-:W3:Y:S04]  /*47330*/  LDL.LU.64 R4, [R1+0x2bf8] ;  /* 0x002bf80001047983 */ /* 0x000ee80000300a00 */
[----:B------:R-:W-:Y:S04]  /*47340*/  STL [R1+0x2af8], R10 ;  /* 0x002af80a01007387 */ /* 0x000fe80000100800 */
[----:B------:R0:W-:Y:S04]  /*47350*/  STL [R1+0x2ae4], R11 ;  /* 0x002ae40b01007387 */ /* 0x0001e80000100800 */
[----:B0-----:R-:W2:Y:S01]  /*47360*/  LDL.LU.64 R10, [R1+0xa8] ;  /* 0x0000a800010a7983 */ /* 0x001ea20000300a00 */
[----:B----4-:R-:W-:Y:S03]  /*47370*/  HMMA.16816.F32.BF16 R24, R24, R6, R20 ;  /* 0x000000061818723c */ /* 0x010fe60000041814 */
[----:B------:R-:W4:Y:S04]  /*47380*/  LDL.LU.64 R22, [R1+0x2bf0] ;  /* 0x002bf00001167983 */ /* 0x000f280000300a00 */
[----:B------:R-:W4:Y:S04]  /*47390*/  LDL.LU.64 R20, [R1+0x2be8] ;  /* 0x002be80001147983 */ /* 0x000f280000300a00 */
[----:B------:R-:W-:Y:S04]  /*473a0*/  STL.64 [R1+0x2ac0], R6 ;  /* 0x002ac00601007387 */ /* 0x000fe80000100a00 */
[----:B---3--:R0:W-:Y:S04]  /*473b0*/  STL.64 [R1+0x2ab8], R4 ;  /* 0x002ab80401007387 */ /* 0x0081e80000100a00 */
[----:B0-----:R-:W4:Y:S04]  /*473c0*/  LDL.LU R4, [R1+0x2c0] ;  /* 0x0002c00001047983 */ /* 0x001f280000300800 */
[----:B------:R-:W4:Y:S04]  /*473d0*/  LDL.LU R5, [R1+0x2c4] ;  /* 0x0002c40001057983 */ /* 0x000f280000300800 */
[----:B------:R-:W4:Y:S04]  /*473e0*/  LDL.LU R6, [R1+0x2c8] ;  /* 0x0002c80001067983 */ /* 0x000f280000300800 */
[----:B------:R-:W4:Y:S04]  /*473f0*/  LDL.LU R7, [R1+0x2cc] ;  /* 0x0002cc0001077983 */ /* 0x000f280000300800 */
[----:B------:R0:W-:Y:S04]  /*47400*/  STL.64 [R1+0x2288], R26 ;  /* 0x0022881a01007387 */ /* 0x0001e80000100a00 */
[----:B------:R2:W-:Y:S04]  /*47410*/  STL.64 [R1+0x2280], R24 ;  /* 0x0022801801007387 */ /* 0x0005e80000100a00 */
[----:B0-----:R-:W4:Y:S01]  /*47420*/  LDL.LU.64 R26, [R1+0xc8] ;  /* 0x0000c800011a7983 */ /* 0x001f220000300a00 */
[----:B--2---:R-:W-:-:S02]  /*47430*/  IMAD.MOV.U32 R24, RZ, RZ, R13 ;  /* 0x000000ffff187224 */ /* 0x004fc400078e000d */
[----:B------:R-:W-:Y:S01]  /*47440*/  IMAD.MOV.U32 R25, RZ, RZ, R29 ;  /* 0x000000ffff197224 */ /* 0x000fe200078e001d */
[----:B----4-:R-:W-:-:S15]  /*47450*/  HMMA.16816.F32.BF16 R4, R20, R26, R4 ;  /* 0x0000001a1404723c */ /* 0x010fde0000041804 */
[----:B------:R-:W-:-:S04]  /*47460*/  NOP ;  /* 0x0000000000007918 */ /* 0x000fc80000000000 */
[----:B------:R0:W-:Y:S04]  /*47470*/  STL.64 [R1+0xc30], R4 ;  /* 0x000c300401007387 */ /* 0x0001e80000100a00 */
[----:B------:R-:W-:Y:S04]  /*47480*/  STL.64 [R1+0xc38], R6 ;  /* 0x000c380601007387 */ /* 0x000fe80000100a00 */
[----:B------:R-:W2:Y:S01]  /*47490*/  LDL.LU R13, [R1+0x2be0] ;  /* 0x002be000010d7983 */ /* 0x000ea20000300800 */
[----:B0-----:R-:W-:Y:S02]  /*474a0*/  IMAD.MOV.U32 R5, RZ, RZ, R26 ;  /* 0x000000ffff057224 */ /* 0x001fe400078e001a */
[----:B------:R-:W-:-:S02]  /*474b0*/  IMAD.MOV.U32 R4, RZ, RZ, R27 ;  /* 0x000000ffff047224 */ /* 0x000fc400078e001b */
[----:B------:R-:W-:Y:S02]  /*474c0*/  IMAD.MOV.U32 R26, RZ, RZ, R9 ;  /* 0x000000ffff1a7224 */ /* 0x000fe400078e0009 */
[----:B------:R-:W-:-:S05]  /*474d0*/  IMAD.MOV.U32 R27, RZ, RZ, R8 ;  /* 0x000000ffff1b7224 */ /* 0x000fca00078e0008 */
        /* <DEDUP_REMOVED lines=8> */
[----:B------:R-:W3:Y:S01]  /*47560*/  LDL.LU.64 R16, [R1+0x2bd0] ;  /* 0x002bd00001107983 */ /* 0x000ee20000300a00 */
[----:B------:R-:W-:-:S02]  /*47570*/  IMAD.MOV.U32 R7, RZ, RZ, R26 ;  /* 0x000000ffff077224 */ /* 0x000fc400078e001a */
[----:B------:R-:W-:-:S05]  /*47580*/  IMAD.MOV.U32 R6, RZ, RZ, R27 ;  /* 0x000000ffff067224 */ /* 0x000fca00078e001b */
[----:B------:R-:W-:Y:S04]  /*47590*/  STL.64 [R1+0x2af0], R6 ;  /* 0x002af00601007387 */ /* 0x000fe80000100a00 */
[----:B------:R3:W-:Y:S02]  /*475a0*/  STL.64 [R1+0x2ae8], R4 ;  /* 0x002ae80401007387 */ /* 0x0007e40000100a00 */
[----:B---3--:R-:W-:Y:S01]  /*475b0*/  HMMA.16816.F32.BF16 R4, R20, R10, R16 ;  /* 0x0000000a1404723c */ /* 0x008fe20000041810 */
[----:B------:R-:W-:Y:S02]  /*475c0*/  IMAD.MOV.U32 R16, RZ, RZ, R11 ;  /* 0x000000ffff107224 */ /* 0x000fe400078e000b */
[----:B------:R-:W-:-:S15]  /*475d0*/  IMAD.MOV.U32 R17, RZ, RZ, R10 ;  /* 0x000000ffff117224 */ /* 0x000fde00078e000a */
[----:B------:R-:W-:Y:S01]  /*475e0*/  NOP ;  /* 0x0000000000007918 */ /* 0x000fe20000000000 */
[----:B------:R-:W-:Y:S04]  /*475f0*/  STL.64 [R1+0xc10], R4 ;  /* 0x000c100401007387 */ /* 0x000fe80000100a00 */
[----:B------:R-:W-:Y:S04]  /*47600*/  STL.64 [R1+0xc18], R6 ;  /* 0x000c180601007387 */ /* 0x000fe80000100a00 */
[----:B------:R-:W-:Y:S04]  /*47610*/  STL [R1+0x2b00], R16 ;  /* 0x002b001001007387 */ /* 0x000fe80000100800 */
[----:B------:R-:W-:Y:S04]  /*47620*/  STL [R1+0x2afc], R17 ;  /* 0x002afc1101007387 */ /* 0x000fe80000100800 */
[----:B------:R-:W3:Y:S04]  /*47630*/  LDL.LU R24, [R1+0xf0] ;  /* 0x0000f00001187983 */ /* 0x000ee80000300800 */
        /* <DEDUP_REMOVED lines=40> */
[----:B----4-:R-:W-:Y:S04]  /*478c0*/  STL.64 [R1+0x2ba0], R14 ;  /* 0x002ba00e01007387 */ /* 0x010fe80000100a00 */
[----:B---3--:R0:W-:Y:S04]  /*478d0*/  STL.64 [R1+0x2b20], R6 ;  /* 0x002b200601007387 */ /* 0x0081e80000100a00 */
[----:B------:R-:W-:Y:S04]  /*478e0*/  STL.64 [R1+0x2b18], R4 ;  /* 0x002b180401007387 */ /* 0x000fe80000100a00 */
[----:B0-----:R-:W3:Y:S04]  /*478f0*/  LDL.LU.64 R6, [R1+0x18] ;  /* 0x0000180001067983 */ /* 0x001ee80000300a00 */
[----:B---3--:R0:W-:Y:S04]  /*47900*/  STL.64 [R1+0x2b38], R6 ;  /* 0x002b380601007387 */ /* 0x0081e80000100a00 */
[----:B0-----:R-:W3:Y:S04]  /*47910*/  LDL.LU.64 R6, [R1+0x28] ;  /* 0x0000280001067983 */ /* 0x001ee80000300a00 */
[----:B---3--:R0:W-:Y:S04]  /*47920*/  STL.64 [R1+0x2b48], R6 ;  /* 0x002b480601007387 */ /* 0x0081e80000100a00 */
[----:B0-----:R-:W3:Y:S04]  /*47930*/  LDL.LU.64 R6, [R1+0x38] ;  /* 0x0000380001067983 */ /* 0x001ee80000300a00 */
[----:B---3--:R0:W-:Y:S04]  /*47940*/  STL.64 [R1+0x2b68], R6 ;  /* 0x002b680601007387 */ /* 0x0081e80000100a00 */
[----:B------:R-:W3:Y:S04]  /*47950*/  LDL.LU R4, [R1+0x240] ;  /* 0x0002400001047983 */ /* 0x000ee80000300800 */
[----:B------:R-:W3:Y:S04]  /*47960*/  LDL.LU R5, [R1+0x244] ;  /* 0x0002440001057983 */ /* 0x000ee80000300800 */
[----:B0-----:R-:W4:Y:S04]  /*47970*/  LDL.LU R6, [R1+0x248] ;  /* 0x0002480001067983 */ /* 0x001f280000300800 */
[----:B------:R-:W4:Y:S04]  /*47980*/  LDL.LU R7, [R1+0x24c] ;  /* 0x00024c0001077983 */ /* 0x000f280000300800 */
[----:B------:R-:W3:Y:S04]  /*47990*/  LDL.LU R8, [R1+0x270] ;  /* 0x0002700001087983 */ /* 0x000ee80000300800 */
[----:B------:R-:W3:Y:S04]  /*479a0*/  LDL.LU R9, [R1+0x274] ;  /* 0x0002740001097983 */ /* 0x000ee80000300800 */
[----:B------:R-:W3:Y:S04]  /*479b0*/  LDL.LU R10, [R1+0x278] ;  /* 0x00027800010a7983 */ /* 0x000ee80000300800 */
[----:B------:R-:W3:Y:S01]  /*479c0*/  LDL.LU R11, [R1+0x27c] ;  /* 0x00027c00010b7983 */ /* 0x000ee20000300800 */
[----:B--2---:R-:W-:Y:S03]  /*479d0*/  HMMA.16816.F32.BF16 R16, R20, R26, R16 ;  /* 0x0000001a1410723c */ /* 0x004fe60000041810 */
[----:B---3--:R0:W-:Y:S04]  /*479e0*/  STL.64 [R1+0x2bb0], R10 ;  /* 0x002bb00a01007387 */ /* 0x0081e80000100a00 */
[----:B------:R-:W-:Y:S04]  /*479f0*/  STL.64 [R1+0x2ba8], R8 ;  /* 0x002ba80801007387 */ /* 0x000fe80000100a00 */
[----:B0-----:R-:W2:Y:S04]  /*47a00*/  LDL.LU.64 R10, [R1+0x88] ;  /* 0x00008800010a7983 */ /* 0x001ea80000300a00 */
[----:B------:R-:W3:Y:S04]  /*47a10*/  LDL.LU.64 R14, [R1+0x78] ;  /* 0x00007800010e7983 */ /* 0x000ee80000300a00 */
        /* <DEDUP_REMOVED lines=16> */
[----:B------:R-:W4:Y:S04]  /*47b20*/  LDL.LU.64 R26, [R1+0x2bc8] ;  /* 0x002bc800011a7983 */ /* 0x000f280000300a00 */
[----:B------:R-:W4:Y:S04]  /*47b30*/  LDL.LU.64 R24, [R1+0x2bc0] ;  /* 0x002bc00001187983 */ /* 0x000f280000300a00 */
[----:B------:R-:W-:Y:S04]  /*47b40*/  STL [R1+0x2b04], R19 ;  /* 0x002b041301007387 */ /* 0x000fe80000100800 */
[----:B------:R0:W-:Y:S04]  /*47b50*/  STL [R1+0x2b40], R18 ;  /* 0x002b401201007387 */ /* 0x0001e80000100800 */
[----:B------:R-:W2:Y:S04]  /*47b60*/  LDL.LU R16, [R1+0x220] ;  /* 0x0002200001107983 */ /* 0x000ea80000300800 */
[----:B------:R-:W2:Y:S04]  /*47b70*/  LDL.LU R17, [R1+0x224] ;  /* 0x0002240001117983 */ /* 0x000ea80000300800 */
[----:B0-----:R-:W2:Y:S04]  /*47b80*/  LDL.LU R18, [R1+0x228] ;  /* 0x0002280001127983 */ /* 0x001ea80000300800 */
[----:B------:R-:W2:Y:S01]  /*47b90*/  LDL.LU R19, [R1+0x22c] ;  /* 0x00022c0001137983 */ /* 0x000ea20000300800 */
[----:B----4-:R-:W-:-:S15]  /*47ba0*/  HMMA.16816.F32.BF16 R24, R20, R10, R24 ;  /* 0x0000000a1418723c */ /* 0x010fde0000041818 */
[----:B------:R-:W-:-:S04]  /*47bb0*/  NOP ;  /* 0x0000000000007918 */ /* 0x000fc80000000000 */
[----:B------:R0:W-:Y:S04]  /*47bc0*/  STL.64 [R1+0xbf0], R24 ;  /* 0x000bf01801007387 */ /* 0x0001e80000100a00 */
[----:B------:R1:W-:Y:S01]  /*47bd0*/  STL.64 [R1+0xbf8], R26 ;  /* 0x000bf81a01007387 */ /* 0x0003e20000100a00 */
[----:B0-----:R-:W-:-:S03]  /*47be0*/  IMAD.MOV.U32 R25, RZ, RZ, R10 ;  /* 0x000000ffff197224 */ /* 0x001fc600078e000a */
[----:B-1----:R-:W4:Y:S01]  /*47bf0*/  LDL.LU.64 R26, [R1+0x2bb8] ;  /* 0x002bb800011a7983 */ /* 0x002f220000300a00 */
[----:B------:R-:W-:-:S03]  /*47c00*/  IMAD.MOV.U32 R24, RZ, RZ, R11 ;  /* 0x000000ffff187224 */ /* 0x000fc600078e000b */
[----:B------:R-:W2:Y:S04]  /*47c10*/  LDL.LU.64 R10, [R1+0x2bb0] ;  /* 0x002bb000010a7983 */ /* 0x000ea80000300a00 */
[----:B------:R-:W2:Y:S01]  /*47c20*/  LDL.LU.64 R8, [R1+0x2ba8] ;  /* 0x002ba80001087983 */ /* 0x000ea20000300a00 */
[----:B---3--:R-:W-:Y:S01]  /*47c30*/  IMAD.MOV.U32 R29, RZ, RZ, R15 ;  /* 0x000000ffff1d7224 */ /* 0x008fe200078e000f */
[----:B--2---:R-:W-:Y:S02]  /*47c40*/  HMMA.16816.F32.BF16 R8, R20, R14, R8 ;  /* 0x0000000e1408723c */ /* 0x004fe40000041808 */
[----:B----4-:R-:W-:Y:S04]  /*47c50*/  STL.64 [R1+0x2b30], R26 ;  /* 0x002b301a01007387 */ /* 0x010fe80000100a00 */
[----:B------:R0:W-:Y:S04]  /*47c60*/  STL.64 [R1+0x2b28], R24 ;  /* 0x002b281801007387 */ /* 0x0001e80000100a00 */
[----:B0-----:R-:W2:Y:S04]  /*47c70*/  LDL.LU R24, [R1+0x210] ;  /* 0x0002100001187983 */ /* 0x001ea80000300800 */
[----:B------:R-:W2:Y:S04]  /*47c80*/  LDL.LU R25, [R1+0x214] ;  /* 0x0002140001197983 */ /* 0x000ea80000300800 */
[----:B------:R-:W2:Y:S04]  /*47c90*/  LDL.LU R26, [R1+0x218] ;  /* 0x00021800011a7983 */ /* 0x000ea80000300800 */
[----:B------:R-:W2:Y:S04]  /*47ca0*/  LDL.LU R27, [R1+0x21c] ;  /* 0x00021c00011b7983 */ /* 0x000ea80000300800 */
[----:B------:R0:W-:Y:S04]  /*47cb0*/  STL.64 [R1+0xbe0], R8 ;  /* 0x000be00801007387 */ /* 0x0001e80000100a00 */
[----:B------:R-:W-:Y:S01]  /*47cc0*/  STL.64 [R1+0xbe8], R10 ;  /* 0x000be80a01007387 */ /* 0x000fe20000100a00 */
[----:B0-----:R-:W-:-:S03]  /*47cd0*/  IMAD.MOV.U32 R9, RZ, RZ, R14 ;  /* 0x000000ffff097224 */ /* 0x001fc600078e000e */
        /* <DEDUP_REMOVED lines=8> */
[----:B------:R-:W3:Y:S04]  /*47d60*/  LDL.LU.64 R4, [R1+0x2b90] ;  /* 0x002b900001047983 */ /* 0x000ee80000300a00 */
[----:B------:R-:W3:Y:S02]  /*47d70*/  LDL.LU.64 R14, [R1+0x2b88] ;  /* 0x002b8800010e7983 */ /* 0x000ee40000300a00 */
        /* <DEDUP_REMOVED lines=123> */
[----:B----4-:R-:W-:-:S05]  /*48530*/  IMAD.MOV.U32 R27, RZ, RZ, R18 ;  /* 0x000000ffff1b7224 */ /* 0x010fca00078e0012 */
        /* <DEDUP_REMOVED lines=74> */
[----:B------:R-:W-:Y:S04]  /*489e0*/  STL.64 [R1+0x9d8], R22 ;  /* 0x0009d81601007387 */ /* 0x000fe80000100a00 */
[----:B0-----:R-:W3:Y:S01]  /*489f0*/  LDL.LU R20, [R1+0xe0] ;  /* 0x0000e00001147983 */ /* 0x001ee20000300800 */
[----:B------:R-:W-:-:S03]  /*48a00*/  IMAD.MOV.U32 R21, RZ, RZ, R29 ;  /* 0x000000ffff157224 */ /* 0x000fc600078e001d */
        /* <DEDUP_REMOVED lines=80> */
[----:B------:R-:W-:-:S02]  /*48f10*/  IMAD.MOV.U32 R22, RZ, RZ, R9 ;  /* 0x000000ffff167224 */ /* 0x000fc400078e0009 */
[----:B------:R-:W-:Y:S01]  /*48f20*/  IMAD.MOV.U32 R23, RZ, RZ, R8 ;  /* 0x000000ffff177224 */ /* 0x000fe200078e0008 */
[----:B--2---:R-:W-:Y:S01]  /*48f30*/  HMMA.16816.F32.BF16 R12, R16, R14, R24 ;  /* 0x0000000e100c723c */ /* 0x004fe20000041818 */
[----:B------:R-:W2:Y:S04]  /*48f40*/  LDL.LU.64 R26, [R1+0x2960] ;  /* 0x00296000011a7983 */ /* 0x000ea80000300a00 */
[----:B------:R-:W2:-:S14]  /*48f50*/  LDL.LU.64 R24, [R1+0x2958] ;  /* 0x0029580001187983 */ /* 0x000e9c0000300a00 */
[----:B------:R-:W-:Y:S04]  /*48f60*/  STL.64 [R1+0x8d0], R12 ;  /* 0x0008d00c01007387 */ /* 0x000fe80000100a00 */
[----:B------:R3:W-:Y:S02]  /*48f70*/  STL.64 [R1+0x8d8], R14 ;  /* 0x0008d80e01007387 */ /* 0x0007e40000100a00 */
[----:B---3--:R-:W-:Y:S02]  /*48f80*/  HMMA.16816.F32.BF16 R12, R16, R10, R20 ;  /* 0x0000000a100c723c */ /* 0x008fe40000041814 */
[----:B------:R-:W-:-:S15]  /*48f90*/  LDSM.16.M88.4 R20, [R29+UR5+0x2a080] ;  /* 0x02a080051d14783b */ /* 0x000fde0008000200 */
[----:B------:R-:W-:Y:S02]  /*48fa0*/  NOP ;  /* 0x0000000000007918 */ /* 0x000fe40000000000 */
[----:B------:R-:W-:Y:S04]  /*48fb0*/  STL.64 [R1+0x590], R12 ;  /* 0x0005900c01007387 */ /* 0x000fe80000100a00 */
[----:B------:R-:W-:Y:S04]  /*48fc0*/  STL.64 [R1+0x598], R14 ;  /* 0x0005980e01007387 */ /* 0x000fe80000100a00 */
[----:B------:R-:W0:Y:S01]  /*48fd0*/  LDSM.16.M88.4 R12, [R29+UR5+0x20080] ;  /* 0x020080051d0c783b */ /* 0x000e220008000200 */
[----:B--2---:R-:W-:Y:S03]  /*48fe0*/  HMMA.16816.F32.BF16 R8, R16, R6, R24 ;  /* 0x000000061008723c */ /* 0x004fe60000041818 */
[----:B------:R-:W-:Y:S04]  /*48ff0*/  LDSM.16.M88.4 R24, [R29+UR5+0x28080] ;  /* 0x028080051d18783b */ /* 0x000fe80008000200 */
        /* <DEDUP_REMOVED lines=14> */
[----:B------:R-:W0:Y:S04]  /*490e0*/  LDSM.16.M88.4 R12, [R29+UR5+0x2c080] ;  /* 0x02c080051d0c783b */ /* 0x000e280008000200 */
[----:B-1----:R-:W-:Y:S04]  /*490f0*/  STL.64 [R1+0x90], R8 ;  /* 0x0000900801007387 */ /* 0x002fe80000100a00 */
[----:B------:R-:W-:Y:S04]  /*49100*/  STL.64 [R1+0x98], R10 ;  /* 0x0000980a01007387 */ /* 0x000fe80000100a00 */
[----:B------:R-:W1:Y:S04]  /*49110*/  LDSM.16.M88.4 R8, [R29+UR5+0x2e080] ;  /* 0x02e080051d08783b */ /* 0x000e680008000200 */
[----:B------:R-:W-:Y:S04]  /*49120*/  STL.64 [R1+0x70], R20 ;  /* 0x0000701401007387 */ /* 0x000fe80000100a00 */
[----:B------:R-:W-:Y:S04]  /*49130*/  STL.64 [R1+0x78], R22 ;  /* 0x0000781601007387 */ /* 0x000fe80000100a00 */
[----:B------:R-:W-:Y:S04]  /*49140*/  STL.64 [R1+0x80], R24 ;  /* 0x0000801801007387 */ /* 0x000fe80000100a00 */
[----:B0-----:R-:W-:Y:S04]  /*49150*/  STL.64 [R1+0x60], R12 ;  /* 0x0000600c01007387 */ /* 0x001fe80000100a00 */
[----:B------:R-:W-:Y:S04]  /*49160*/  STL.64 [R1+0x68], R14 ;  /* 0x0000680e01007387 */ /* 0x000fe80000100a00 */
[----:B------:R-:W-:Y:S04]  /*49170*/  STL.64 [R1+0x88], R26 ;  /* 0x0000881a01007387 */ /* 0x000fe80000100a00 */
[----:B------:R-:W0:Y:S04]  /*49180*/  LDSM.16.M88.4 R20, [R29+UR5+0x30080] ;  /* 0x030080051d14783b */ /* 0x000e280008000200 */
[----:B------:R-:W-:Y:S04]  /*49190*/  LDSM.16.M88.4 R12, [R29+UR5+0x34080] ;  /* 0x034080051d0c783b */ /* 0x000fe80008000200 */
[----:B-1----:R-:W-:Y:S04]  /*491a0*/  STL.64 [R1+0x50], R8 ;  /* 0x0000500801007387 */ /* 0x002fe80000100a00 */
[----:B------:R-:W-:Y:S04]  /*491b0*/  STL.64 [R1+0x58], R10 ;  /* 0x0000580a01007387 */ /* 0x000fe80000100a00 */
[----:B------:R-:W1:Y:S04]  /*491c0*/  LDSM.16.M88.4 R8, [R29+UR5+0x32080] ;  /* 0x032080051d08783b */ /* 0x000e680008000200 */
[----:B------:R-:W-:Y:S04]  /*491d0*/  STL.64 [R1+0x2900], R24 ;  /* 0x0029001801007387 */ /* 0x000fe80000100a00 */
[----:B0-----:R-:W-:Y:S04]  /*491e0*/  STL.64 [R1+0x40], R20 ;  /* 0x0000401401007387 */ /* 0x001fe80000100a00 */
[----:B------:R-:W-:Y:S04]  /*491f0*/  STL.64 [R1+0x48], R22 ;  /* 0x0000481601007387 */ /* 0x000fe80000100a00 */
[----:B------:R-:W0:Y:S04]  /*49200*/  LDSM.16.M88.4 R20, [R29+UR5+0x36080] ;  /* 0x036080051d14783b */ /* 0x000e280008000200 */
[----:B-1----:R-:W-:Y:S04]  /*49210*/  STL.64 [R1+0x30], R8 ;  /* 0x0000300801007387 */ /* 0x002fe80000100a00 */
[----:B------:R-:W-:Y:S04]  /*49220*/  STL.64 [R1+0x38], R10 ;  /* 0x0000380a01007387 */ /* 0x000fe80000100a00 */
[----:B------:R-:W-:Y:S04]  /*49230*/  STL.64 [R1+0x20], R12 ;  /* 0x0000200c01007387 */ /* 0x000fe80000100a00 */
[----:B------:R-:W-:Y:S04]  /*49240*/  STL.64 [R1+0x28], R14 ;  /* 0x0000280e01007387 */ /* 0x000fe80000100a00 */
[----:B------:R-:W1:Y:S04]  /*49250*/  LDSM.16.M88.4 R12, [R29+UR5+0x3a080] ;  /* 0x03a080051d0c783b */ /* 0x000e680008000200 */
[----:B------:R-:W2:Y:S04]  /*49260*/  LDSM.16.M88.4 R8, [R29+UR5+0x38080] ;  /* 0x038080051d08783b */ /* 0x000ea80008000200 */
[----:B0-----:R-:W-:Y:S04]  /*49270*/  STL.64 [R1+0x10], R20 ;  /* 0x0000101401007387 */ /* 0x001fe80000100a00 */
[----:B------:R-:W-:Y:S04]  /*49280*/  STL.64 [R1+0x18], R22 ;  /* 0x0000181601007387 */ /* 0x000fe80000100a00 */
[----:B------:R-:W-:Y:S04]  /*49290*/  LDSM.16.MT88.4 R20, [R3+0x18080] ;  /* 0x018080000314783b */ /* 0x000fe80000004200 */
[----:B-1----:R-:W-:Y:S04]  /*492a0*/  STL [R1+0x1f94], R14 ;  /* 0x001f940e01007387 */ /* 0x002fe80000100800 */
[----:B--2---:R-:W-:Y:S04]  /*492b0*/  STL.64 [R1], R8 ;  /* 0x0000000801007387 */ /* 0x004fe80000100a00 */
[----:B------:R-:W-:Y:S04]  /*492c0*/  STL.64 [R1+0x8], R10 ;  /* 0x0000080a01007387 */ /* 0x000fe80000100a00 */
[----:B------:R-:W-:Y:S04]  /*492d0*/  STL [R1+0x1f90], R15 ;  /* 0x001f900f01007387 */ /* 0x000fe80000100800 */
[----:B------:R0:W-:Y:S04]  /*492e0*/  STL.64 [R1+0x28b0], R12 ;  /* 0x0028b00c01007387 */ /* 0x0001e80000100a00 */
[----:B------:R-:W1:Y:S04]  /*492f0*/  LDSM.16.M88.4 R8, [R29+UR5+0x3c080] ;  /* 0x03c080051d08783b */ /* 0x000e680008000200 */
[----:B0-----:R-:W2:Y:S04]  /*49300*/  LDL.64 R12, [R1+0x70] ;  /* 0x00007000010c7983 */ /* 0x001ea80000100a00 */
[----:B--2---:R-:W-:Y:S04]  /*49310*/  STL.64 [R1+0x2908], R12 ;  /* 0x0029080c01007387 */ /* 0x004fe80000100a00 */
[----:B-1----:R-:W-:Y:S04]  /*49320*/  STL [R1+0x1f44], R10 ;  /* 0x001f440a01007387 */ /* 0x002fe80000100800 */
[----:B------:R-:W-:Y:S04]  /*49330*/  STL [R1+0x1f40], R11 ;  /* 0x001f400b01007387 */ /* 0x000fe80000100800 */
[----:B------:R0:W-:Y:S04]  /*49340*/  STL.64 [R1+0x2858], R8 ;  /* 0x0028580801007387 */ /* 0x0001e80000100a00 */
[----:B0-----:R-:W2:Y:S04]  /*49350*/  LDL.LU R8, [R1+0xd10] ;  /* 0x000d100001087983 */ /* 0x001ea80000300800 */
[----:B------:R-:W2:Y:S01]  /*49360*/  LDL.LU R9, [R1+0xd14] ;  /* 0x000d140001097983 */ /* 0x000ea20000300800 */
[----:B----4-:R-:W-:-:S02]  /*49370*/  IMAD.MOV.U32 R10, RZ, RZ, R4 ;  /* 0x000000ffff0a7224 */ /* 0x010fc400078e0004 */
[----:B------:R-:W-:Y:S01]  /*49380*/  IMAD.MOV.U32 R11, RZ, RZ, R5 ;  /* 0x000000ffff0b7224 */ /* 0x000fe200078e0005 */
        /* <DEDUP_REMOVED lines=13> */
[----:B------:R-:W2:Y:S04]  /*49460*/  LDL.64 R12, [R1+0xa0] ;  /* 0x0000a000010c7983 */ /* 0x000ea80000100a00 */
[----:B0-----:R-:W3:Y:S04]  /*49470*/  LDL.64 R8, [R1+0xc0] ;  /* 0x0000c00001087983 */ /* 0x001ee80000100a00 */
[----:B--2---:R0:W-:Y:S04]  /*49480*/  STL.64 [R1+0x2930], R12 ;  /* 0x0029300c01007387 */ /* 0x0041e80000100a00 */
[----:B0-----:R-:W2:Y:S04]  /*49490*/  LDL.LU R12, [R1+0xd50] ;  /* 0x000d5000010c7983 */ /* 0x001ea80000300800 */
[----:B------:R-:W2:Y:S04]  /*494a0*/  LDL.LU R13, [R1+0xd54] ;  /* 0x000d5400010d7983 */ /* 0x000ea80000300800 */
[----:B------:R-:W2:Y:S04]  /*494b0*/  LDL.LU R14, [R1+0xd58] ;  /* 0x000d5800010e7983 */ /* 0x000ea80000300800 */
[----:B------:R-:W2:Y:S01]  /*494c0*/  LDL.LU R15, [R1+0xd5c] ;  /* 0x000d5c00010f7983 */ /* 0x000ea20000300800 */
[----:B----4-:R-:W-:-:S02]  /*494d0*/  IMAD.MOV.U32 R26, RZ, RZ, R5 ;  /* 0x000000ffff1a7224 */ /* 0x010fc400078e0005 */
[----:B---3--:R-:W-:Y:S02]  /*494e0*/  IMAD.MOV.U32 R27, RZ, RZ, R4 ;  /* 0x000000ffff1b7224 */ /* 0x008fe400078e0004 */
[----:B------:R-:W0:Y:S04]  /*494f0*/  LDSM.16.M88.4 R4, [R29+UR5+0x3e080] ;  /* 0x03e080051d04783b */ /* 0x000e280008000200 */
[----:B--2---:R-:W-:Y:S04]  /*49500*/  STL.64 [R1+0x2948], R14 ;  /* 0x0029480e01007387 */ /* 0x004fe80000100a00 */
[----:B------:R1:W-:Y:S04]  /*49510*/  STL.64 [R1+0x2940], R12 ;  /* 0x0029400c01007387 */ /* 0x0003e80000100a00 */
[----:B-1----:R-:W2:Y:S04]  /*49520*/  LDL.LU R12, [R1+0xd60] ;  /* 0x000d6000010c7983 */ /* 0x002ea80000300800 */
[----:B------:R-:W2:Y:S04]  /*49530*/  LDL.LU R13, [R1+0xd64] ;  /* 0x000d6400010d7983 */ /* 0x000ea80000300800 */
[----:B------:R-:W2:Y:S04]  /*49540*/  LDL.LU R14, [R1+0xd68] ;  /* 0x000d6800010e7983 */ /* 0x000ea80000300800 */
[----:B------:R-:W2:Y:S04]  /*49550*/  LDL.LU R15, [R1+0xd6c] ;  /* 0x000d6c00010f7983 */ /* 0x000ea80000300800 */
[----:B------:R-:W3:Y:S04]  /*49560*/  LDL.LU R24, [R1+0xd30] ;  /* 0x000d300001187983 */ /* 0x000ee80000300800 */
[----:B------:R-:W3:Y:S04]  /*49570*/  LDL.LU R25, [R1+0xd34] ;  /* 0x000d340001197983 */ /* 0x000ee80000300800 */
[----:B0-----:R0:W-:Y:S04]  /*49580*/  STL [R1+0x2154], R6 ;  /* 0x0021540601007387 */ /* 0x0011e80000100800 */
[----:B------:R1:W-:Y:S04]  /*49590*/  STL [R1+0x2150], R7 ;  /* 0x0021500701007387 */ /* 0x0003e80000100800 */
[----:B------:R-:W-:Y:S04]  /*495a0*/  STL [R1+0x15b4], R29 ;  /* 0x0015b41d01007387 */ /* 0x000fe80000100800 */
[----:B------:R-:W-:Y:S04]  /*495b0*/  STL.64 [R1+0x2840], R22 ;  /* 0x0028401601007387 */ /* 0x000fe80000100a00 */
[----:B------:R4:W-:Y:S01]  /*495c0*/  STL.64 [R1+0x2838], R20 ;  /* 0x0028381401007387 */ /* 0x0009e20000100a00 */
[----:B0-----:R-:W-:-:S02]  /*495d0*/  IMAD.MOV.U32 R6, RZ, RZ, R9 ;  /* 0x000000ffff067224 */ /* 0x001fc400078e0009 */
[----:B-1----:R-:W-:Y:S01]  /*495e0*/  IMAD.MOV.U32 R7, RZ, RZ, R8 ;  /* 0x000000ffff077224 */ /* 0x002fe200078e0008 */
[----:B----4-:R-:W4:Y:S04]  /*495f0*/  LDL.LU R20, [R1+0xd20] ;  /* 0x000d200001147983 */ /* 0x010f280000300800 */
[----:B------:R-:W-:Y:S01]  /*49600*/  STL [R1+0x2808], R3 ;  /* 0x0028080301007387 */ /* 0x000fe20000100800 */
[----:B--2---:R-:W-:-:S15]  /*49610*/  HMMA.16816.F32.BF16 R12, R16, R8, R12 ;  /* 0x00000008100c723c */ /* 0x004fde000004180c */
[----:B------:R-:W-:-:S04]  /*49620*/  NOP ;  /* 0x0000000000007918 */ /* 0x000fc80000000000 */
[----:B------:R-:W-:Y:S04]  /*49630*/  STL.64 [R1+0x580], R12 ;  /* 0x0005800c01007387 */ /* 0x000fe80000100a00 */
[----:B------:R0:W-:Y:S04]  /*49640*/  STL.64 [R1+0x588], R14 ;  /* 0x0005880e01007387 */ /* 0x0001e80000100a00 */
[----:B0-----:R-:W2:Y:S04]  /*49650*/  LDL.LU.64 R14, [R1+0x2948] ;  /* 0x00294800010e7983 */ /* 0x001ea80000300a00 */
[----:B------:R-:W2:Y:S04]  /*49660*/  LDL.LU.64 R12, [R1+0x2940] ;  /* 0x00294000010c7983 */ /* 0x000ea80000300a00 */
[----:B------:R-:W2:Y:S04]  /*49670*/  LDL.LU.64 R8, [R1+0x2938] ;  /* 0x0029380001087983 */ /* 0x000ea80000300a00 */
[----:B------:R-:W-:Y:S04]  /*49680*/  STL.64 [R1+0x2850], R6 ;  /* 0x0028500601007387 */ /* 0x000fe80000100a00 */
[----:B------:R0:W-:Y:S01]  /*49690*/  STL.64 [R1+0x2848], R4 ;  /* 0x0028480401007387 */ /* 0x0001e20000100a00 */
[----:B------:R-:W-:-:S02]  /*496a0*/  IMAD.MOV.U32 R22, RZ, RZ, R2 ;  /* 0x000000ffff167224 */ /* 0x000fc400078e0002 */
[----:B------:R-:W-:Y:S02]  /*496b0*/  IMAD.MOV.U32 R23, RZ, RZ, R0 ;  /* 0x000000ffff177224 */ /* 0x000fe400078e0000 */
[----:B------:R-:W-:Y:S01]  /*496c0*/  IMAD.MOV.U32 R21, RZ, RZ, R28 ;  /* 0x000000ffff157224 */ /* 0x000fe200078e001c */
[----:B0-----:R-:W3:Y:S01]  /*496d0*/  LDL.64 R4, [R1+0x90] ;  /* 0x0000900001047983 */ /* 0x001ee20000100a00 */
[----:B--2---:R-:W-:Y:S03]  /*496e0*/  HMMA.16816.F32.BF16 R8, R16, R8, R12 ;  /* 0x000000081008723c */ /* 0x004fe6000004180c */
[----:B------:R-:W2:-:S15]  /*496f0*/  LDL.LU.64 R12, [R1+0x2930] ;  /* 0x00293000010c7983 */ /* 0x000e9e0000300a00 */
[----:B------:R-:W-:Y:S01]  /*49700*/  NOP ;  /* 0x0000000000007918 */ /* 0x000fe20000000000 */
[----:B------:R-:W-:Y:S02]  /*49710*/  IMAD.MOV.U32 R2, RZ, RZ, R10 ;  /* 0x000000ffff027224 */ /* 0x000fe400078e000a */
[----:B------:R-:W-:Y:S02]  /*49720*/  IMAD.MOV.U32 R0, RZ, RZ, R11 ;  /* 0x000000ffff007224 */ /* 0x000fe400078e000b */
[----:B------:R-:W-:Y:S02]  /*49730*/  IMAD.MOV.U32 R29, RZ, RZ, R8 ;  /* 0x000000ffff1d7224 */ /* 0x000fe400078e0008 */
[----:B------:R-:W-:Y:S01]  /*49740*/  IMAD.MOV.U32 R28, RZ, RZ, R9 ;  /* 0x000000ffff1c7224 */ /* 0x000fe200078e0009 */
[----:B------:R-:W4:Y:S04]  /*49750*/  LDL.LU.64 R10, [R1+0x2928] ;  /* 0x00292800010a7983 */ /* 0x000f280000300a00 */
[----:B------:R-:W4:Y:S01]  /*49760*/  LDL.LU.64 R8, [R1+0x2920] ;  /* 0x0029200001087983 */ /* 0x000f220000300a00 */
[----:B---3--:R-:W-:Y:S03]  /*49770*/  HMMA.16816.F32.BF16 R24, R16, R4, R24 ;  /* 0x000000041018723c */ /* 0x008fe60000041818 */
[----:B------:R-:W-:Y:S04]  /*49780*/  STL [R1+0x2164], R0 ;  /* 0x0021640001007387 */ /* 0x000fe80000100800 */
[----:B------:R-:W-:Y:S04]  /*49790*/  STL [R1+0x2160], R2 ;  /* 0x0021600201007387 */ /* 0x000fe80000100800 */
[----:B------:R2:W-:Y:S04]  /*497a0*/  STL [R1+0x215c], R28 ;  /* 0x00215c1c01007387 */ /* 0x0005e80000100800 */
[----:B------:R0:W-:Y:S01]  /*497b0*/  STL [R1+0x2158], R29 ;  /* 0x0021581d01007387 */ /* 0x0001e20000100800 */
[----:B--2---:R-:W-:-:S02]  /*497c0*/  IMAD.MOV.U32 R28, RZ, RZ, R13 ;  /* 0x000000ffff1c7224 */ /* 0x004fc400078e000d */
[----:B0-----:R-:W-:Y:S01]  /*497d0*/  IMAD.MOV.U32 R29, RZ, RZ, R12 ;  /* 0x000000ffff1d7224 */ /* 0x001fe200078e000c */
[----:B----4-:R-:W-:-:S15]  /*497e0*/  HMMA.16816.F32.BF16 R8, R16, R12, R8 ;  /* 0x0000000c1008723c */ /* 0x010fde0000041808 */
[----:B------:R-:W-:-:S04]  /*497f0*/  NOP ;  /* 0x0000000000007918 */ /* 0x000fc80000000000 */
        /* <DEDUP_REMOVED lines=8> */
[----:B------:R-:W-:Y:S04]  /*49880*/  STL.64 [R1+0x558], R26 ;  /* 0x0005581a01007387 */ /* 0x000fe80000100a00 */
[----:B0-----:R-:W3:Y:S01]  /*49890*/  LDL.LU.64 R24, [R1+0x2900] ;  /* 0x0029000001187983 */ /* 0x001ee20000300a00 */
[----:B------:R-:W-:-:S05]  /*498a0*/  IMAD.MOV.U32 R3, RZ, RZ, R5 ;  /* 0x000000ffff037224 */ /* 0x000fca00078e0005 */
[----:B------:R-:W-:Y:S01]  /*498b0*/  STL [R1+0x2814], R3 ;  /* 0x0028140301007387 */ /* 0x000fe20000100800 */
[C---:B--2---:R-:W-:Y:S08]  /*498c0*/  HMMA.16816.F32.BF16 R4, R16.reuse, R12, R8 ;  /* 0x0000000c1004723c */ /* 0x044ff00000041808 */
[----:B---3--:R-:W-:Y:S01]  /*498d0*/  HMMA.16816.F32.BF16 R20, R16, R24, R20 ;  /* 0x000000181014723c */ /* 0x008fe20000041814 */
[----:B------:R-:W-:-:S15]  /*498e0*/  STL.64 [R1+0x2888], R24 ;  /* 0x0028881801007387 */ /* 0x000fde0000100a00 */
[----:B------:R-:W-:-:S03]  /*498f0*/  NOP ;  /* 0x0000000000007918 */ /* 0x000fc60000000000 */
[----:B------:R0:W-:Y:S04]  /*49900*/  STL.64 [R1+0x540], R20 ;  /* 0x0005401401007387 */ /* 0x0001e80000100a00 */
[----:B------:R1:W-:Y:S04]  /*49910*/  STL.64 [R1+0x548], R22 ;  /* 0x0005481601007387 */ /* 0x0003e80000100a00 */
[----:B------:R2:W-:Y:S04]  /*49920*/  STL.64 [R1+0x530], R4 ;  /* 0x0005300401007387 */ /* 0x0005e80000100a00 */
[----:B------:R3:W-:Y:S04]  /*49930*/  STL.64 [R1+0x538], R6 ;  /* 0x0005380601007387 */ /* 0x0007e80000100a00 */
[----:B0-----:R-:W4:Y:S04]  /*49940*/  LDL.LU R20, [R1+0xb40] ;  /* 0x000b400001147983 */ /* 0x001f280000300800 */
[----:B------:R-:W4:Y:S04]  /*49950*/  LDL.LU R21, [R1+0xb44] ;  /* 0x000b440001157983 */ /* 0x000f280000300800 */
[----:B-1----:R-:W2:Y:S04]  /*49960*/  LDL.LU R22, [R1+0xb48] ;  /* 0x000b480001167983 */ /* 0x002ea80000300800 */
[----:B------:R-:W2:Y:S01]  /*49970*/  LDL.LU R23, [R1+0xb4c] ;  /* 0x000b4c0001177983 */ /* 0x000ea20000300800 */
[----:B------:R-:W-:-:S02]  /*49980*/  IMAD.MOV.U32 R28, RZ, RZ, R12 ;  /* 0x000000ffff1c7224 */ /* 0x000fc400078e000c */
[----:B------:R-:W-:Y:S01]  /*49990*/  IMAD.MOV.U32 R29, RZ, RZ, R13 ;  /* 0x000000ffff1d7224 */ /* 0x000fe200078e000d */
[----:B--2---:R-:W-:Y:S04]  /*499a0*/  STL.64 [R1+0x2868], R22 ;  /* 0x0028681601007387 */ /* 0x004fe80000100a00 */
[----:B----4-:R-:W-:Y:S04]  /*499b0*/  STL.64 [R1+0x2860], R20 ;  /* 0x0028601401007387 */ /* 0x010fe80000100a00 */
[----:B------:R-:W2:Y:S04]  /*499c0*/  LDL.LU R4, [R1+0x840] ;  /* 0x0008400001047983 */ /* 0x000ea80000300800 */
[----:B------:R-:W2:Y:S04]  /*499d0*/  LDL.LU R5, [R1+0x844] ;  /* 0x0008440001057983 */ /* 0x000ea80000300800 */
[----:B---3--:R-:W3:Y:S04]  /*499e0*/  LDL.LU R6, [R1+0x848] ;  /* 0x0008480001067983 */ /* 0x008ee80000300800 */
        /* <DEDUP_REMOVED lines=20> */
[----:B0-----:R-:W4:Y:S04]  /*49b30*/  LDL.64 R24, [R1+0x30] ;  /* 0x0000300001187983 */ /* 0x001f280000100a00 */
        /* <DEDUP_REMOVED lines=17> */
[----:B---3--:R-:W-:Y:S04]  /*49c50*/  STL.64 [R1+0x2878], R6 ;  /* 0x0028780601007387 */ /* 0x008fe80000100a00 */
[----:B------:R-:W-:Y:S04]  /*49c60*/  STL.64 [R1+0x2870], R4 ;  /* 0x0028700401007387 */ /* 0x000fe80000100a00 */
[----:B------:R-:W3:Y:S04]  /*49c70*/  LDL R20, [R1] ;  /* 0x0000000001147983 */ /* 0x000ee80000100800 */
[----:B------:R-:W3:Y:S04]  /*49c80*/  LDL R21, [R1+0x4] ;  /* 0x0000040001157983 */ /* 0x000ee80000100800 */
[----:B---3--:R0:W-:Y:S04]  /*49c90*/  STL.64 [R1+0x2880], R20 ;  /* 0x0028801401007387 */ /* 0x0081e80000100a00 */
[----:B0-----:R-:W3:Y:S01]  /*49ca0*/  LDL.64 R20, [R1+0x10] ;  /* 0x0000100001147983 */ /* 0x001ee20000100a00 */
[----:B--2---:R-:W-:Y:S01]  /*49cb0*/  HMMA.16816.F32.BF16 R24, R16, R12, R24 ;  /* 0x0000000c1018723c */ /* 0x004fe20000041818 */
[----:B------:R-:W-:-:S02]  /*49cc0*/  IMAD.MOV.U32 R3, RZ, RZ, R13 ;  /* 0x000000ffff037224 */ /* 0x000fc400078e000d */
        /* <DEDUP_REMOVED lines=13> */
[----:B------:R-:W-:Y:S04]  /*49da0*/  STL [R1+0x281c], R29 ;  /* 0x00281c1d01007387 */ /* 0x000fe80000100800 */
[----:B------:R-:W-:Y:S04]  /*49db0*/  STL [R1+0x2818], R28 ;  /* 0x0028181c01007387 */ /* 0x000fe80000100800 */
[----:B------:R-:W-:Y:S04]  /*49dc0*/  STL.64 [R1+0x8c0], R24 ;  /* 0x0008c01801007387 */ /* 0x000fe80000100a00 */
[----:B------:R0:W-:Y:S04]  /*49dd0*/  STL.64 [R1+0x8c8], R26 ;  /* 0x0008c81a01007387 */ /* 0x0001e80000100a00 */
[----:B0-----:R-:W2:Y:S04]  /*49de0*/  LDL.LU.64 R26, [R1+0x28f8] ;  /* 0x0028f800011a7983 */ /* 0x001ea80000300a00 */
[----:B------:R-:W2:Y:S04]  /*49df0*/  LDL.LU.64 R24, [R1+0x28f0] ;  /* 0x0028f00001187983 */ /* 0x000ea80000300a00 */
[----:B------:R-:W2:Y:S04]  /*49e00*/  LDL.LU.64 R12, [R1+0x28e8] ;  /* 0x0028e800010c7983 */ /* 0x000ea80000300a00 */
        /* <DEDUP_REMOVED lines=13> */
[----:B------:R-:W-:-:S15]  /*49ee0*/  IMAD.MOV.U32 R3, RZ, RZ, R13 ;  /* 0x000000ffff037224 */ /* 0x000fde00078e000d */
[----:B------:R-:W-:-:S03]  /*49ef0*/  NOP ;  /* 0x0000000000007918 */ /* 0x000fc60000000000 */
        /* <DEDUP_REMOVED lines=30> */
[----:B------:R-:W-:Y:S01]  /*4a0e0*/  STL.64 [R1+0x27d8], R26 ;  /* 0x0027d81a01007387 */ /* 0x000fe20000100a00 */
[C---:B----4-:R-:W-:Y:S03]  /*4a0f0*/  HMMA.16816.F32.BF16 R8, R16.reuse, R12, R8 ;  /* 0x0000000c1008723c */ /* 0x050fe60000041808 */
[----:B--2---:R0:W-:Y:S04]  /*4a100*/  STL.64 [R1+0x27d0], R24 ;  /* 0x0027d01801007387 */ /* 0x0041e80000100a00 */
[----:B0-----:R-:W2:Y:S01]  /*4a110*/  LDL.64 R24, [R1+0xb0] ;  /* 0x0000b00001187983 */ /* 0x001ea20000100a00 */
[C---:B---3--:R-:W-:Y:S03]  /*4a120*/  HMMA.16816.F32.BF16 R20, R16.reuse, R20, R4 ;  /* 0x000000141014723c */ /* 0x048fe60000041804 */
        /* <DEDUP_REMOVED lines=9> */
[----:B0-----:R-:W4:Y:S04]  /*4a1c0*/  LDL.LU.64 R22, [R1+0x2868] ;  /* 0x0028680001167983 */ /* 0x001f280000300a00 */
[----:B------:R-:W4:Y:S04]  /*4a1d0*/  LDL.LU.64 R20, [R1+0x2860] ;  /* 0x0028600001147983 */ /* 0x000f280000300a00 */
[----:B------:R0:W-:Y:S04]  /*4a1e0*/  STL.64 [R1+0x850], R8 ;  /* 0x0008500801007387 */ /* 0x0001e80000100a00 */
[----:B------:R-:W-:Y:S04]  /*4a1f0*/  STL.64 [R1+0x858], R10 ;  /* 0x0008580a01007387 */ /* 0x000fe80000100a00 */
[----:B0-----:R-:W3:Y:S04]  /*4a200*/  LDL.LU.64 R8, [R1+0x2858] ;  /* 0x0028580001087983 */ /* 0x001ee80000300a00 */
[----:B------:R-:W-:Y:S01]  /*4a210*/  STL.64 [R1+0x2728], R12 ;  /* 0x0027280c01007387 */ /* 0x000fe20000100a00 */
[----:B---3--:R-:W-:-:S15]  /*4a220*/  HMMA.16816.F32.BF16 R4, R16, R8, R4 ;  /* 0x000000081004723c */ /* 0x008fde0000041804 */
[----:B------:R-:W-:-:S04]  /*4a230*/  NOP ;  /* 0x0000000000007918 */ /* 0x000fc80000000000 */
[----:B------:R-:W-:Y:S04]  /*4a240*/  STL.64 [R1+0x840], R4 ;  /* 0x0008400401007387 */ /* 0x000fe80000100a00 */
[----:B------:R0:W-:Y:S04]  /*4a250*/  STL.64 [R1+0x848], R6 ;  /* 0x0008480601007387 */ /* 0x0001e80000100a00 */
[----:B0-----:R-:W3:Y:S04]  /*4a260*/  LDL.LU.64 R6, [R1+0x2850] ;  /* 0x0028500001067983 */ /* 0x001ee80000300a00 */
[----:B------:R-:W4:Y:S02]  /*4a270*/  LDL.LU.64 R4, [R1+0x2848] ;  /* 0x0028480001047983 */ /* 0x000f240000300a00 */
[----:B----4-:R-:W-:Y:S02]  /*4a280*/  HMMA.16816.F32.BF16 R16, R16, R4, R20 ;  /* 0x000000041010723c */ /* 0x010fe40000041814 */
[----:B------:R-:W2:Y:S04]  /*4a290*/  LDL.LU.64 R22, [R1+0x2840] ;  /* 0x0028400001167983 */ /* 0x000ea80000300a00 */
[----:B------:R-:W2:-:S13]  /*4a2a0*/  LDL.LU.64 R20, [R1+0x2838] ;  /* 0x0028380001147983 */ /* 0x000e9a0000300a00 */
[----:B------:R0:W-:Y:S04]  /*4a2b0*/  STL.64 [R1+0x520], R16 ;  /* 0x0005201001007387 */ /* 0x0001e80000100a00 */
[----:B------:R1:W-:Y:S04]  /*4a2c0*/  STL.64 [R1+0x528], R18 ;  /* 0x0005281201007387 */ /* 0x0003e80000100a00 */
[----:B0-----:R-:W4:Y:S04]  /*4a2d0*/  LDL.LU R16, [R1+0xb20] ;  /* 0x000b200001107983 */ /* 0x001f280000300800 */
[----:B------:R-:W4:Y:S04]  /*4a2e0*/  LDL.LU R17, [R1+0xb24] ;  /* 0x000b240001117983 */ /* 0x000f280000300800 */
[----:B-1----:R-:W4:Y:S04]  /*4a2f0*/  LDL.LU R18, [R1+0xb28] ;  /* 0x000b280001127983 */ /* 0x002f280000300800 */
[----:B------:R-:W4:Y:S04]  /*4a300*/  LDL.LU R19, [R1+0xb2c] ;  /* 0x000b2c0001137983 */ /* 0x000f280000300800 */
[----:B------:R3:W-:Y:S02]  /*4a310*/  STL.64 [R1+0x2720], R4 ;  /* 0x0027200401007387 */ /* 0x0007e40000100a00 */
[----:B---3--:R-:W-:-:S02]  /*4a320*/  IMAD.MOV.U32 R4, RZ, RZ, R7 ;  /* 0x000000ffff047224 */ /* 0x008fc400078e0007 */
[----:B------:R-:W-:-:S07]  /*4a330*/  IMAD.MOV.U32 R5, RZ, RZ, R6 ;  /* 0x000000ffff057224 */ /* 0x000fce00078e0006 */
[----:B--2---:R-:W-:Y:S01]  /*4a340*/  HMMA.16816.F32.BF16 R4, R20, R4, R24 ;  /* 0x000000041404723c */ /* 0x004fe20000041818 */
[----:B------:R-:W4:-:S15]  /*4a350*/  LDL.LU.64 R24, [R1+0x2830] ;  /* 0x0028300001187983 */ /* 0x000f1e0000300a00 */
[----:B------:R-:W-:-:S03]  /*4a360*/  NOP ;  /* 0x0000000000007918 */ /* 0x000fc60000000000 */
[----:B------:R-:W-:Y:S04]  /*4a370*/  STL.64 [R1+0x510], R4 ;  /* 0x0005100401007387 */ /* 0x000fe80000100a00 */
[----:B------:R4:W-:Y:S02]  /*4a380*/  STL.64 [R1+0x518], R6 ;  /* 0x0005180601007387 */ /* 0x0009e40000100a00 */
[----:B----4-:R-:W-:-:S15]  /*4a390*/  HMMA.16816.F32.BF16 R4, R20, R24, R16 ;  /* 0x000000181404723c */ /* 0x010fde0000041810 */
[----:B------:R-:W-:-:S04]  /*4a3a0*/  NOP ;  /* 0x0000000000007918 */ /* 0x000fc80000000000 */
[----:B------:R0:W-:Y:S01]  /*4a3b0*/  STL.64 [R1+0x500], R4 ;  /* 0x0005000401007387 */ /* 0x0001e20000100a00 */
[----:B------:R-:W-:Y:S02]  /*4a3c0*/  IMAD.MOV.U32 R10, RZ, RZ, R6 ;  /* 0x000000ffff0a7224 */ /* 0x000fe400078e0006 */
[----:B------:R-:W-:Y:S01]  /*4a3d0*/  IMAD.MOV.U32 R11, RZ, RZ, R7 ;  /* 0x000000ffff0b7224 */ /* 0x000fe200078e0007 */
[----:B0-----:R-:W2:Y:S04]  /*4a3e0*/  LDL.LU R4, [R1+0x7d0] ;  /* 0x0007d00001047983 */ /* 0x001ea80000300800 */
[----:B------:R-:W2:Y:S04]  /*4a3f0*/  LDL.LU R5, [R1+0x7d4] ;  /* 0x0007d40001057983 */ /* 0x000ea80000300800 */
[----:B------:R-:W3:Y:S04]  /*4a400*/  LDL.LU R6, [R1+0x7d8] ;  /* 0x0007d80001067983 */ /* 0x000ee80000300800 */
[----:B------:R-:W3:Y:S04]  /*4a410*/  LDL.LU R7, [R1+0x7dc] ;  /* 0x0007dc0001077983 */ /* 0x000ee80000300800 */
[----:B---3--:R-:W-:Y:S04]  /*4a420*/  STL.64 [R1+0x2738], R6 ;  /* 0x0027380601007387 */ /* 0x008fe80000100a00 */
[----:B--2---:R0:W-:Y:S02]  /*4a430*/  STL.64 [R1+0x2730], R4 ;  /* 0x0027300401007387 */ /* 0x0041e40000100a00 */
[----:B0-----:R-:W-:-:S02]  /*4a440*/  IMAD.MOV.U32 R4, RZ, RZ, R28 ;  /* 0x000000ffff047224 */ /* 0x001fc400078e001c */
[----:B------:R-:W-:Y:S01]  /*4a450*/  IMAD.MOV.U32 R5, RZ, RZ, R29 ;  /* 0x000000ffff057224 */ /* 0x000fe200078e001d */
[----:B------:R-:W2:Y:S04]  /*4a460*/  LDL.LU R28, [R1+0x2828] ;  /* 0x00282800011c7983 */ /* 0x000ea80000300800 */
[----:B------:R-:W3:Y:S04]  /*4a470*/  LDL.LU R29, [R1+0x2824] ;  /* 0x00282400011d7983 */ /* 0x000ee80000300800 */
[----:B------:R0:W-:Y:S02]  /*4a480*/  STL.64 [R1+0x2750], R4 ;  /* 0x0027500401007387 */ /* 0x0001e40000100a00 */
[----:B0-----:R-:W-:-:S02]  /*4a490*/  IMAD.MOV.U32 R4, RZ, RZ, R15 ;  /* 0x000000ffff047224 */ /* 0x001fc400078e000f */
[----:B------:R-:W-:-:S05]  /*4a4a0*/  IMAD.MOV.U32 R5, RZ, RZ, R14 ;  /* 0x000000ffff057224 */ /* 0x000fca00078e000e */
[----:B------:R0:W-:Y:S04]  /*4a4b0*/  STL.64 [R1+0x2768], R4 ;  /* 0x0027680401007387 */ /* 0x0001e80000100a00 */
[----:B------:R-:W4:Y:S04]  /*4a4c0*/  LDL.LU R12, [R1+0x7e0] ;  /* 0x0007e000010c7983 */ /* 0x000f280000300800 */
[----:B------:R-:W4:Y:S04]  /*4a4d0*/  LDL.LU R13, [R1+0x7e4] ;  /* 0x0007e400010d7983 */ /* 0x000f280000300800 */
[----:B------:R-:W2:Y:S04]  /*4a4e0*/  LDL.LU R14, [R1+0x7e8] ;  /* 0x0007e800010e7983 */ /* 0x000ea80000300800 */
[----:B------:R-:W2:Y:S04]  /*4a4f0*/  LDL.LU R15, [R1+0x7ec] ;  /* 0x0007ec00010f7983 */ /* 0x000ea80000300800 */
[----:B0-----:R-:W2:Y:S01]  /*4a500*/  LDL R4, [R1+0x40] ;  /* 0x0000400001047983 */ /* 0x001ea20000100800 */
[----:B------:R-:W-:-:S03]  /*4a510*/  IMAD.MOV.U32 R5, RZ, RZ, R3 ;  /* 0x000000ffff057224 */ /* 0x000fc600078e0003 */
[----:B------:R-:W3:Y:S04]  /*4a520*/  LDL.LU R3, [R1+0x2820] ;  /* 0x0028200001037983 */ /* 0x000ee80000300800 */
[----:B--2---:R3:W-:Y:S02]  /*4a530*/  STL.64 [R1+0x2780], R4 ;  /* 0x0027800401007387 */ /* 0x0047e40000100a00 */
[----:B---3--:R-:W-:Y:S02]  /*4a540*/  IMAD.MOV.U32 R4, RZ, RZ, R29 ;  /* 0x000000ffff047224 */ /* 0x008fe400078e001d */
[----:B------:R-:W-:Y:S01]  /*4a550*/  IMAD.MOV.U32 R5, RZ, RZ, R28 ;  /* 0x000000ffff057224 */ /* 0x000fe200078e001c */
[----:B------:R-:W2:Y:S04]  /*4a560*/  LDL.LU R29, [R1+0x281c] ;  /* 0x00281c00011d7983 */ /* 0x000ea80000300800 */
[----:B------:R-:W3:Y:S04]  /*4a570*/  LDL.LU R28, [R1+0x2818] ;  /* 0x00281800011c7983 */ /* 0x000ee80000300800 */
[----:B------:R-:W-:Y:S04]  /*4a580*/  STL.64 [R1+0x2798], R4 ;  /* 0x0027980401007387 */ /* 0x000fe80000100a00 */
[----:B------:R-:W-:Y:S04]  /*4a590*/  STL.64 [R1+0x2748], R14 ;  /* 0x0027480e01007387 */ /* 0x000fe80000100a00 */
[----:B----4-:R0:W-:Y:S04]  /*4a5a0*/  STL.64 [R1+0x2740], R12 ;  /* 0x0027400c01007387 */ /* 0x0101e80000100a00 */
[----:B0-----:R-:W4:Y:S04]  /*4a5b0*/  LDL.LU R12, [R1+0x7f0] ;  /* 0x0007f000010c7983 */ /* 0x001f280000300800 */
[----:B------:R-:W4:Y:S04]  /*4a5c0*/  LDL.LU R13, [R1+0x7f4] ;  /* 0x0007f400010d7983 */ /* 0x000f280000300800 */
[----:B------:R-:W2:Y:S04]  /*4a5d0*/  LDL.LU R14, [R1+0x7f8] ;  /* 0x0007f800010e7983 */ /* 0x000ea80000300800 */
[----:B------:R-:W2:Y:S04]  /*4a5e0*/  LDL.LU R15, [R1+0x7fc] ;  /* 0x0007fc00010f7983 */ /* 0x000ea80000300800 */
[----:B------:R-:W2:Y:S01]  /*4a5f0*/  LDL R4, [R1+0x60] ;  /* 0x0000600001047983 */ /* 0x000ea20000100800 */
[----:B------:R-:W-:-:S03]  /*4a600*/  IMAD.MOV.U32 R5, RZ, RZ, R3 ;  /* 0x000000ffff057224 */ /* 0x000fc600078e0003 */
[----:B------:R-:W3:Y:S01]  /*4a610*/  LDL.LU R3, [R1+0x2814] ;  /* 0x0028140001037983 */ /* 0x000ee20000300800 */
[----:B------:R-:W-:-:S03]  /*4a620*/  IMAD.MOV.U32 R2, RZ, RZ, R24 ;  /* 0x000000ffff027224 */ /* 0x000fc600078e0018 */
        /* <DEDUP_REMOVED lines=13> */
[----:B------:R-:W-:-:S02]  /*4a700*/  IMAD.MOV.U32 R0, RZ, RZ, R25 ;  /* 0x000000ffff007224 */ /* 0x000fc400078e0019 */
[----:B------:R-:W-:Y:S02]  /*4a710*/  IMAD.MOV.U32 R25, RZ, RZ, R3 ;  /* 0x000000ffff197224 */ /* 0x000fe400078e0003 */
[----:B------:R-:W3:Y:S04]  /*4a720*/  LDL.LU R3, [R1+0x2808] ;  /* 0x0028080001037983 */ /* 0x000ee80000300800 */
[----:B--2---:R-:W-:Y:S04]  /*4a730*/  STL.64 [R1+0x27f0], R24 ;  /* 0x0027f01801007387 */ /* 0x004fe80000100a00 */
        /* <DEDUP_REMOVED lines=28> */
[----:B---3--:R-:W-:-:S02]  /*4a900*/  IMAD.MOV.U32 R24, RZ, RZ, R29 ;  /* 0x000000ffff187224 */ /* 0x008fc400078e001d */
[----:B------:R-:W-:Y:S01]  /*4a910*/  IMAD.MOV.U32 R25, RZ, RZ, R28 ;  /* 0x000000ffff197224 */ /* 0x000fe200078e001c */
[----:B----4-:R-:W-:Y:S04]  /*4a920*/  STL.64 [R1+0x27a8], R14 ;  /* 0x0027a80e01007387 */ /* 0x010fe80000100a00 */
[----:B--2---:R0:W-:Y:S04]  /*4a930*/  STL.64 [R1+0x27a0], R12 ;  /* 0x0027a00c01007387 */ /* 0x0041e80000100a00 */
[----:B0-----:R-:W2:Y:S04]  /*4a940*/  LDL.LU R12, [R1+0x830] ;  /* 0x00083000010c7983 */ /* 0x001ea80000300800 */
[----:B------:R-:W2:Y:S04]  /*4a950*/  LDL.LU R13, [R1+0x834] ;  /* 0x00083400010d7983 */ /* 0x000ea80000300800 */
[----:B------:R-:W3:Y:S04]  /*4a960*/  LDL.LU R14, [R1+0x838] ;  /* 0x00083800010e7983 */ /* 0x000ee80000300800 */
[----:B------:R-:W3:Y:S01]  /*4a970*/  LDL.LU R15, [R1+0x83c] ;  /* 0x00083c00010f7983 */ /* 0x000ee20000300800 */
[C---:B------:R-:W-:Y:S03]  /*4a980*/  HMMA.16816.F32.BF16 R24, R20.reuse, R24, R4 ;  /* 0x000000181418723c */ /* 0x040fe60000041804 */
[----:B---3--:R-:W-:Y:S04]  /*4a990*/  STL.64 [R1+0x27c0], R14 ;  /* 0x0027c00e01007387 */ /* 0x008fe80000100a00 */
[----:B--2---:R0:W-:Y:S04]  /*4a9a0*/  STL.64 [R1+0x27b8], R12 ;  /* 0x0027b80c01007387 */ /* 0x0041e80000100a00 */
[----:B0-----:R-:W2:Y:S04]  /*4a9b0*/  LDL.LU R12, [R1+0xae0] ;  /* 0x000ae000010c7983 */ /* 0x001ea80000300800 */
[----:B------:R-:W2:Y:S04]  /*4a9c0*/  LDL.LU R13, [R1+0xae4] ;  /* 0x000ae400010d7983 */ /* 0x000ea80000300800 */
[----:B------:R-:W2:Y:S04]  /*4a9d0*/  LDL.LU R14, [R1+0xae8] ;  /* 0x000ae800010e7983 */ /* 0x000ea80000300800 */
[----:B------:R-:W2:Y:S04]  /*4a9e0*/  LDL.LU R15, [R1+0xaec] ;  /* 0x000aec00010f7983 */ /* 0x000ea80000300800 */
[----:B------:R-:W3:Y:S04]  /*4a9f0*/  LDL.64 R16, [R1] ;  /* 0x0000000001107983 */ /* 0x000ee80000100a00 */
[----:B------:R-:W-:Y:S04]  /*4aa00*/  STL [R1+0x1f4c], R11 ;  /* 0x001f4c0b01007387 */ /* 0x000fe80000100800 */
[----:B------:R-:W-:Y:S04]  /*4aa10*/  STL [R1+0x1f48], R10 ;  /* 0x001f480a01007387 */ /* 0x000fe80000100800 */
[----:B------:R-:W4:Y:S04]  /*4aa20*/  LDL.LU.64 R6, [R1+0x2800] ;  /* 0x0028000001067983 */ /* 0x000f280000300a00 */
[----:B------:R-:W4:Y:S04]  /*4aa30*/  LDL.LU.64 R4, [R1+0x27f8] ;  /* 0x0027f80001047983 */ /* 0x000f280000300a00 */
[----:B------:R0:W-:Y:S04]  /*4aa40*/  STL.64 [R1+0x4f0], R24 ;  /* 0x0004f01801007387 */ /* 0x0001e80000100a00 */
[----:B------:R4:W-:Y:S04]  /*4aa50*/  STL.64 [R1+0x4f8], R26 ;  /* 0x0004f81a01007387 */ /* 0x0009e80000100a00 */
[----:B0-----:R-:W4:Y:S02]  /*4aa60*/  LDL.LU.64 R24, [R1+0x27f0] ;  /* 0x0027f00001187983 */ /* 0x001f240000300a00 */
[----:B----4-:R-:W-:Y:S02]  /*4aa70*/  HMMA.16816.F32.BF16 R24, R20, R24, R4 ;  /* 0x000000181418723c */ /* 0x010fe40000041804 */
[----:B------:R-:W4:Y:S04]  /*4aa80*/  LDL.LU.64 R6, [R1+0x27e8] ;  /* 0x0027e80001067983 */ /* 0x000f280000300a00 */
[----:B------:R-:W4:-:S13]  /*4aa90*/  LDL.LU.64 R4, [R1+0x27e0] ;  /* 0x0027e00001047983 */ /* 0x000f1a0000300a00 */
[----:B------:R-:W-:Y:S01]  /*4aaa0*/  IMAD.MOV.U32 R11, RZ, RZ, R26 ;  /* 0x000000ffff0b7224 */ /* 0x000fe200078e001a */
[----:B------:R0:W-:Y:S01]  /*4aab0*/  STL.64 [R1+0x4e0], R24 ;  /* 0x0004e01801007387 */ /* 0x0001e20000100a00 */
[----:B------:R-:W-:-:S03]  /*4aac0*/  IMAD.MOV.U32 R10, RZ, RZ, R27 ;  /* 0x000000ffff0a7224 */ /* 0x000fc600078e001b */
[----:B------:R-:W2:Y:S04]  /*4aad0*/  LDL.LU.64 R26, [R1+0x27d8] ;  /* 0x0027d800011a7983 */ /* 0x000ea80000300a00 */
[----:B0-----:R-:W4:Y:S04]  /*4aae0*/  LDL.LU.64 R24, [R1+0x27d0] ;  /* 0x0027d00001187983 */ /* 0x001f280000300a00 */
[----:B------:R-:W-:Y:S04]  /*4aaf0*/  STL [R1+0x1f54], R10 ;  /* 0x001f540a01007387 */ /* 0x000fe80000100800 */
[----:B------:R-:W-:Y:S01]  /*4ab00*/  STL [R1+0x1f50], R11 ;  /* 0x001f500b01007387 */ /* 0x000fe20000100800 */
[----:B----4-:R-:W-:-:S15]  /*4ab10*/  HMMA.16816.F32.BF16 R4, R20, R24, R4 ;  /* 0x000000181404723c */ /* 0x010fde0000041804 */
[----:B------:R-:W-:-:S04]  /*4ab20*/  NOP ;  /* 0x0000000000007918 */ /* 0x000fc80000000000 */
[----:B------:R0:W-:Y:S04]  /*4ab30*/  STL.64 [R1+0x4d0], R4 ;  /* 0x0004d00401007387 */ /* 0x0001e80000100a00 */
[----:B------:R2:W-:Y:S04]  /*4ab40*/  STL.64 [R1+0x4d8], R6 ;  /* 0x0004d80601007387 */ /* 0x0005e80000100a00 */
[----:B0-----:R-:W2:Y:S04]  /*4ab50*/  LDL.LU.64 R4, [R1+0x27c8] ;  /* 0x0027c80001047983 */ /* 0x001ea80000300a00 */
[----:B------:R-:W-:Y:S01]  /*4ab60*/  STL.64 [R1+0x26d8], R24 ;  /* 0x0026d81801007387 */ /* 0x000fe20000100a00 */
        /* <DEDUP_REMOVED lines=42> */
[----:B------:R-:W3:Y:S04]  /*4ae10*/  LDL.LU.64 R6, [R1+0x2738] ;  /* 0x0027380001067983 */ /* 0x000ee80000300a00 */
[----:B0-----:R-:W3:Y:S04]  /*4ae20*/  LDL.LU.64 R4, [R1+0x2730] ;  /* 0x0027300001047983 */ /* 0x001ee80000300a00 */
[----:B------:R-:W4:Y:S04]  /*4ae30*/  LDL.64 R24, [R1+0xa0] ;  /* 0x0000a00001187983 */ /* 0x000f280000100a00 */
[----:B----4-:R0:W-:Y:S01]  /*4ae40*/  STL.64 [R1+0x26f0], R24 ;  /* 0x0026f01801007387 */ /* 0x0101e20000100a00 */
[----:B---3--:R-:W-:Y:S01]  /*4ae50*/  HMMA.16816.F32.BF16 R4, R20, R16, R4 ;  /* 0x000000101404723c */ /* 0x008fe20000041804 */
[----:B0-----:R-:W-:-:S02]  /*4ae60*/  IMAD.MOV.U32 R24, RZ, RZ, R27 ;  /* 0x000000ffff187224 */ /* 0x001fc400078e001b */
[----:B------:R-:W-:-:S07]  /*4ae70*/  IMAD.MOV.U32 R25, RZ, RZ, R26 ;  /* 0x000000ffff197224 */ /* 0x000fce00078e001a */
[----:B--2---:R-:W-:Y:S01]  /*4ae80*/  HMMA.16816.F32.BF16 R24, R20, R24, R12 ;  /* 0x000000181418723c */ /* 0x004fe2000004180c */
[----:B------:R0:W-:Y:S04]  /*4ae90*/  STL [R1+0x1f70], R10 ;  /* 0x001f700a01007387 */ /* 0x0001e80000100800 */
[----:B------:R1:W-:Y:S04]  /*4aea0*/  STL [R1+0x1f6c], R11 ;  /* 0x001f6c0b01007387 */ /* 0x0003e80000100800 */
[----:B------:R-:W2:Y:S01]  /*4aeb0*/  LDL.LU.64 R12, [R1+0x2728] ;  /* 0x00272800010c7983 */ /* 0x000ea20000300a00 */
[----:B0-----:R-:W-:-:S02]  /*4aec0*/  IMAD.MOV.U32 R10, RZ, RZ, R17 ;  /* 0x000000ffff0a7224 */ /* 0x001fc400078e0011 */
[----:B-1----:R-:W-:-:S07]  /*4aed0*/  IMAD.MOV.U32 R11, RZ, RZ, R16 ;  /* 0x000000ffff0b7224 */ /* 0x002fce00078e0010 */
[----:B------:R0:W-:Y:S04]  /*4aee0*/  STL.64 [R1+0x7e0], R24 ;  /* 0x0007e01801007387 */ /* 0x0001e80000100a00 */
[----:B------:R-:W-:Y:S04]  /*4aef0*/  STL.64 [R1+0x7e8], R26 ;  /* 0x0007e81a01007387 */ /* 0x000fe80000100a00 */
[----:B------:R1:W-:Y:S04]  /*4af00*/  STL.64 [R1+0x7d0], R4 ;  /* 0x0007d00401007387 */ /* 0x0003e80000100a00 */
[----:B------:R3:W-:Y:S04]  /*4af10*/  STL.64 [R1+0x7d8], R6 ;  /* 0x0007d80601007387 */ /* 0x0007e80000100a00 */
[----:B------:R-:W4:Y:S04]  /*4af20*/  LDL.LU R16, [R1+0x9c0] ;  /* 0x0009c00001107983 */ /* 0x000f280000300800 */
[----:B------:R-:W4:Y:S04]  /*4af30*/  LDL.LU R17, [R1+0x9c4] ;  /* 0x0009c40001117983 */ /* 0x000f280000300800 */
[----:B------:R-:W4:Y:S04]  /*4af40*/  LDL.LU R18, [R1+0x9c8] ;  /* 0x0009c80001127983 */ /* 0x000f280000300800 */
[----:B------:R-:W4:Y:S01]  /*4af50*/  LDL.LU R19, [R1+0x9cc] ;  /* 0x0009cc0001137983 */ /* 0x000f220000300800 */
[----:B0-----:R-:W-:-:S02]  /*4af60*/  IMAD.MOV.U32 R24, RZ, RZ, R2 ;  /* 0x000000ffff187224 */ /* 0x001fc400078e0002 */
[----:B------:R-:W-:Y:S01]  /*4af70*/  IMAD.MOV.U32 R25, RZ, RZ, R0 ;  /* 0x000000ffff197224 */ /* 0x000fe200078e0000 */
[----:B-1----:R-:W2:Y:S04]  /*4af80*/  LDL.LU R4, [R1+0x7b0] ;  /* 0x0007b00001047983 */ /* 0x002ea80000300800 */
[----:B------:R-:W2:Y:S04]  /*4af90*/  LDL.LU R5, [R1+0x7b4] ;  /* 0x0007b40001057983 */ /* 0x000ea80000300800 */
[----:B---3--:R-:W3:Y:S04]  /*4afa0*/  LDL.LU R6, [R1+0x7b8] ;  /* 0x0007b80001067983 */ /* 0x008ee80000300800 */
[----:B------:R-:W3:Y:S04]  /*4afb0*/  LDL.LU R7, [R1+0x7bc] ;  /* 0x0007bc0001077983 */ /* 0x000ee80000300800 */
[----:B------:R0:W-:Y:S04]  /*4afc0*/  STL.64 [R1+0x2708], R24 ;  /* 0x0027081801007387 */ /* 0x0001e80000100a00 */
[----:B0-----:R-:W2:Y:S04]  /*4afd0*/  LDL.LU R24, [R1+0x7c0] ;  /* 0x0007c00001187983 */ /* 0x001ea80000300800 */
[----:B------:R-:W2:Y:S04]  /*4afe0*/  LDL.LU R25, [R1+0x7c4] ;  /* 0x0007c40001197983 */ /* 0x000ea80000300800 */
[----:B------:R-:W2:Y:S04]  /*4aff0*/  LDL.LU R26, [R1+0x7c8] ;  /* 0x0007c800011a7983 */ /* 0x000ea80000300800 */
[----:B------:R-:W2:Y:S02]  /*4b000*/  LDL.LU R27, [R1+0x7cc] ;  /* 0x0007cc00011b7983 */ /* 0x000ea40000300800 */
[----:B--2---:R-:W-:-:S15]  /*4b010*/  HMMA.16816.F32.BF16 R24, R20, R12, R24 ;  /* 0x0000000c1418723c */ /* 0x004fde0000041818 */
[----:B------:R-:W-:-:S04]  /*4b020*/  NOP ;  /* 0x0000000000007918 */ /* 0x000fc80000000000 */
[----:B------:R-:W-:Y:S02]  /*4b030*/  IMAD.MOV.U32 R15, RZ, RZ, R27 ;  /* 0x000000ffff0f7224 */ /* 0x000fe400078e001b */
[----:B------:R-:W-:Y:S01]  /*4b040*/  IMAD.MOV.U32 R14, RZ, RZ, R26 ;  /* 0x000000ffff0e7224 */ /* 0x000fe200078e001a */
[----:B------:R0:W-:Y:S04]  /*4b050*/  STL.64 [R1+0x7c0], R24 ;  /* 0x0007c01801007387 */ /* 0x0001e80000100a00 */
[----:B0-----:R-:W2:Y:S04]  /*4b060*/  LDL.64 R24, [R1+0xc0] ;  /* 0x0000c00001187983 */ /* 0x001ea80000100a00 */
[----:B------:R-:W-:Y:S04]  /*4b070*/  STL [R1+0x240c], R15 ;  /* 0x00240c0f01007387 */ /* 0x000fe80000100800 */
[----:B------:R-:W-:Y:S04]  /*4b080*/  STL [R1+0x2408], R14 ;  /* 0x0024080e01007387 */ /* 0x000fe80000100800 */
        /* <DEDUP_REMOVED lines=893> */
[----:B------:R-:W4:Y:S01]  /*4e860*/  LDL.LU.64 R24, [R1+0x2280] ;  /* 0x0022800001187983 */ /* 0x000f220000300a00 */
[C---:B---3--:R-:W-:Y:S03]  /*4e870*/  HMMA.16816.F32.BF16 R16, R20.reuse, R8, R16 ;  /* 0x000000081410723c */ /* 0x048fe60000041810 */
[----:B--2---:R-:W-:Y:S04]  /*4e880*/  STL.64 [R1+0x21c0], R14 ;  /* 0x0021c00e01007387 */ /* 0x004fe80000100a00 */
[----:B------:R-:W-:Y:S04]  /*4e890*/  STL.64 [R1+0x21b8], R12 ;  /* 0x0021b80c01007387 */ /* 0x000fe80000100a00 */
[----:B------:R0:W-:Y:S08]  /*4e8a0*/  STL.64 [R1+0x21c8], R8 ;  /* 0x0021c80801007387 */ /* 0x0001f00000100a00 */
[----:B------:R-:W-:Y:S04]  /*4e8b0*/  STL.64 [R1+0x5a0], R16 ;  /* 0x0005a01001007387 */ /* 0x000fe80000100a00 */
[----:B------:R-:W-:Y:S04]  /*4e8c0*/  STL.64 [R1+0x5a8], R18 ;  /* 0x0005a81201007387 */ /* 0x000fe80000100a00 */
[----:B------:R1:W-:Y:S04]  /*4e8d0*/  STL.64 [R1+0x2248], R4 ;  /* 0x0022480401007387 */ /* 0x0003e80000100a00 */
[----:B0-----:R-:W2:Y:S04]  /*4e8e0*/  LDL.LU R8, [R1+0xbe0] ;  /* 0x000be00001087983 */ /* 0x001ea80000300800 */
[----:B------:R-:W-:Y:S01]  /*4e8f0*/  LDSM.16.MT88.4 R16, [R3+0x18300] ;  /* 0x018300000310783b */ /* 0x000fe20000004200 */
[----:B----4-:R-:W-:Y:S03]  /*4e900*/  HMMA.16816.F32.BF16 R12, R20, R4, R24 ;  /* 0x00000004140c723c */ /* 0x010fe60000041818 */
[----:B------:R-:W0:-:S15]  /*4e910*/  LDSM.16.MT88.4 R24, [R3+0x18380] ;  /* 0x018380000318783b */ /* 0x000e1e0000004200 */
[----:B------:R-:W-:Y:S01]  /*4e920*/  NOP ;  /* 0x0000000000007918 */ /* 0x000fe20000000000 */
[----:B------:R-:W-:Y:S04]  /*4e930*/  STL.64 [R1+0x2c0], R12 ;  /* 0x0002c00c01007387 */ /* 0x000fe80000100a00 */
[----:B------:R-:W-:Y:S04]  /*4e940*/  STL.64 [R1+0x2c8], R14 ;  /* 0x0002c80e01007387 */ /* 0x000fe80000100a00 */
[----:B------:R-:W2:Y:S04]  /*4e950*/  LDL.LU R9, [R1+0xbe4] ;  /* 0x000be40001097983 */ /* 0x000ea80000300800 */
[----:B------:R-:W3:Y:S04]  /*4e960*/  LDL.LU R10, [R1+0xbe8] ;  /* 0x000be800010a7983 */ /* 0x000ee80000300800 */
[----:B------:R-:W3:Y:S04]  /*4e970*/  LDL.LU R11, [R1+0xbec] ;  /* 0x000bec00010b7983 */ /* 0x000ee80000300800 */
[----:B-1----:R-:W4:Y:S04]  /*4e980*/  LDL.LU R4, [R1+0xc00] ;  /* 0x000c000001047983 */ /* 0x002f280000300800 */
[----:B------:R-:W4:Y:S04]  /*4e990*/  LDL.LU R5, [R1+0xc04] ;  /* 0x000c040001057983 */ /* 0x000f280000300800 */
[----:B------:R-:W2:Y:S04]  /*4e9a0*/  LDL.LU R6, [R1+0xc08] ;  /* 0x000c080001067983 */ /* 0x000ea80000300800 */
[----:B------:R-:W2:Y:S04]  /*4e9b0*/  LDL.LU R7, [R1+0xc0c] ;  /* 0x000c0c0001077983 */ /* 0x000ea80000300800 */
[----:B--2---:R-:W-:Y:S04]  /*4e9c0*/  STL.64 [R1+0x2258], R6 ;  /* 0x0022580601007387 */ /* 0x004fe80000100a00 */
[----:B----4-:R1:W-:Y:S04]  /*4e9d0*/  STL.64 [R1+0x2250], R4 ;  /* 0x0022500401007387 */ /* 0x0103e80000100a00 */
[----:B-1----:R-:W2:Y:S04]  /*4e9e0*/  LDL.LU.64 R4, [R1+0xa0] ;  /* 0x0000a00001047983 */ /* 0x002ea80000300a00 */
[----:B--2---:R1:W-:Y:S04]  /*4e9f0*/  STL.64 [R1+0x2260], R4 ;  /* 0x0022600401007387 */ /* 0x0043e80000100a00 */
[----:B-1----:R-:W2:Y:S04]  /*4ea00*/  LDL.LU R4, [R1+0xc20] ;  /* 0x000c200001047983 */ /* 0x002ea80000300800 */
[----:B------:R-:W2:Y:S04]  /*4ea10*/  LDL.LU R5, [R1+0xc24] ;  /* 0x000c240001057983 */ /* 0x000ea80000300800 */
[----:B------:R-:W4:Y:S04]  /*4ea20*/  LDL.LU R6, [R1+0xc28] ;  /* 0x000c280001067983 */ /* 0x000f280000300800 */
[----:B------:R-:W4:Y:S04]  /*4ea30*/  LDL.LU R7, [R1+0xc2c] ;  /* 0x000c2c0001077983 */ /* 0x000f280000300800 */
[----:B----4-:R-:W-:Y:S04]  /*4ea40*/  STL.64 [R1+0x2270], R6 ;  /* 0x0022700601007387 */ /* 0x010fe80000100a00 */
[----:B--2---:R1:W-:Y:S04]  /*4ea50*/  STL.64 [R1+0x2268], R4 ;  /* 0x0022680401007387 */ /* 0x0043e80000100a00 */
[----:B-1----:R-:W2:Y:S04]  /*4ea60*/  LDL.LU.64 R4, [R1+0xc0] ;  /* 0x0000c00001047983 */ /* 0x002ea80000300a00 */
[----:B---3--:R-:W-:Y:S04]  /*4ea70*/  STL.64 [R1+0x2240], R10 ;  /* 0x0022400a01007387 */ /* 0x008fe80000100a00 */
[----:B------:R1:W-:Y:S04]  /*4ea80*/  STL.64 [R1+0x2238], R8 ;  /* 0x0022380801007387 */ /* 0x0003e80000100a00 */
[----:B-1----:R-:W3:Y:S04]  /*4ea90*/  LDL.LU.64 R8, [R1+0x90] ;  /* 0x0000900001087983 */ /* 0x002ee80000300a00 */
[----:B---3--:R1:W-:Y:S04]  /*4eaa0*/  STL.64 [R1+0x2278], R8 ;  /* 0x0022780801007387 */ /* 0x0083e80000100a00 */
[----:B-1----:R-:W3:Y:S04]  /*4eab0*/  LDL.LU R8, [R1+0xc30] ;  /* 0x000c300001087983 */ /* 0x002ee80000300800 */
[----:B------:R-:W3:Y:S04]  /*4eac0*/  LDL.LU R9, [R1+0xc34] ;  /* 0x000c340001097983 */ /* 0x000ee80000300800 */
[----:B------:R-:W3:Y:S04]  /*4ead0*/  LDL.LU R10, [R1+0xc38] ;  /* 0x000c3800010a7983 */ /* 0x000ee80000300800 */
[----:B------:R-:W3:Y:S04]  /*4eae0*/  LDL.LU R11, [R1+0xc3c] ;  /* 0x000c3c00010b7983 */ /* 0x000ee80000300800 */
[----:B------:R-:W4:Y:S04]  /*4eaf0*/  LDL.LU.64 R12, [R1+0x70] ;  /* 0x00007000010c7983 */ /* 0x000f280000300a00 */
[----:B0-----:R-:W-:Y:S04]  /*4eb00*/  STL [R1+0x2178], R24 ;  /* 0x0021781801007387 */ /* 0x001fe80000100800 */
[----:B------:R0:W-:Y:S04]  /*4eb10*/  STL [R1+0x2174], R25 ;  /* 0x0021741901007387 */ /* 0x0001e80000100800 */
[----:B------:R-:W-:Y:S04]  /*4eb20*/  STL [R1+0x2170], R26 ;  /* 0x0021701a01007387 */ /* 0x000fe80000100800 */
[----:B------:R-:W-:Y:S01]  /*4eb30*/  STL [R1+0x216c], R27 ;  /* 0x00216c1b01007387 */ /* 0x000fe20000100800 */
[----:B--2---:R-:W-:-:S02]  /*4eb40*/  IMAD.MOV.U32 R23, RZ, RZ, R4 ;  /* 0x000000ffff177224 */ /* 0x004fc400078e0004 */
[----:B------:R-:W-:Y:S01]  /*4eb50*/  IMAD.MOV.U32 R22, RZ, RZ, R5 ;  /* 0x000000ffff167224 */ /* 0x000fe200078e0005 */
[----:B0-----:R-:W2:Y:S04]  /*4eb60*/  LDL.LU.64 R24, [R1+0x80] ;  /* 0x0000800001187983 */ /* 0x001ea80000300a00 */
[----:B------:R-:W-:Y:S01]  /*4eb70*/  STL [R1+0x2168], R3 ;  /* 0x0021680301007387 */ /* 0x000fe20000100800 */
[----:B---3--:R-:W-:-:S15]  /*4eb80*/  HMMA.16816.F32.BF16 R8, R16, R4, R8 ;  /* 0x000000041008723c */ /* 0x008fde0000041808 */
[----:B------:R-:W-:-:S04]  /*4eb90*/  NOP ;  /* 0x0000000000007918 */ /* 0x000fc80000000000 */
[----:B------:R0:W-:Y:S04]  /*4eba0*/  STL.64 [R1+0x2b0], R8 ;  /* 0x0002b00801007387 */ /* 0x0001e80000100a00 */
[----:B------:R-:W-:Y:S04]  /*4ebb0*/  STL.64 [R1+0x2b8], R10 ;  /* 0x0002b80a01007387 */ /* 0x000fe80000100a00 */
[----:B0-----:R-:W3:Y:S04]  /*4ebc0*/  LDL.LU.64 R8, [R1+0x2278] ;  /* 0x0022780001087983 */ /* 0x001ee80000300a00 */
[----:B------:R-:W2:Y:S04]  /*4ebd0*/  LDL.LU.64 R6, [R1+0x2270] ;  /* 0x0022700001067983 */ /* 0x000ea80000300a00 */
[----:B------:R-:W2:Y:S01]  /*4ebe0*/  LDL.LU.64 R4, [R1+0x2268] ;  /* 0x0022680001047983 */ /* 0x000ea20000300a00 */
[----:B------:R-:W-:-:S02]  /*4ebf0*/  IMAD.MOV.U32 R20, RZ, RZ, R2 ;  /* 0x000000ffff147224 */ /* 0x000fc400078e0002 */
[----:B------:R-:W-:Y:S01]  /*4ec00*/  IMAD.MOV.U32 R21, RZ, RZ, R0 ;  /* 0x000000ffff157224 */ /* 0x000fe200078e0000 */
[----:B------:R-:W-:Y:S04]  /*4ec10*/  STL [R1+0x2180], R22 ;  /* 0x0021801601007387 */ /* 0x000fe80000100800 */
[----:B------:R-:W-:Y:S02]  /*4ec20*/  STL [R1+0x217c], R23 ;  /* 0x00217c1701007387 */ /* 0x000fe40000100800 */
[----:B--2---:R-:W-:-:S15]  /*4ec30*/  HMMA.16816.F32.BF16 R4, R16, R20, R4 ;  /* 0x000000141004723c */ /* 0x004fde0000041804 */
[----:B------:R-:W-:-:S04]  /*4ec40*/  NOP ;  /* 0x0000000000007918 */ /* 0x000fc80000000000 */
[----:B------:R0:W-:Y:S04]  /*4ec50*/  STL.64 [R1+0x2a0], R4 ;  /* 0x0002a00401007387 */ /* 0x0001e80000100a00 */
[----:B------:R-:W-:Y:S04]  /*4ec60*/  STL.64 [R1+0x2a8], R6 ;  /* 0x0002a80601007387 */ /* 0x000fe80000100a00 */
[----:B0-----:R-:W2:Y:S04]  /*4ec70*/  LDL.LU.64 R4, [R1+0x2260] ;  /* 0x0022600001047983 */ /* 0x001ea80000300a00 */
        /* <DEDUP_REMOVED lines=8> */
[----:B------:R-:W-:Y:S04]  /*4ed00*/  STL.64 [R1+0x298], R22 ;  /* 0x0002981601007387 */ /* 0x000fe80000100a00 */
[----:B------:R-:W3:Y:S01]  /*4ed10*/  LDL.LU.64 R6, [R1+0x2258] ;  /* 0x0022580001067983 */ /* 0x000ee20000300a00 */
[----:B0-----:R-:W-:Y:S02]  /*4ed20*/  IMAD.MOV.U32 R21, RZ, RZ, R4 ;  /* 0x000000ffff157224 */ /* 0x001fe400078e0004 */
[----:B------:R-:W-:-:S02]  /*4ed30*/  IMAD.MOV.U32 R20, RZ, RZ, R5 ;  /* 0x000000ffff147224 */ /* 0x000fc400078e0005 */
[----:B------:R-:W3:Y:S04]  /*4ed40*/  LDL.LU.64 R4, [R1+0x2250] ;  /* 0x0022500001047983 */ /* 0x000ee80000300a00 */
        /* <DEDUP_REMOVED lines=14> */
[----:B------:R-:W4:Y:S04]  /*4ee30*/  LDL.LU.64 R8, [R1+0x2238] ;  /* 0x0022380001087983 */ /* 0x000f280000300a00 */
[----:B------:R-:W-:Y:S04]  /*4ee40*/  STL [R1+0x2190], R7 ;  /* 0x0021900701007387 */ /* 0x000fe80000100800 */
[----:B------:R-:W-:Y:S01]  /*4ee50*/  STL [R1+0x218c], R6 ;  /* 0x00218c0601007387 */ /* 0x000fe20000100800 */
[----:B------:R-:W-:-:S03]  /*4ee60*/  IMAD.MOV.U32 R28, RZ, RZ, R24 ;  /* 0x000000ffff1c7224 */ /* 0x000fc600078e0018 */
[----:B---3--:R2:W-:Y:S02]  /*4ee70*/  STL.64 [R1+0x21f0], R4 ;  /* 0x0021f00401007387 */ /* 0x0085e40000100a00 */
[----:B--2---:R-:W-:-:S15]  /*4ee80*/  HMMA.16816.F32.BF16 R4, R16, R24, R20 ;  /* 0x000000181004723c */ /* 0x004fde0000041814 */
[----:B------:R-:W-:-:S04]  /*4ee90*/  NOP ;  /* 0x0000000000007918 */ /* 0x000fc80000000000 */
[----:B------:R-:W-:Y:S04]  /*4eea0*/  STL.64 [R1+0x270], R4 ;  /* 0x0002700401007387 */ /* 0x000fe80000100a00 */
[----:B------:R4:W-:Y:S02]  /*4eeb0*/  STL.64 [R1+0x278], R6 ;  /* 0x0002780601007387 */ /* 0x0009e40000100a00 */
[----:B----4-:R-:W-:Y:S02]  /*4eec0*/  HMMA.16816.F32.BF16 R4, R16, R12, R8 ;  /* 0x0000000c1004723c */ /* 0x010fe40000041808 */
[----:B------:R-:W-:-:S15]  /*4eed0*/  STL [R1+0x2194], R28 ;  /* 0x0021941c01007387 */ /* 0x000fde0000100800 */
[----:B------:R-:W-:Y:S02]  /*4eee0*/  NOP ;  /* 0x0000000000007918 */ /* 0x000fe40000000000 */
[----:B------:R-:W-:Y:S04]  /*4eef0*/  STL.64 [R1+0x260], R4 ;  /* 0x0002600401007387 */ /* 0x000fe80000100a00 */
[----:B------:R-:W-:Y:S04]  /*4ef00*/  STL.64 [R1+0x268], R6 ;  /* 0x0002680601007387 */ /* 0x000fe80000100a00 */
[----:B------:R-:W2:Y:S04]  /*4ef10*/  LDL.LU R8, [R1+0xb70] ;  /* 0x000b700001087983 */ /* 0x000ea80000300800 */
[----:B------:R-:W2:Y:S04]  /*4ef20*/  LDL.LU R9, [R1+0xb74] ;  /* 0x000b740001097983 */ /* 0x000ea80000300800 */
[----:B------:R-:W3:Y:S04]  /*4ef30*/  LDL.LU R10, [R1+0xb78] ;  /* 0x000b7800010a7983 */ /* 0x000ee80000300800 */
[----:B------:R-:W3:Y:S04]  /*4ef40*/  LDL.LU R11, [R1+0xb7c] ;  /* 0x000b7c00010b7983 */ /* 0x000ee80000300800 */
[----:B------:R-:W4:Y:S04]  /*4ef50*/  LDL.LU R20, [R1+0xbb0] ;  /* 0x000bb00001147983 */ /* 0x000f280000300800 */
[----:B------:R-:W4:Y:S04]  /*4ef60*/  LDL.LU R21, [R1+0xbb4] ;  /* 0x000bb40001157983 */ /* 0x000f280000300800 */
[----:B------:R-:W2:Y:S04]  /*4ef70*/  LDL.LU R22, [R1+0xbb8] ;  /* 0x000bb80001167983 */ /* 0x000ea80000300800 */
[----:B------:R-:W2:Y:S01]  /*4ef80*/  LDL.LU R23, [R1+0xbbc] ;  /* 0x000bbc0001177983 */ /* 0x000ea20000300800 */
[----:B------:R-:W-:-:S03]  /*4ef90*/  IMAD.MOV.U32 R29, RZ, RZ, R25 ;  /* 0x000000ffff1d7224 */ /* 0x000fc600078e0019 */
[----:B------:R-:W3:Y:S04]  /*4efa0*/  LDL.LU R24, [R1+0xbd0] ;  /* 0x000bd00001187983 */ /* 0x000ee80000300800 */
[----:B------:R-:W3:Y:S04]  /*4efb0*/  LDL.LU R25, [R1+0xbd4] ;  /* 0x000bd40001197983 */ /* 0x000ee80000300800 */
[----:B------:R-:W3:Y:S04]  /*4efc0*/  LDL.LU R26, [R1+0xbd8] ;  /* 0x000bd800011a7983 */ /* 0x000ee80000300800 */
[----:B------:R-:W3:Y:S04]  /*4efd0*/  LDL.LU R27, [R1+0xbdc] ;  /* 0x000bdc00011b7983 */ /* 0x000ee80000300800 */
[----:B--2---:R-:W-:Y:S04]  /*4efe0*/  STL.64 [R1+0x2220], R22 ;  /* 0x0022201601007387 */ /* 0x004fe80000100a00 */
[----:B----4-:R0:W-:Y:S04]  /*4eff0*/  STL.64 [R1+0x2218], R20 ;  /* 0x0022181401007387 */ /* 0x0101e80000100a00 */
[----:B0-----:R-:W2:Y:S04]  /*4f000*/  LDL.LU.64 R20, [R1+0x50] ;  /* 0x0000500001147983 */ /* 0x001ea80000300a00 */
[----:B--2---:R0:W-:Y:S04]  /*4f010*/  STL.64 [R1+0x2230], R20 ;  /* 0x0022301401007387 */ /* 0x0041e80000100a00 */
[----:B0-----:R-:W2:Y:S04]  /*4f020*/  LDL.LU.64 R20, [R1+0x60] ;  /* 0x0000600001147983 */ /* 0x001ea80000300a00 */
[----:B------:R-:W4:Y:S04]  /*4f030*/  LDL.LU R4, [R1+0xb90] ;  /* 0x000b900001047983 */ /* 0x000f280000300800 */
[----:B------:R-:W4:Y:S04]  /*4f040*/  LDL.LU R5, [R1+0xb94] ;  /* 0x000b940001057983 */ /* 0x000f280000300800 */
[----:B------:R-:W2:Y:S04]  /*4f050*/  LDL.LU R6, [R1+0xb98] ;  /* 0x000b980001067983 */ /* 0x000ea80000300800 */
[----:B------:R-:W2:Y:S04]  /*4f060*/  LDL.LU R7, [R1+0xb9c] ;  /* 0x000b9c0001077983 */ /* 0x000ea80000300800 */
[----:B--2---:R-:W-:Y:S04]  /*4f070*/  STL.64 [R1+0x2200], R6 ;  /* 0x0022000601007387 */ /* 0x004fe80000100a00 */
[----:B----4-:R0:W-:Y:S04]  /*4f080*/  STL.64 [R1+0x21f8], R4 ;  /* 0x0021f80401007387 */ /* 0x0101e80000100a00 */
[----:B0-----:R-:W2:Y:S04]  /*4f090*/  LDL.LU.64 R4, [R1+0x30] ;  /* 0x0000300001047983 */ /* 0x001ea80000300a00 */
[----:B--2---:R0:W-:Y:S04]  /*4f0a0*/  STL.64 [R1+0x2210], R4 ;  /* 0x0022100401007387 */ /* 0x0041e80000100a00 */
[----:B0-----:R-:W2:Y:S04]  /*4f0b0*/  LDL.LU.64 R4, [R1+0x40] ;  /* 0x0000400001047983 */ /* 0x001ea80000300a00 */
[----:B--2---:R0:W-:Y:S04]  /*4f0c0*/  STL.64 [R1+0x2228], R4 ;  /* 0x0022280401007387 */ /* 0x0041e80000100a00 */
[----:B0-----:R-:W2:Y:S04]  /*4f0d0*/  LDL.LU R4, [R1+0xbc0] ;  /* 0x000bc00001047983 */ /* 0x001ea80000300800 */
[----:B------:R-:W2:Y:S04]  /*4f0e0*/  LDL.LU R5, [R1+0xbc4] ;  /* 0x000bc40001057983 */ /* 0x000ea80000300800 */
[----:B------:R-:W2:Y:S04]  /*4f0f0*/  LDL.LU R6, [R1+0xbc8] ;  /* 0x000bc80001067983 */ /* 0x000ea80000300800 */
[----:B------:R-:W2:Y:S04]  /*4f100*/  LDL.LU R7, [R1+0xbcc] ;  /* 0x000bcc0001077983 */ /* 0x000ea80000300800 */
[----:B---3--:R-:W-:Y:S04]  /*4f110*/  STL.64 [R1+0x21d8], R10 ;  /* 0x0021d80a01007387 */ /* 0x008fe80000100a00 */
[----:B------:R0:W-:Y:S04]  /*4f120*/  STL.64 [R1+0x21d0], R8 ;  /* 0x0021d00801007387 */ /* 0x0001e80000100a00 */
[----:B0-----:R-:W3:Y:S04]  /*4f130*/  LDL.LU.64 R8, [R1+0x10] ;  /* 0x0000100001087983 */ /* 0x001ee80000300a00 */
[----:B---3--:R0:W-:Y:S04]  /*4f140*/  STL.64 [R1+0x21e8], R8 ;  /* 0x0021e80801007387 */ /* 0x0081e80000100a00 */
[----:B0-----:R-:W3:Y:S01]  /*4f150*/  LDL.LU.64 R8, [R1+0x20] ;  /* 0x0000200001087983 */ /* 0x001ee20000300a00 */
[----:B------:R-:W-:-:S02]  /*4f160*/  IMAD.MOV.U32 R0, RZ, RZ, R12 ;  /* 0x000000ffff007224 */ /* 0x000fc400078e000c */
[----:B------:R-:W-:Y:S01]  /*4f170*/  IMAD.MOV.U32 R2, RZ, RZ, R13 ;  /* 0x000000ffff027224 */ /* 0x000fe200078e000d */
[----:B------:R-:W-:Y:S01]  /*4f180*/  HMMA.16816.F32.BF16 R24, R16, R20, R24 ;  /* 0x000000141018723c */ /* 0x000fe20000041818 */
[----:B---3--:R0:W-:Y:S04]  /*4f190*/  STL.64 [R1+0x2208], R8 ;  /* 0x0022080801007387 */ /* 0x0081e80000100a00 */
[----:B0-----:R-:W3:Y:S04]  /*4f1a0*/  LDL.LU R8, [R1+0xba0] ;  /* 0x000ba00001087983 */ /* 0x001ee80000300800 */
[----:B------:R-:W3:Y:S04]  /*4f1b0*/  LDL.LU R9, [R1+0xba4] ;  /* 0x000ba40001097983 */ /* 0x000ee80000300800 */
[----:B------:R-:W3:Y:S04]  /*4f1c0*/  LDL.LU R10, [R1+0xba8] ;  /* 0x000ba800010a7983 */ /* 0x000ee80000300800 */
[----:B------:R-:W3:Y:S04]  /*4f1d0*/  LDL.LU R11, [R1+0xbac] ;  /* 0x000bac00010b7983 */ /* 0x000ee80000300800 */
[----:B------:R-:W4:Y:S01]  /*4f1e0*/  LDL.LU.64 R12, [R1] ;  /* 0x00000000010c7983 */ /* 0x000f220000300a00 */
[----:B------:R-:W-:-:S03]  /*4f1f0*/  IMAD.MOV.U32 R3, RZ, RZ, R21 ;  /* 0x000000ffff037224 */ /* 0x000fc600078e0015 */
[----:B----4-:R0:W-:Y:S04]  /*4f200*/  STL.64 [R1+0x21e0], R12 ;  /* 0x0021e00c01007387 */ /* 0x0101e80000100a00 */
[----:B0-----:R-:W4:Y:S04]  /*4f210*/  LDL.LU R12, [R1+0xb80] ;  /* 0x000b8000010c7983 */ /* 0x001f280000300800 */
[----:B------:R-:W4:Y:S04]  /*4f220*/  LDL.LU R13, [R1+0xb84] ;  /* 0x000b8400010d7983 */ /* 0x000f280000300800 */
[----:B------:R-:W4:Y:S04]  /*4f230*/  LDL.LU R14, [R1+0xb88] ;  /* 0x000b8800010e7983 */ /* 0x000f280000300800 */
[----:B------:R-:W4:Y:S04]  /*4f240*/  LDL.LU R15, [R1+0xb8c] ;  /* 0x000b8c00010f7983 */ /* 0x000f280000300800 */
        /* <DEDUP_REMOVED lines=13> */
[----:B--2---:R-:W-:Y:S01]  /*4f320*/  HMMA.16816.F32.BF16 R20, R16, R4, R20 ;  /* 0x000000041014723c */ /* 0x004fe20000041814 */
[----:B------:R-:W-:-:S15]  /*4f330*/  IMAD.MOV.U32 R24, RZ, RZ, R5 ;  /* 0x000000ffff187224 */ /* 0x000fde00078e0005 */
[----:B------:R-:W-:-:S03]  /*4f340*/  NOP ;  /* 0x0000000000007918 */ /* 0x000fc60000000000 */
[----:B------:R-:W-:Y:S04]  /*4f350*/  STL.64 [R1+0x230], R20 ;  /* 0x0002301401007387 */ /* 0x000fe80000100a00 */
[----:B------:R0:W-:Y:S02]  /*4f360*/  STL.64 [R1+0x238], R22 ;  /* 0x0002381601007387 */ /* 0x0001e40000100a00 */
[----:B0-----:R-:W-:Y:S02]  /*4f370*/  IMAD.MOV.U32 R23, RZ, RZ, R4 ;  /* 0x000000ffff177224 */ /* 0x001fe400078e0004 */
[----:B------:R-:W3:Y:S04]  /*4f380*/  LDL.LU.64 R4, [R1+0x2210] ;  /* 0x0022100001047983 */ /* 0x000ee80000300a00 */
[----:B------:R-:W-:Y:S04]  /*4f390*/  STL.64 [R1+0x21a0], R26 ;  /* 0x0021a01a01007387 */ /* 0x000fe80000100a00 */
[----:B------:R0:W-:Y:S04]  /*4f3a0*/  STL.64 [R1+0x2198], R24 ;  /* 0x0021981801007387 */ /* 0x0001e80000100a00 */
[----:B0-----:R-:W2:Y:S04]  /*4f3b0*/  LDL.LU R24, [R1+0xb50] ;  /* 0x000b500001187983 */ /* 0x001ea80000300800 */
[----:B------:R-:W2:Y:S04]  /*4f3c0*/  LDL.LU R25, [R1+0xb54] ;  /* 0x000b540001197983 */ /* 0x000ea80000300800 */
[----:B------:R-:W2:Y:S04]  /*4f3d0*/  LDL.LU R26, [R1+0xb58] ;  /* 0x000b5800011a7983 */ /* 0x000ea80000300800 */
[----:B------:R-:W2:Y:S01]  /*4f3e0*/  LDL.LU R27, [R1+0xb5c] ;  /* 0x000b5c00011b7983 */ /* 0x000ea20000300800 */
[----:B---3--:R-:W-:Y:S01]  /*4f3f0*/  HMMA.16816.F32.BF16 R8, R16, R4, R8 ;  /* 0x000000041008723c */ /* 0x008fe20000041808 */
        /* <DEDUP_REMOVED lines=11> */
[----:B------:R-:W3:Y:S04]  /*4f4b0*/  LDL.LU.64 R6, [R1+0x2200] ;  /* 0x0022000001067983 */ /* 0x000ee80000300a00 */
[----:B------:R-:W3:Y:S02]  /*4f4c0*/  LDL.LU.64 R4, [R1+0x21f8] ;  /* 0x0021f80001047983 */ /* 0x000ee40000300a00 */
[----:B---3--:R-:W-:Y:S01]  /*4f4d0*/  HMMA.16816.F32.BF16 R4, R16, R8, R4 ;  /* 0x000000081004723c */ /* 0x008fe20000041804 */
[----:B------:R-:W-:-:S15]  /*4f4e0*/  IMAD.MOV.U32 R20, RZ, RZ, R9 ;  /* 0x000000ffff147224 */ /* 0x000fde00078e0009 */
[----:B------:R-:W-:-:S03]  /*4f4f0*/  NOP ;  /* 0x0000000000007918 */ /* 0x000fc60000000000 */
[----:B------:R0:W-:Y:S04]  /*4f500*/  STL.64 [R1+0x210], R4 ;  /* 0x0002100401007387 */ /* 0x0001e80000100a00 */
[----:B------:R1:W-:Y:S04]  /*4f510*/  STL.64 [R1+0x218], R6 ;  /* 0x0002180601007387 */ /* 0x0003e80000100a00 */
[----:B0-----:R-:W3:Y:S01]  /*4f520*/  LDL.LU.64 R4, [R1+0x21f0] ;  /* 0x0021f00001047983 */ /* 0x001ee20000300a00 */
[----:B-1----:R-:W-:-:S03]  /*4f530*/  IMAD.MOV.U32 R6, RZ, RZ, R8 ;  /* 0x000000ffff067224 */ /* 0x002fc600078e0008 */
        /* <DEDUP_REMOVED lines=16> */
[----:B------:R-:W-:Y:S01]  /*4f640*/  IMAD.MOV.U32 R10, RZ, RZ, R13 ;  /* 0x000000ffff0a7224 */ /* 0x000fe200078e000d */
[----:B------:R-:W2:Y:S04]  /*4f650*/  LDL.LU.64 R14, [R1+0x21c0] ;  /* 0x0021c000010e7983 */ /* 0x000ea80000300a00 */
[----:B------:R-:W2:Y:S02]  /*4f660*/  LDL.LU.64 R12, [R1+0x21b8] ;  /* 0x0021b800010c7983 */ /* 0x000ea40000300a00 */
[----:B--2---:R-:W-:-:S15]  /*4f670*/  HMMA.16816.F32.BF16 R24, R16, R12, R24 ;  /* 0x0000000c1018723c */ /* 0x004fde0000041818 */
[----:B------:R-:W-:-:S04]  /*4f680*/  NOP ;  /* 0x0000000000007918 */ /* 0x000fc80000000000 */
[----:B------:R-:W-:Y:S04]  /*4f690*/  STL.64 [R1+0x1e0], R24 ;  /* 0x0001e01801007387 */ /* 0x000fe80000100a00 */
[----:B------:R0:W-:Y:S04]  /*4f6a0*/  STL.64 [R1+0x1e8], R26 ;  /* 0x0001e81a01007387 */ /* 0x0001e80000100a00 */
[----:B0-----:R-:W4:Y:S04]  /*4f6b0*/  LDL.LU.64 R26, [R1+0x21b0] ;  /* 0x0021b000011a7983 */ /* 0x001f280000300a00 */
[----:B------:R-:W4:Y:S04]  /*4f6c0*/  LDL.LU.64 R24, [R1+0x21a8] ;  /* 0x0021a80001187983 */ /* 0x000f280000300a00 */
[----:B------:R-:W-:Y:S04]  /*4f6d0*/  STL.64 [R1+0x2048], R14 ;  /* 0x0020480e01007387 */ /* 0x000fe80000100a00 */
[----:B------:R0:W-:Y:S04]  /*4f6e0*/  STL.64 [R1+0x2040], R12 ;  /* 0x0020400c01007387 */ /* 0x0001e80000100a00 */
[----:B0-----:R-:W3:Y:S04]  /*4f6f0*/  LDL.LU R12, [R1+0x9d0] ;  /* 0x0009d000010c7983 */ /* 0x001ee80000300800 */
[----:B------:R-:W3:Y:S04]  /*4f700*/  LDL.LU R13, [R1+0x9d4] ;  /* 0x0009d400010d7983 */ /* 0x000ee80000300800 */
[----:B------:R-:W3:Y:S04]  /*4f710*/  LDL.LU R14, [R1+0x9d8] ;  /* 0x0009d800010e7983 */ /* 0x000ee80000300800 */
[----:B------:R-:W3:Y:S01]  /*4f720*/  LDL.LU R15, [R1+0x9dc] ;  /* 0x0009dc00010f7983 */ /* 0x000ee20000300800 */
[C---:B----4-:R-:W-:Y:S08]  /*4f730*/  HMMA.16816.F32.BF16 R24, R16.reuse, R8, R24 ;  /* 0x000000081018723c */ /* 0x050ff00000041818 */
[----:B---3--:R-:W-:Y:S11]  /*4f740*/  HMMA.16816.F32.BF16 R16, R16, R4, R12 ;  /* 0x000000041010723c */ /* 0x008ff6000004180c */
[----:B------:R-:W-:Y:S04]  /*4f750*/  STL.64 [R1+0x1d0], R24 ;  /* 0x0001d01801007387 */ /* 0x000fe80000100a00 */
[----:B------:R0:W-:Y:S01]  /*4f760*/  STL.64 [R1+0x1d8], R26 ;  /* 0x0001d81a01007387 */ /* 0x0001e20000100a00 */
[----:B------:R-:W-:-:S02]  /*4f770*/  IMAD.MOV.U32 R12, RZ, RZ, R11 ;  /* 0x000000ffff0c7224 */ /* 0x000fc400078e000b */
[----:B------:R-:W-:Y:S01]  /*4f780*/  IMAD.MOV.U32 R13, RZ, RZ, R10 ;  /* 0x000000ffff0d7224 */ /* 0x000fe200078e000a */
[----:B0-----:R-:W2:Y:S04]  /*4f790*/  LDL.LU.64 R26, [R1+0x21a0] ;  /* 0x0021a000011a7983 */ /* 0x001ea80000300a00 */
[----:B------:R-:W3:Y:S04]  /*4f7a0*/  LDL.LU.64 R24, [R1+0x2198] ;  /* 0x0021980001187983 */ /* 0x000ee80000300a00 */
[----:B------:R0:W-:Y:S04]  /*4f7b0*/  STL.64 [R1+0x2038], R8 ;  /* 0x0020380801007387 */ /* 0x0001e80000100a00 */
[----:B------:R-:W-:Y:S04]  /*4f7c0*/  STL.64 [R1+0x1b0], R16 ;  /* 0x0001b01001007387 */ /* 0x000fe80000100a00 */
[----:B------:R-:W-:Y:S04]  /*4f7d0*/  STL.64 [R1+0x1b8], R18 ;  /* 0x0001b81201007387 */ /* 0x000fe80000100a00 */
[----:B------:R1:W-:Y:S04]  /*4f7e0*/  STL.64 [R1+0x2060], R12 ;  /* 0x0020600c01007387 */ /* 0x0003e80000100a00 */
[----:B0-----:R-:W4:Y:S04]  /*4f7f0*/  LDL.LU R8, [R1+0x8d0] ;  /* 0x0008d00001087983 */ /* 0x001f280000300800 */
[----:B------:R-:W4:Y:S04]  /*4f800*/  LDL.LU R9, [R1+0x8d4] ;  /* 0x0008d40001097983 */ /* 0x000f280000300800 */
[----:B------:R-:W2:Y:S04]  /*4f810*/  LDL.LU R10, [R1+0x8d8] ;  /* 0x0008d800010a7983 */ /* 0x000ea80000300800 */
[----:B------:R-:W2:Y:S01]  /*4f820*/  LDL.LU R11, [R1+0x8dc] ;  /* 0x0008dc00010b7983 */ /* 0x000ea20000300800 */
[----:B-1----:R-:W-:-:S02]  /*4f830*/  IMAD.MOV.U32 R12, RZ, RZ, R28 ;  /* 0x000000ffff0c7224 */ /* 0x002fc400078e001c */
        /* <DEDUP_REMOVED lines=33> */
[----:B---3--:R-:W-:Y:S01]  /*4fa50*/  IMAD.MOV.U32 R13, RZ, RZ, R24 ;  /* 0x000000ffff0d7224 */ /* 0x008fe200078e0018 */
[----:B------:R-:W3:Y:S04]  /*4fa60*/  LDL.LU R23, [R1+0x217c] ;  /* 0x00217c0001177983 */ /* 0x000ee80000300800 */
[----:B------:R-:W3:Y:S04]  /*4fa70*/  LDL.LU R24, [R1+0x2178] ;  /* 0x0021780001187983 */ /* 0x000ee80000300800 */
[----:B------:R0:W-:Y:S01]  /*4fa80*/  STL.64 [R1+0x20c0], R12 ;  /* 0x0020c00c01007387 */ /* 0x0001e20000100a00 */
[----:B------:R-:W-:-:S02]  /*4fa90*/  IMAD.MOV.U32 R16, RZ, RZ, R27 ;  /* 0x000000ffff107224 */ /* 0x000fc400078e001b */
[----:B------:R-:W-:Y:S02]  /*4faa0*/  IMAD.MOV.U32 R17, RZ, RZ, R3 ;  /* 0x000000ffff117224 */ /* 0x000fe400078e0003 */
[----:B0-----:R-:W-:Y:S02]  /*4fab0*/  IMAD.MOV.U32 R12, RZ, RZ, R25 ;  /* 0x000000ffff0c7224 */ /* 0x001fe400078e0019 */
        /* <DEDUP_REMOVED lines=10> */
[----:B------:R-:W2:Y:S04]  /*4fb60*/  LDL.LU R27, [R1+0x216c] ;  /* 0x00216c00011b7983 */ /* 0x000ea80000300800 */
[----:B------:R-:W2:Y:S04]  /*4fb70*/  LDL.LU R3, [R1+0x2168] ;  /* 0x0021680001037983 */ /* 0x000ea80000300800 */
[----:B------:R1:W-:Y:S04]  /*4fb80*/  STL.64 [R1+0x20e0], R16 ;  /* 0x0020e01001007387 */ /* 0x0003e80000100a00 */
[----:B0-----:R-:W2:Y:S04]  /*4fb90*/  LDL.LU R12, [R1+0x940] ;  /* 0x00094000010c7983 */ /* 0x001ea80000300800 */
[----:B------:R-:W2:Y:S04]  /*4fba0*/  LDL.LU R13, [R1+0x944] ;  /* 0x00094400010d7983 */ /* 0x000ea80000300800 */
[----:B------:R-:W2:Y:S04]  /*4fbb0*/  LDL.LU R14, [R1+0x948] ;  /* 0x00094800010e7983 */ /* 0x000ea80000300800 */
        /* <DEDUP_REMOVED lines=30> */
[----:B------:R0:W-:Y:S04]  /*4fda0*/  STL.64 [R1+0x2148], R16 ;  /* 0x0021481001007387 */ /* 0x0001e80000100a00 */
[----:B0-----:R-:W3:Y:S04]  /*4fdb0*/  LDL.LU R16, [R1+0x9a0] ;  /* 0x0009a00001107983 */ /* 0x001ee80000300800 */
[----:B------:R-:W3:Y:S04]  /*4fdc0*/  LDL.LU R17, [R1+0x9a4] ;  /* 0x0009a40001117983 */ /* 0x000ee80000300800 */
[----:B------:R-:W3:Y:S04]  /*4fdd0*/  LDL.LU R18, [R1+0x9a8] ;  /* 0x0009a80001127983 */ /* 0x000ee80000300800 */
[----:B------:R-:W4:Y:S04]  /*4fde0*/  LDL.LU R19, [R1+0x9ac] ;  /* 0x0009ac0001137983 */ /* 0x000f280000300800 */
[----:B--2---:R-:W-:Y:S04]  /*4fdf0*/  STL.64 [R1+0x2120], R14 ;  /* 0x0021200e01007387 */ /* 0x004fe80000100a00 */
[----:B------:R0:W-:Y:S04]  /*4fe00*/  STL.64 [R1+0x2118], R12 ;  /* 0x0021180c01007387 */ /* 0x0001e80000100a00 */
[----:B0-----:R-:W2:Y:S04]  /*4fe10*/  LDL.LU R12, [R1+0x970] ;  /* 0x00097000010c7983 */ /* 0x001ea80000300800 */
[----:B------:R-:W2:Y:S04]  /*4fe20*/  LDL.LU R13, [R1+0x974] ;  /* 0x00097400010d7983 */ /* 0x000ea80000300800 */
[----:B------:R-:W2:Y:S04]  /*4fe30*/  LDL.LU R14, [R1+0x978] ;  /* 0x00097800010e7983 */ /* 0x000ea80000300800 */
[----:B------:R-:W2:Y:S01]  /*4fe40*/  LDL.LU R15, [R1+0x97c] ;  /* 0x00097c00010f7983 */ /* 0x000ea20000300800 */
[----:B---3--:R-:W-:-:S02]  /*4fe50*/  IMAD.MOV.U32 R20, RZ, RZ, R23 ;  /* 0x000000ffff147224 */ /* 0x008fc400078e0017 */
[----:B------:R-:W-:Y:S01]  /*4fe60*/  IMAD.MOV.U32 R21, RZ, RZ, R22 ;  /* 0x000000ffff157224 */ /* 0x000fe200078e0016 */
[----:B--2---:R-:W-:Y:S04]  /*4fe70*/  STL.64 [R1+0x2138], R14 ;  /* 0x0021380e01007387 */ /* 0x004fe80000100a00 */
[----:B------:R0:W-:Y:S04]  /*4fe80*/  STL.64 [R1+0x2130], R12 ;  /* 0x0021300c01007387 */ /* 0x0001e80000100a00 */
        /* <DEDUP_REMOVED lines=9> */
[----:B------:R-:W4:Y:S01]  /*4ff20*/  LDL.LU R11, [R1+0x92c] ;  /* 0x00092c00010b7983 */ /* 0x000f220000300800 */
[C---:B------:R-:W-:Y:S03]  /*4ff30*/  HMMA.16816.F32.BF16 R20, R24.reuse, R20, R16 ;  /* 0x000000141814723c */ /* 0x040fe60000041810 */
        /* <DEDUP_REMOVED lines=12> */
[----:B------:R-:W2:Y:S04]  /*50000*/  LDL.LU.64 R16, [R1+0x2148] ;  /* 0x0021480001107983 */ /* 0x000ea80000300a00 */
[----:B------:R0:W-:Y:S04]  /*50010*/  STL.64 [R1+0x1a0], R20 ;  /* 0x0001a01401007387 */ /* 0x0001e80000100a00 */
[----:B------:R4:W-:Y:S04]  /*50020*/  STL.64 [R1+0x1a8], R22 ;  /* 0x0001a81601007387 */ /* 0x0009e80000100a00 */
[----:B0-----:R-:W4:Y:S02]  /*50030*/  LDL.LU.64 R20, [R1+0x2140] ;  /* 0x0021400001147983 */ /* 0x001f240000300a00 */
[----:B----4-:R-:W-:Y:S02]  /*50040*/  HMMA.16816.F32.BF16 R20, R24, R20, R4 ;  /* 0x000000141814723c */ /* 0x010fe40000041804 */
[----:B------:R-:W4:-:S15]  /*50050*/  LDL.LU R4, [R1+0x590] ;  /* 0x0005900001047983 */ /* 0x000f1e0000300800 */
[----:B------:R-:W-:Y:S02]  /*50060*/  NOP ;  /* 0x0000000000007918 */ /* 0x000fe40000000000 */
[----:B------:R-:W-:Y:S04]  /*50070*/  STL.64 [R1+0x190], R20 ;  /* 0x0001901401007387 */ /* 0x000fe80000100a00 */
[----:B------:R-:W-:Y:S04]  /*50080*/  STL.64 [R1+0x198], R22 ;  /* 0x0001981601007387 */ /* 0x000fe80000100a00 */
[----:B------:R-:W0:Y:S01]  /*50090*/  LDSM.16.MT88.4 R20, [R3+0x1c000] ;  /* 0x01c000000314783b */ /* 0x000e220000004200 */
[C---:B--2---:R-:W-:Y:S03]  /*500a0*/  HMMA.16816.F32.BF16 R16, R24.reuse, R16, R12 ;  /* 0x000000101810723c */ /* 0x044fe6000004180c */
[----:B------:R-:W4:Y:S04]  /*500b0*/  LDL.LU R5, [R1+0x594] ;  /* 0x0005940001057983 */ /* 0x000f280000300800 */
[----:B------:R-:W4:Y:S04]  /*500c0*/  LDL.LU R6, [R1+0x598] ;  /* 0x0005980001067983 */ /* 0x000f280000300800 */
[----:B------:R-:W4:Y:S04]  /*500d0*/  LDL.LU R7, [R1+0x59c] ;  /* 0x00059c0001077983 */ /* 0x000f280000300800 */
[----:B0-----:R-:W-:Y:S04]  /*500e0*/  STL.64 [R1+0x2020], R22 ;  /* 0x0020201601007387 */ /* 0x001fe80000100a00 */
[----:B------:R0:W-:Y:S04]  /*500f0*/  STL.64 [R1+0x2018], R20 ;  /* 0x0020181401007387 */ /* 0x0001e80000100a00 */
[----:B0-----:R-:W2:Y:S04]  /*50100*/  LDL.LU R20, [R1+0x1c0] ;  /* 0x0001c00001147983 */ /* 0x001ea80000300800 */
[----:B------:R-:W2:Y:S04]  /*50110*/  LDL.LU R21, [R1+0x1c4] ;  /* 0x0001c40001157983 */ /* 0x000ea80000300800 */
[----:B------:R-:W2:Y:S04]  /*50120*/  LDL.LU R22, [R1+0x1c8] ;  /* 0x0001c80001167983 */ /* 0x000ea80000300800 */
[----:B------:R-:W2:Y:S04]  /*50130*/  LDL.LU R23, [R1+0x1cc] ;  /* 0x0001cc0001177983 */ /* 0x000ea80000300800 */
        /* <DEDUP_REMOVED lines=26> */
[----:B------:R-:W-:Y:S04]  /*502e0*/  STL.64 [R1+0x140], R16 ;  /* 0x0001401001007387 */ /* 0x000fe80000100a00 */
[----:B------:R-:W-:Y:S04]  /*502f0*/  STL.64 [R1+0x148], R18 ;  /* 0x0001481201007387 */ /* 0x000fe80000100a00 */
[----:B------:R-:W0:Y:S04]  /*50300*/  LDSM.16.MT88.4 R16, [R3+0x1c080] ;  /* 0x01c080000310783b */ /* 0x000e280000004200 */
[----:B0-----:R0:W-:Y:S04]  /*50310*/  STL.64 [R1+0x1f30], R18 ;  /* 0x001f301201007387 */ /* 0x0011e80000100a00 */
[----:B------:R-:W-:Y:S04]  /*50320*/  STL.64 [R1+0x1f28], R16 ;  /* 0x001f281001007387 */ /* 0x000fe80000100a00 */
[----:B0-----:R-:W2:Y:S01]  /*50330*/  LDL.64 R18, [R1+0xc8] ;  /* 0x0000c80001127983 */ /* 0x001ea20000100a00 */
        /* <DEDUP_REMOVED lines=33> */
[----:B------:R-:W-:Y:S04]  /*50550*/  STL.64 [R1+0xe0], R12 ;  /* 0x0000e00c01007387 */ /* 0x000fe80000100a00 */
[----:B------:R0:W-:Y:S04]  /*50560*/  STL.64 [R1+0xe8], R14 ;  /* 0x0000e80e01007387 */ /* 0x0001e80000100a00 */
[----:B0-----:R-:W2:Y:S04]  /*50570*/  LDL.LU.64 R14, [R1+0x2048] ;  /* 0x00204800010e7983 */ /* 0x001ea80000300a00 */
[----:B------:R-:W3:Y:S02]  /*50580*/  LDL.LU.64 R12, [R1+0x2040] ;  /* 0x00204000010c7983 */ /* 0x000ee40000300a00 */
[----:B---3--:R-:W-:-:S15]  /*50590*/  HMMA.16816.F32.BF16 R8, R24, R12, R8 ;  /* 0x0000000c1808723c */ /* 0x008fde0000041808 */
[----:B------:R-:W-:-:S04]  /*505a0*/  NOP ;  /* 0x0000000000007918 */ /* 0x000fc80000000000 */
[----:B------:R0:W-:Y:S04]  /*505b0*/  STL.64 [R1+0xd0], R8 ;  /* 0x0000d00801007387 */ /* 0x0001e80000100a00 */
[----:B------:R-:W-:Y:S04]  /*505c0*/  STL.64 [R1+0xd8], R10 ;  /* 0x0000d80a01007387 */ /* 0x000fe80000100a00 */
[----:B0-----:R-:W4:Y:S04]  /*505d0*/  LDL.LU.64 R8, [R1+0x2038] ;  /* 0x0020380001087983 */ /* 0x001f280000300a00 */
[----:B--2---:R0:W-:Y:S04]  /*505e0*/  STL.64 [R1+0x1f98], R14 ;  /* 0x001f980e01007387 */ /* 0x0041e80000100a00 */
[----:B0-----:R-:W2:Y:S01]  /*505f0*/  LDL.64 R14, [R1+0xa8] ;  /* 0x0000a800010e7983 */ /* 0x001ea20000100a00 */
[----:B----4-:R-:W-:Y:S03]  /*50600*/  HMMA.16816.F32.BF16 R8, R24, R8, R4 ;  /* 0x000000081808723c */ /* 0x010fe60000041804 */
[----:B--2---:R0:W-:Y:S04]  /*50610*/  STL.64 [R1+0x2010], R14 ;  /* 0x0020100e01007387 */ /* 0x0041e80000100a00 */
[----:B------:R-:W2:Y:S04]  /*50620*/  LDL.LU.64 R6, [R1+0x2030] ;  /* 0x0020300001067983 */ /* 0x000ea80000300a00 */
[----:B------:R-:W3:Y:S08]  /*50630*/  LDL.LU.64 R4, [R1+0x2028] ;  /* 0x0020280001047983 */ /* 0x000ef00000300a00 */
[----:B------:R-:W-:Y:S04]  /*50640*/  STL.64 [R1+0x590], R8 ;  /* 0x0005900801007387 */ /* 0x000fe80000100a00 */
[----:B------:R1:W-:Y:S01]  /*50650*/  STL.64 [R1+0x598], R10 ;  /* 0x0005980a01007387 */ /* 0x0003e20000100a00 */
[----:B------:R-:W-:-:S02]  /*50660*/  IMAD.MOV.U32 R12, RZ, RZ, R29 ;  /* 0x000000ffff0c7224 */ /* 0x000fc400078e001d */
[----:B------:R-:W-:Y:S02]  /*50670*/  IMAD.MOV.U32 R13, RZ, RZ, R28 ;  /* 0x000000ffff0d7224 */ /* 0x000fe400078e001c */
[----:B0-----:R-:W-:Y:S02]  /*50680*/  IMAD.MOV.U32 R15, RZ, RZ, R0 ;  /* 0x000000ffff0f7224 */ /* 0x001fe400078e0000 */
[----:B------:R-:W-:Y:S01]  /*50690*/  IMAD.MOV.U32 R14, RZ, RZ, R2 ;  /* 0x000000ffff0e7224 */ /* 0x000fe200078e0002 */
[----:B-1----:R-:W4:Y:S01]  /*506a0*/  LDL.64 R10, [R1+0xb8] ;  /* 0x0000b800010a7983 */ /* 0x002f220000100a00 */
[----:B---3--:R-:W-:Y:S03]  /*506b0*/  HMMA.16816.F32.BF16 R24, R24, R4, R20 ;  /* 0x000000041818723c */ /* 0x008fe60000041814 */
[----:B------:R-:W4:Y:S04]  /*506c0*/  LDL.LU.64 R22, [R1+0x2020] ;  /* 0x0020200001167983 */ /* 0x000f280000300a00 */
[----:B------:R-:W4:-:S12]  /*506d0*/  LDL.LU.64 R20, [R1+0x2018] ;  /* 0x0020180001147983 */ /* 0x000f180000300a00 */
[----:B------:R-:W-:Y:S02]  /*506e0*/  IMAD.MOV.U32 R0, RZ, RZ, R24 ;  /* 0x000000ffff007224 */ /* 0x000fe400078e0018 */
[----:B------:R-:W-:Y:S01]  /*506f0*/  IMAD.MOV.U32 R29, RZ, RZ, R25 ;  /* 0x000000ffff1d7224 */ /* 0x000fe200078e0019 */
[----:B------:R-:W3:Y:S01]  /*50700*/  LDL.LU R24, [R1+0x560] ;  /* 0x0005600001187983 */ /* 0x000ee20000300800 */
[----:B------:R-:W-:-:S03]  /*50710*/  IMAD.MOV.U32 R28, RZ, RZ, R26 ;  /* 0x000000ffff1c7224 */ /* 0x000fc600078e001a */
[----:B------:R-:W3:Y:S01]  /*50720*/  LDL.LU R25, [R1+0x564] ;  /* 0x0005640001197983 */ /* 0x000ee20000300800 */
[----:B------:R-:W-:-:S03]  /*50730*/  IMAD.MOV.U32 R2, RZ, RZ, R27 ;  /* 0x000000ffff027224 */ /* 0x000fc600078e001b */
[----:B------:R-:W3:Y:S04]  /*50740*/  LDL.LU R26, [R1+0x568] ;  /* 0x00056800011a7983 */ /* 0x000ee80000300800 */
[----:B------:R-:W3:Y:S04]  /*50750*/  LDL.LU R27, [R1+0x56c] ;  /* 0x00056c00011b7983 */ /* 0x000ee80000300800 */
[----:B--2---:R0:W-:Y:S04]  /*50760*/  STL.64 [R1+0x1f38], R6 ;  /* 0x001f380601007387 */ /* 0x0041e80000100a00 */
[----:B------:R-:W2:Y:S04]  /*50770*/  LDL.LU R4, [R1+0x580] ;  /* 0x0005800001047983 */ /* 0x000ea80000300800 */
[----:B------:R-:W2:Y:S04]  /*50780*/  LDL.LU R5, [R1+0x584] ;  /* 0x0005840001057983 */ /* 0x000ea80000300800 */
[----:B0-----:R-:W2:Y:S04]  /*50790*/  LDL.LU R6, [R1+0x588] ;  /* 0x0005880001067983 */ /* 0x001ea80000300800 */
[----:B------:R-:W2:Y:S04]  /*507a0*/  LDL.LU R7, [R1+0x58c] ;  /* 0x00058c0001077983 */ /* 0x000ea80000300800 */
[----:B------:R-:W-:Y:S04]  /*507b0*/  STL [R1+0x1844], R2 ;  /* 0x0018440201007387 */ /* 0x000fe80000100800 */
[----:B------:R-:W-:Y:S04]  /*507c0*/  STL [R1+0x1840], R28 ;  /* 0x0018401c01007387 */ /* 0x000fe80000100800 */
[----:B------:R-:W-:Y:S04]  /*507d0*/  STL [R1+0x182c], R29 ;  /* 0x00182c1d01007387 */ /* 0x000fe80000100800 */
[----:B------:R-:W-:Y:S01]  /*507e0*/  STL [R1+0x1828], R0 ;  /* 0x0018280001007387 */ /* 0x000fe20000100800 */
[C---:B----4-:R-:W-:Y:S08]  /*507f0*/  HMMA.16816.F32.BF16 R12, R20.reuse, R10, R12 ;  /* 0x0000000a140c723c */ /* 0x050ff0000004180c */
[----:B--2---:R-:W-:Y:S11]  /*50800*/  HMMA.16816.F32.BF16 R4, R20, R18, R4 ;  /* 0x000000121404723c */ /* 0x004ff60000041804 */
[----:B------:R-:W-:-:S08]  /*50810*/  IMAD.MOV.U32 R9, RZ, RZ, R14 ;  /* 0x000000ffff097224 */ /* 0x000fd000078e000e */
[----:B------:R0:W-:Y:S04]  /*50820*/  STL.64 [R1+0x930], R4 ;  /* 0x0009300401007387 */ /* 0x0001e80000100a00 */
[----:B------:R-:W-:Y:S04]  /*50830*/  STL.64 [R1+0x938], R6 ;  /* 0x0009380601007387 */ /* 0x000fe80000100a00 */
[----:B------:R-:W2:Y:S04]  /*50840*/  LDL.LU R16, [R1+0x550] ;  /* 0x0005500001107983 */ /* 0x000ea80000300800 */
[----:B------:R-:W2:Y:S01]  /*50850*/  LDL.LU R17, [R1+0x554] ;  /* 0x0005540001117983 */ /* 0x000ea20000300800 */
[----:B0-----:R-:W-:-:S02]  /*50860*/  IMAD.MOV.U32 R4, RZ, RZ, R19 ;  /* 0x000000ffff047224 */ /* 0x001fc400078e0013 */
[----:B------:R-:W-:Y:S02]  /*50870*/  IMAD.MOV.U32 R5, RZ, RZ, R18 ;  /* 0x000000ffff057224 */ /* 0x000fe400078e0012 */
[----:B------:R-:W2:Y:S04]  /*50880*/  LDL.LU R18, [R1+0x558] ;  /* 0x0005580001127983 */ /* 0x000ea80000300800 */
[----:B------:R-:W2:Y:S04]  /*50890*/  LDL.LU R19, [R1+0x55c] ;  /* 0x00055c0001137983 */ /* 0x000ea80000300800 */
[----:B------:R-:W-:Y:S04]  /*508a0*/  STL [R1+0x1f74], R4 ;  /* 0x001f740401007387 */ /* 0x000fe80000100800 */
[----:B------:R-:W-:Y:S04]  /*508b0*/  STL [R1+0x1f68], R5 ;  /* 0x001f680501007387 */ /* 0x000fe80000100800 */
[----:B------:R-:W-:Y:S04]  /*508c0*/  STL.64 [R1+0x580], R12 ;  /* 0x0005800c01007387 */ /* 0x000fe80000100a00 */
[----:B------:R0:W-:Y:S04]  /*508d0*/  STL.64 [R1+0x588], R14 ;  /* 0x0005880e01007387 */ /* 0x0001e80000100a00 */
[----:B0-----:R-:W3:Y:S01]  /*508e0*/  LDL.LU.64 R14, [R1+0x2010] ;  /* 0x00201000010e7983 */ /* 0x001ee20000300a00 */
[----:B------:R-:W-:-:S02]  /*508f0*/  IMAD.MOV.U32 R6, RZ, RZ, R11 ;  /* 0x000000ffff067224 */ /* 0x000fc400078e000b */
[----:B------:R-:W-:Y:S02]  /*50900*/  IMAD.MOV.U32 R7, RZ, RZ, R10 ;  /* 0x000000ffff077224 */ /* 0x000fe400078e000a */
[----:B------:R-:W-:Y:S01]  /*50910*/  IMAD.MOV.U32 R8, RZ, RZ, R12 ;  /* 0x000000ffff087224 */ /* 0x000fe200078e000c */
[----:B------:R-:W-:Y:S04]  /*50920*/  STL [R1+0x1f7c], R6 ;  /* 0x001f7c0601007387 */ /* 0x000fe80000100800 */
[----:B------:R0:W-:Y:S04]  /*50930*/  STL [R1+0x1f78], R7 ;  /* 0x001f780701007387 */ /* 0x0001e80000100800 */
[----:B0-----:R-:W4:Y:S04]  /*50940*/  LDL.64 R6, [R1+0x88] ;  /* 0x0000880001067983 */ /* 0x001f280000100a00 */
[----:B------:R-:W-:Y:S04]  /*50950*/  STL [R1+0x15bc], R8 ;  /* 0x0015bc0801007387 */ /* 0x000fe80000100800 */
[----:B------:R0:W-:Y:S01]  /*50960*/  STL [R1+0x15b8], R9 ;  /* 0x0015b80901007387 */ /* 0x0001e20000100800 */
[----:B---3--:R-:W-:Y:S01]  /*50970*/  HMMA.16816.F32.BF16 R24, R20, R14, R24 ;  /* 0x0000000e1418723c */ /* 0x008fe20000041818 */
[----:B0-----:R-:W-:-:S02]  /*50980*/  IMAD.MOV.U32 R9, RZ, RZ, R14 ;  /* 0x000000ffff097224 */ /* 0x001fc400078e000e */
[----:B------:R-:W-:-:S15]  /*50990*/  IMAD.MOV.U32 R8, RZ, RZ, R15 ;  /* 0x000000ffff087224 */ /* 0x000fde00078e000f */
[----:B------:R-:W-:Y:S01]  /*509a0*/  NOP ;  /* 0x0000000000007918 */ /* 0x000fe20000000000 */
[----:B------:R-:W-:Y:S04]  /*509b0*/  STL.64 [R1+0x570], R24 ;  /* 0x0005701801007387 */ /* 0x000fe80000100a00 */
[----:B------:R0:W-:Y:S04]  /*509c0*/  STL.64 [R1+0x578], R26 ;  /* 0x0005781a01007387 */ /* 0x0001e80000100a00 */
[----:B0-----:R-:W3:Y:S04]  /*509d0*/  LDL.64 R26, [R1+0x78] ;  /* 0x00007800011a7983 */ /* 0x001ee80000100a00 */
[----:B------:R0:W-:Y:S04]  /*509e0*/  STL.64 [R1+0x1ff0], R8 ;  /* 0x001ff00801007387 */ /* 0x0001e80000100a00 */
[----:B0-----:R-:W4:Y:S04]  /*509f0*/  LDL.LU R8, [R1+0x540] ;  /* 0x0005400001087983 */ /* 0x001f280000300800 */
[----:B------:R-:W4:Y:S04]  /*50a00*/  LDL.LU R9, [R1+0x544] ;  /* 0x0005440001097983 */ /* 0x000f280000300800 */
[----:B------:R-:W4:Y:S04]  /*50a10*/  LDL.LU R10, [R1+0x548] ;  /* 0x00054800010a7983 */ /* 0x000f280000300800 */
[----:B------:R-:W4:Y:S04]  /*50a20*/  LDL.LU R11, [R1+0x54c] ;  /* 0x00054c00010b7983 */ /* 0x000f280000300800 */
[----:B------:R-:W2:Y:S04]  /*50a30*/  LDL.LU R12, [R1+0x870] ;  /* 0x00087000010c7983 */ /* 0x000ea80000300800 */
[----:B------:R-:W2:Y:S04]  /*50a40*/  LDL.LU R13, [R1+0x874] ;  /* 0x00087400010d7983 */ /* 0x000ea80000300800 */
[----:B------:R-:W2:Y:S04]  /*50a50*/  LDL.LU R14, [R1+0x878] ;  /* 0x00087800010e7983 */ /* 0x000ea80000300800 */
[----:B------:R-:W2:Y:S04]  /*50a60*/  LDL.LU R15, [R1+0x87c] ;  /* 0x00087c00010f7983 */ /* 0x000ea80000300800 */
[----:B--2---:R0:W-:Y:S04]  /*50a70*/  STL.64 [R1+0x1fa8], R14 ;  /* 0x001fa80e01007387 */ /* 0x0041e80000100a00 */
[----:B------:R-:W-:Y:S04]  /*50a80*/  STL.64 [R1+0x1fa0], R12 ;  /* 0x001fa00c01007387 */ /* 0x000fe80000100a00 */
[----:B0-----:R-:W2:Y:S04]  /*50a90*/  LDL R14, [R1+0x28] ;  /* 0x00002800010e7983 */ /* 0x001ea80000100800 */
[----:B------:R-:W2:Y:S04]  /*50aa0*/  LDL R15, [R1+0x2c] ;  /* 0x00002c00010f7983 */ /* 0x000ea80000100800 */
[----:B--2---:R0:W-:Y:S04]  /*50ab0*/  STL.64 [R1+0x1fc0], R14 ;  /* 0x001fc00e01007387 */ /* 0x0041e80000100a00 */
[----:B0-----:R-:W2:Y:S02]  /*50ac0*/  LDL.64 R14, [R1+0x98] ;  /* 0x00009800010e7983 */ /* 0x001ea40000100a00 */
[----:B--2---:R-:W-:-:S15]  /*50ad0*/  HMMA.16816.F32.BF16 R16, R20, R14, R16 ;  /* 0x0000000e1410723c */ /* 0x004fde0000041810 */
[----:B------:R-:W-:-:S04]  /*50ae0*/  NOP ;  /* 0x0000000000007918 */ /* 0x000fc80000000000 */
[----:B------:R0:W-:Y:S04]  /*50af0*/  STL.64 [R1+0x560], R16 ;  /* 0x0005601001007387 */ /* 0x0001e80000100a00 */
[----:B------:R-:W-:Y:S01]  /*50b00*/  STL.64 [R1+0x568], R18 ;  /* 0x0005681201007387 */ /* 0x000fe20000100a00 */
[----:B0-----:R-:W-:Y:S02]  /*50b10*/  IMAD.MOV.U32 R17, RZ, RZ, R14 ;  /* 0x000000ffff117224 */ /* 0x001fe400078e000e */
[----:B------:R-:W-:Y:S02]  /*50b20*/  IMAD.MOV.U32 R16, RZ, RZ, R15 ;  /* 0x000000ffff107224 */ /* 0x000fe400078e000f */
[----:B------:R-:W2:Y:S01]  /*50b30*/  LDL.64 R14, [R1+0x38] ;  /* 0x00003800010e7983 */ /* 0x000ea20000100a00 */
[----:B----4-:R-:W-:Y:S03]  /*50b40*/  HMMA.16816.F32.BF16 R8, R20, R6, R8 ;  /* 0x000000061408723c */ /* 0x010fe60000041808 */
[----:B--2---:R-:W-:-:S15]  /*50b50*/  STL.64 [R1+0x1fd8], R14 ;  /* 0x001fd80e01007387 */ /* 0x004fde0000100a00 */
[----:B------:R-:W-:Y:S01]  /*50b60*/  NOP ;  /* 0x0000000000007918 */ /* 0x000fe20000000000 */
[----:B------:R0:W-:Y:S04]  /*50b70*/  STL.64 [R1+0x550], R8 ;  /* 0x0005500801007387 */ /* 0x0001e80000100a00 */
[----:B------:R1:W-:Y:S04]  /*50b80*/  STL.64 [R1+0x558], R10 ;  /* 0x0005580a01007387 */ /* 0x0003e80000100a00 */
[----:B0-----:R-:W2:Y:S04]  /*50b90*/  LDL.LU R8, [R1+0x8b0] ;  /* 0x0008b00001087983 */ /* 0x001ea80000300800 */
[----:B------:R-:W2:Y:S04]  /*50ba0*/  LDL.LU R9, [R1+0x8b4] ;  /* 0x0008b40001097983 */ /* 0x000ea80000300800 */
[----:B-1----:R-:W4:Y:S04]  /*50bb0*/  LDL.LU R10, [R1+0x8b8] ;  /* 0x0008b800010a7983 */ /* 0x002f280000300800 */
[----:B------:R-:W4:Y:S01]  /*50bc0*/  LDL.LU R11, [R1+0x8bc] ;  /* 0x0008bc00010b7983 */ /* 0x000f220000300800 */
[----:B------:R-:W-:-:S02]  /*50bd0*/  IMAD.MOV.U32 R19, RZ, RZ, R6 ;  /* 0x000000ffff137224 */ /* 0x000fc400078e0006 */
[----:B------:R-:W-:Y:S01]  /*50be0*/  IMAD.MOV.U32 R18, RZ, RZ, R7 ;  /* 0x000000ffff127224 */ /* 0x000fe200078e0007 */
[----:B----4-:R0:W-:Y:S04]  /*50bf0*/  STL.64 [R1+0x2000], R10 ;  /* 0x0020000a01007387 */ /* 0x0101e80000100a00 */
[----:B--2---:R-:W-:Y:S04]  /*50c00*/  STL.64 [R1+0x1ff8], R8 ;  /* 0x001ff80801007387 */ /* 0x004fe80000100a00 */
[----:B------:R-:W2:Y:S04]  /*50c10*/  LDL.64 R6, [R1+0x58] ;  /* 0x0000580001067983 */ /* 0x000ea80000100a00 */
[----:B0-----:R-:W4:Y:S04]  /*50c20*/  LDL.64 R10, [R1+0x68] ;  /* 0x00006800010a7983 */ /* 0x001f280000100a00 */
[----:B--2---:R0:W-:Y:S04]  /*50c30*/  STL.64 [R1+0x2008], R6 ;  /* 0x0020080601007387 */ /* 0x0041e80000100a00 */
[----:B------:R-:W4:Y:S04]  /*50c40*/  LDL.LU R4, [R1+0x8c0] ;  /* 0x0008c00001047983 */ /* 0x000f280000300800 */
[----:B------:R-:W4:Y:S04]  /*50c50*/  LDL.LU R5, [R1+0x8c4] ;  /* 0x0008c40001057983 */ /* 0x000f280000300800 */
[----:B0-----:R-:W4:Y:S04]  /*50c60*/  LDL.LU R6, [R1+0x8c8] ;  /* 0x0008c80001067983 */ /* 0x001f280000300800 */
[----:B------:R-:W4:Y:S04]  /*50c70*/  LDL.LU R7, [R1+0x8cc] ;  /* 0x0008cc0001077983 */ /* 0x000f280000300800 */
[----:B------:R-:W2:Y:S04]  /*50c80*/  LDL.64 R14, [R1+0x48] ;  /* 0x00004800010e7983 */ /* 0x000ea80000100a00 */
[----:B------:R-:W-:Y:S04]  /*50c90*/  STL.64 [R1+0x1f88], R18 ;  /* 0x001f881201007387 */ /* 0x000fe80000100a00 */
        /* <DEDUP_REMOVED lines=8> */
[----:B------:R1:W-:Y:S04]  /*50d20*/  STL.64 [R1+0x548], R18 ;  /* 0x0005481201007387 */ /* 0x0003e80000100a00 */
[----:B0-----:R-:W3:Y:S04]  /*50d30*/  LDL.LU R16, [R1+0x860] ;  /* 0x0008600001107983 */ /* 0x001ee80000300800 */
[----:B------:R-:W3:Y:S04]  /*50d40*/  LDL.LU R17, [R1+0x864] ;  /* 0x0008640001117983 */ /* 0x000ee80000300800 */
[----:B-1----:R-:W2:Y:S04]  /*50d50*/  LDL.LU R18, [R1+0x868] ;  /* 0x0008680001127983 */ /* 0x002ea80000300800 */
[----:B------:R-:W2:Y:S04]  /*50d60*/  LDL.LU R19, [R1+0x86c] ;  /* 0x00086c0001137983 */ /* 0x000ea80000300800 */
[----:B--2---:R-:W-:Y:S04]  /*50d70*/  STL.64 [R1+0x1fb8], R18 ;  /* 0x001fb81201007387 */ /* 0x004fe80000100a00 */
[----:B---3--:R0:W-:Y:S04]  /*50d80*/  STL.64 [R1+0x1fb0], R16 ;  /* 0x001fb01001007387 */ /* 0x0081e80000100a00 */
[----:B0-----:R-:W2:Y:S04]  /*50d90*/  LDL.LU R16, [R1+0x880] ;  /* 0x0008800001107983 */ /* 0x001ea80000300800 */
[----:B------:R-:W2:Y:S04]  /*50da0*/  LDL.LU R17, [R1+0x884] ;  /* 0x0008840001117983 */ /* 0x000ea80000300800 */
[----:B------:R-:W3:Y:S04]  /*50db0*/  LDL.LU R18, [R1+0x888] ;  /* 0x0008880001127983 */ /* 0x000ee80000300800 */
[----:B------:R-:W3:Y:S01]  /*50dc0*/  LDL.LU R19, [R1+0x88c] ;  /* 0x00088c0001137983 */ /* 0x000ee20000300800 */
[----:B------:R-:W-:-:S02]  /*50dd0*/  IMAD.MOV.U32 R2, RZ, RZ, R26 ;  /* 0x000000ffff027224 */ /* 0x000fc400078e001a */
[----:B------:R-:W-:Y:S02]  /*50de0*/  IMAD.MOV.U32 R0, RZ, RZ, R27 ;  /* 0x000000ffff007224 */ /* 0x000fe400078e001b */
[----:B------:R-:W0:Y:S01]  /*50df0*/  LDSM.16.MT88.4 R24, [R3+0x1c100] ;  /* 0x01c100000318783b */ /* 0x000e220000004200 */
[----:B----4-:R-:W-:Y:S03]  /*50e00*/  HMMA.16816.F32.BF16 R4, R20, R10, R4 ;  /* 0x0000000a1404723c */ /* 0x010fe60000041804 */
[----:B---3--:R-:W-:Y:S04]  /*50e10*/  STL.64 [R1+0x1fd0], R18 ;  /* 0x001fd01201007387 */ /* 0x008fe80000100a00 */
[----:B--2---:R1:W-:Y:S04]  /*50e20*/  STL.64 [R1+0x1fc8], R16 ;  /* 0x001fc81001007387 */ /* 0x0043e80000100a00 */
[----:B-1----:R-:W2:Y:S04]  /*50e30*/  LDL.LU R16, [R1+0x890] ;  /* 0x0008900001107983 */ /* 0x002ea80000300800 */
[----:B------:R-:W2:Y:S04]  /*50e40*/  LDL.LU R17, [R1+0x894] ;  /* 0x0008940001117983 */ /* 0x000ea80000300800 */
[----:B------:R-:W3:Y:S04]  /*50e50*/  LDL.LU R18, [R1+0x898] ;  /* 0x0008980001127983 */ /* 0x000ee80000300800 */
[----:B------:R-:W3:Y:S01]  /*50e60*/  LDL.LU R19, [R1+0x89c] ;  /* 0x00089c0001137983 */ /* 0x000ee20000300800 */
[----:B------:R-:W-:-:S02]  /*50e70*/  IMAD.MOV.U32 R29, RZ, RZ, R10 ;  /* 0x000000ffff1d7224 */ /* 0x000fc400078e000a */
[----:B------:R-:W-:Y:S01]  /*50e80*/  IMAD.MOV.U32 R28, RZ, RZ, R11 ;  /* 0x000000ffff1c7224 */ /* 0x000fe200078e000b */
[----:B---3--:R-:W-:Y:S04]  /*50e90*/  STL.64 [R1+0x1fe8], R18 ;  /* 0x001fe81201007387 */ /* 0x008fe80000100a00 */
[----:B--2---:R1:W-:Y:S04]  /*50ea0*/  STL.64 [R1+0x1fe0], R16 ;  /* 0x001fe01001007387 */ /* 0x0043e80000100a00 */
[----:B-1----:R-:W2:Y:S04]  /*50eb0*/  LDL.LU R16, [R1+0x8a0] ;  /* 0x0008a00001107983 */ /* 0x002ea80000300800 */
[----:B------:R-:W2:Y:S04]  /*50ec0*/  LDL.LU R17, [R1+0x8a4] ;  /* 0x0008a40001117983 */ /* 0x000ea80000300800 */
[----:B------:R-:W2:Y:S04]  /*50ed0*/  LDL.LU R18, [R1+0x8a8] ;  /* 0x0008a80001127983 */ /* 0x000ea80000300800 */
[----:B------:R-:W2:Y:S04]  /*50ee0*/  LDL.LU R19, [R1+0x8ac] ;  /* 0x0008ac0001137983 */ /* 0x000ea80000300800 */
[----:B0-----:R0:W-:Y:S04]  /*50ef0*/  STL.64 [R1+0x1de0], R26 ;  /* 0x001de01a01007387 */ /* 0x0011e80000100a00 */
[----:B------:R-:W-:Y:S04]  /*50f00*/  STL.64 [R1+0x1dd8], R24 ;  /* 0x001dd81801007387 */ /* 0x000fe80000100a00 */
[----:B0-----:R-:W3:Y:S04]  /*50f10*/  LDL.64 R26, [R1+0x18] ;  /* 0x00001800011a7983 */ /* 0x001ee80000100a00 */
[----:B------:R-:W-:Y:S04]  /*50f20*/  STL.64 [R1+0x8c0], R4 ;  /* 0x0008c00401007387 */ /* 0x000fe80000100a00 */
[----:B------:R0:W-:Y:S04]  /*50f30*/  STL.64 [R1+0x8c8], R6 ;  /* 0x0008c80601007387 */ /* 0x0001e80000100a00 */
[----:B0-----:R-:W4:Y:S04]  /*50f40*/  LDL.LU.64 R6, [R1+0x2008] ;  /* 0x0020080001067983 */ /* 0x001f280000300a00 */
[----:B------:R-:W4:Y:S04]  /*50f50*/  LDL.LU.64 R10, [R1+0x2000] ;  /* 0x00200000010a7983 */ /* 0x000f280000300a00 */
[----:B------:R-:W4:Y:S01]  /*50f60*/  LDL.LU.64 R8, [R1+0x1ff8] ;  /* 0x001ff80001087983 */ /* 0x000f220000300a00 */
[----:B------:R-:W-:Y:S01]  /*50f70*/  IMAD.MOV.U32 R4, RZ, RZ, R14 ;  /* 0x000000ffff047224 */ /* 0x000fe200078e000e */
[C---:B--2---:R-:W-:Y:S08]  /*50f80*/  HMMA.16816.F32.BF16 R16, R20.reuse, R14, R16 ;  /* 0x0000000e1410723c */ /* 0x044ff00000041810 */
[----:B----4-:R-:W-:-:S15]  /*50f90*/  HMMA.16816.F32.BF16 R8, R20, R6, R8 ;  /* 0x000000061408723c */ /* 0x010fde0000041808 */
[----:B------:R-:W-:-:S04]  /*50fa0*/  NOP ;  /* 0x0000000000007918 */ /* 0x000fc80000000000 */
[----:B------:R0:W-:Y:S04]  /*50fb0*/  STL.64 [R1+0x8b0], R8 ;  /* 0x0008b00801007387 */ /* 0x0001e80000100a00 */
[----:B------:R1:W-:Y:S04]  /*50fc0*/  STL.64 [R1+0x8b8], R10 ;  /* 0x0008b80a01007387 */ /* 0x0003e80000100a00 */
[----:B0-----:R-:W2:Y:S04]  /*50fd0*/  LDL.LU.64 R8, [R1+0x1ff0] ;  /* 0x001ff00001087983 */ /* 0x001ea80000300a00 */
[----:B------:R-:W-:Y:S04]  /*50fe0*/  STL.64 [R1+0x8a0], R16 ;  /* 0x0008a01001007387 */ /* 0x000fe80000100a00 */
[----:B------:R0:W-:Y:S01]  /*50ff0*/  STL.64 [R1+0x8a8], R18 ;  /* 0x0008a81201007387 */ /* 0x0001e20000100a00 */
[----:B-1----:R-:W-:-:S03]  /*51000*/  IMAD.MOV.U32 R10, RZ, RZ, R15 ;  /* 0x000000ffff0a7224 */ /* 0x002fc600078e000f */
[----:B0-----:R-:W4:Y:S04]  /*51010*/  LDL.LU.64 R18, [R1+0x1fe8] ;  /* 0x001fe80001127983 */ /* 0x001f280000300a00 */
[----:B------:R-:W4:Y:S04]  /*51020*/  LDL.LU.64 R16, [R1+0x1fe0] ;  /* 0x001fe00001107983 */ /* 0x000f280000300a00 */
[----:B------:R-:W4:Y:S01]  /*51030*/  LDL.LU.64 R14, [R1+0x1fd8] ;  /* 0x001fd800010e7983 */ /* 0x000f220000300a00 */
[----:B------:R-:W-:Y:S02]  /*51040*/  IMAD.MOV.U32 R11, RZ, RZ, R6 ;  /* 0x000000ffff0b7224 */ /* 0x000fe400078e0006 */
[----:B------:R-:W-:Y:S01]  /*51050*/  IMAD.MOV.U32 R5, RZ, RZ, R7 ;  /* 0x000000ffff057224 */ /* 0x000fe200078e0007 */
        /* <DEDUP_REMOVED lines=20> */
[----:B0-----:R-:W3:Y:S04]  /*511a0*/  LDL.LU.64 R14, [R1+0x1f98] ;  /* 0x001f9800010e7983 */ /* 0x001ee80000300a00 */
[----:B------:R-:W2:Y:S01]  /*511b0*/  LDL.LU R24, [R1+0x7b0] ;  /* 0x0007b00001187983 */ /* 0x000ea20000300800 */
[----:B------:R-:W-:-:S03]  /*511c0*/  IMAD.MOV.U32 R13, RZ, RZ, R26 ;  /* 0x000000ffff0d7224 */ /* 0x000fc600078e001a */
[----:B------:R-:W2:Y:S01]  /*511d0*/  LDL.LU R25, [R1+0x7b4] ;  /* 0x0007b40001197983 */ /* 0x000ea20000300800 */
[----:B------:R-:W-:-:S03]  /*511e0*/  IMAD.MOV.U32 R12, RZ, RZ, R27 ;  /* 0x000000ffff0c7224 */ /* 0x000fc600078e001b */
[----:B------:R-:W2:Y:S04]  /*511f0*/  LDL.LU R26, [R1+0x7b8] ;  /* 0x0007b800011a7983 */ /* 0x000ea80000300800 */
[----:B------:R-:W2:Y:S04]  /*51200*/  LDL.LU R27, [R1+0x7bc] ;  /* 0x0007bc00011b7983 */ /* 0x000ea80000300800 */
[----:B--2---:R-:W-:Y:S04]  /*51210*/  STL.64 [R1+0x1df0], R26 ;  /* 0x001df01a01007387 */ /* 0x004fe80000100a00 */
[----:B------:R0:W-:Y:S04]  /*51220*/  STL.64 [R1+0x1de8], R24 ;  /* 0x001de81801007387 */ /* 0x0001e80000100a00 */
[----:B0-----:R-:W2:Y:S04]  /*51230*/  LDL.LU R24, [R1+0x7c0] ;  /* 0x0007c00001187983 */ /* 0x001ea80000300800 */
[----:B------:R-:W2:Y:S01]  /*51240*/  LDL.LU R25, [R1+0x7c4] ;  /* 0x0007c40001197983 */ /* 0x000ea20000300800 */
[----:B---3--:R-:W-:-:S02]  /*51250*/  IMAD.MOV.U32 R26, RZ, RZ, R14 ;  /* 0x000000ffff1a7224 */ /* 0x008fc400078e000e */
[----:B------:R-:W-:Y:S01]  /*51260*/  IMAD.MOV.U32 R27, RZ, RZ, R15 ;  /* 0x000000ffff1b7224 */ /* 0x000fe200078e000f */
[----:B------:R-:W3:Y:S04]  /*51270*/  LDL.LU R14, [R1+0x1f94] ;  /* 0x001f9400010e7983 */ /* 0x000ee80000300800 */
[----:B------:R-:W3:Y:S04]  /*51280*/  LDL.LU R15, [R1+0x1f90] ;  /* 0x001f9000010f7983 */ /* 0x000ee80000300800 */
[----:B------:R0:W-:Y:S04]  /*51290*/  STL.64 [R1+0x1e00], R26 ;  /* 0x001e001a01007387 */ /* 0x0001e80000100a00 */
[----:B--2---:R-:W-:Y:S04]  /*512a0*/  STL.64 [R1+0x1df8], R24 ;  /* 0x001df81801007387 */ /* 0x004fe80000100a00 */
[----:B0-----:R-:W4:Y:S02]  /*512b0*/  LDL.64 R26, [R1+0x8] ;  /* 0x00000800011a7983 */ /* 0x001f240000100a00 */
[----:B----4-:R-:W-:-:S15]  /*512c0*/  HMMA.16816.F32.BF16 R16, R20, R26, R16 ;  /* 0x0000001a1410723c */ /* 0x010fde0000041810 */
[----:B------:R-:W-:-:S04]  /*512d0*/  NOP ;  /* 0x0000000000007918 */ /* 0x000fc80000000000 */
[----:B------:R-:W-:Y:S04]  /*512e0*/  STL.64 [R1+0x860], R16 ;  /* 0x0008601001007387 */ /* 0x000fe80000100a00 */
[----:B------:R0:W-:Y:S04]  /*512f0*/  STL.64 [R1+0x868], R18 ;  /* 0x0008681201007387 */ /* 0x0001e80000100a00 */
[----:B0-----:R-:W2:Y:S04]  /*51300*/  LDL.LU.64 R18, [R1+0x1f88] ;  /* 0x001f880001127983 */ /* 0x001ea80000300a00 */
[----:B------:R-:W4:Y:S04]  /*51310*/  LDL.LU.64 R16, [R1+0x1f80] ;  /* 0x001f800001107983 */ /* 0x000f280000300a00 */
[----:B------:R0:W-:Y:S02]  /*51320*/  STL.64 [R1+0x1e10], R26 ;  /* 0x001e101a01007387 */ /* 0x0001e40000100a00 */
[----:B0-----:R-:W-:-:S02]  /*51330*/  IMAD.MOV.U32 R26, RZ, RZ, R13 ;  /* 0x000000ffff1a7224 */ /* 0x001fc400078e000d */
[----:B------:R-:W-:-:S05]  /*51340*/  IMAD.MOV.U32 R27, RZ, RZ, R12 ;  /* 0x000000ffff1b7224 */ /* 0x000fca00078e000c */
[----:B------:R0:W-:Y:S04]  /*51350*/  STL.64 [R1+0x1e28], R26 ;  /* 0x001e281a01007387 */ /* 0x0001e80000100a00 */
[----:B------:R-:W3:Y:S04]  /*51360*/  LDL.LU R24, [R1+0x850] ;  /* 0x0008500001187983 */ /* 0x000ee80000300800 */
[----:B------:R-:W3:Y:S04]  /*51370*/  LDL.LU R25, [R1+0x854] ;  /* 0x0008540001197983 */ /* 0x000ee80000300800 */
[----:B0-----:R-:W3:Y:S04]  /*51380*/  LDL.LU R26, [R1+0x858] ;  /* 0x00085800011a7983 */ /* 0x001ee80000300800 */
[----:B------:R-:W3:Y:S02]  /*51390*/  LDL.LU R27, [R1+0x85c] ;  /* 0x00085c00011b7983 */ /* 0x000ee40000300800 */
[----:B---3--:R-:W-:-:S15]  /*513a0*/  HMMA.16816.F32.BF16 R24, R20, R14, R24 ;  /* 0x0000000e1418723c */ /* 0x008fde0000041818 */
[----:B------:R-:W-:-:S04]  /*513b0*/  NOP ;  /* 0x0000000000007918 */ /* 0x000fc80000000000 */
[----:B------:R-:W-:Y:S04]  /*513c0*/  STL.64 [R1+0x850], R24 ;  /* 0x0008501801007387 */ /* 0x000fe80000100a00 */
[----:B------:R0:W-:Y:S04]  /*513d0*/  STL.64 [R1+0x858], R26 ;  /* 0x0008581a01007387 */ /* 0x0001e80000100a00 */
[----:B0-----:R-:W3:Y:S04]  /*513e0*/  LDL.64 R26, [R1+0x28] ;  /* 0x00002800011a7983 */ /* 0x001ee80000100a00 */
[----:B---3--:R-:W-:Y:S04]  /*513f0*/  STL.64 [R1+0x1e40], R26 ;  /* 0x001e401a01007387 */ /* 0x008fe80000100a00 */
[----:B------:R0:W-:Y:S04]  /*51400*/  STL.64 [R1+0x1e08], R14 ;  /* 0x001e080e01007387 */ /* 0x0001e80000100a00 */
[----:B------:R-:W3:Y:S04]  /*51410*/  LDL.LU R12, [R1+0x7d0] ;  /* 0x0007d000010c7983 */ /* 0x000ee80000300800 */
[----:B------:R-:W3:Y:S04]  /*51420*/  LDL.LU R13, [R1+0x7d4] ;  /* 0x0007d400010d7983 */ /* 0x000ee80000300800 */
[----:B0-----:R-:W2:Y:S04]  /*51430*/  LDL.LU R14, [R1+0x7d8] ;  /* 0x0007d800010e7983 */ /* 0x001ea80000300800 */
[----:B------:R-:W2:Y:S01]  /*51440*/  LDL.LU R15, [R1+0x7dc] ;  /* 0x0007dc00010f7983 */ /* 0x000ea20000300800 */
[----:B------:R-:W-:-:S02]  /*51450*/  IMAD.MOV.U32 R26, RZ, RZ, R6 ;  /* 0x000000ffff1a7224 */ /* 0x000fc400078e0006 */
[----:B------:R-:W-:Y:S01]  /*51460*/  IMAD.MOV.U32 R27, RZ, RZ, R7 ;  /* 0x000000ffff1b7224 */ /* 0x000fe200078e0007 */
[----:B------:R-:W3:Y:S04]  /*51470*/  LDL.LU R6, [R1+0x1f7c] ;  /* 0x001f7c0001067983 */ /* 0x000ee80000300800 */
[----:B------:R-:W4:Y:S04]  /*51480*/  LDL.LU R7, [R1+0x1f78] ;  /* 0x001f780001077983 */ /* 0x000f280000300800 */
[----:B------:R0:W-:Y:S02]  /*51490*/  STL.64 [R1+0x1e58], R26 ;  /* 0x001e581a01007387 */ /* 0x0001e40000100a00 */
[----:B0-----:R-:W-:-:S02]  /*514a0*/  IMAD.MOV.U32 R26, RZ, RZ, R4 ;  /* 0x000000ffff1a7224 */ /* 0x001fc400078e0004 */
[----:B------:R-:W-:Y:S01]  /*514b0*/  IMAD.MOV.U32 R27, RZ, RZ, R10 ;  /* 0x000000ffff1b7224 */ /* 0x000fe200078e000a */
[----:B------:R-:W4:Y:S04]  /*514c0*/  LDL.LU R4, [R1+0x1f74] ;  /* 0x001f740001047983 */ /* 0x000f280000300800 */
[----:B------:R-:W4:Y:S04]  /*514d0*/  LDL.LU R10, [R1+0x1f70] ;  /* 0x001f7000010a7983 */ /* 0x000f280000300800 */
[----:B------:R0:W-:Y:S02]  /*514e0*/  STL.64 [R1+0x1e70], R26 ;  /* 0x001e701a01007387 */ /* 0x0001e40000100a00 */
[----:B0-----:R-:W-:-:S02]  /*514f0*/  IMAD.MOV.U32 R26, RZ, RZ, R11 ;  /* 0x000000ffff1a7224 */ /* 0x001fc400078e000b */
[----:B--2---:R-:W-:Y:S04]  /*51500*/  STL.64 [R1+0x1e20], R14 ;  /* 0x001e200e01007387 */ /* 0x004fe80000100a00 */
[----:B---3--:R0:W-:Y:S04]  /*51510*/  STL.64 [R1+0x1e18], R12 ;  /* 0x001e180c01007387 */ /* 0x0081e80000100a00 */
[----:B0-----:R-:W2:Y:S04]  /*51520*/  LDL.LU R12, [R1+0x7e0] ;  /* 0x0007e000010c7983 */ /* 0x001ea80000300800 */
[----:B------:R-:W2:Y:S04]  /*51530*/  LDL.LU R13, [R1+0x7e4] ;  /* 0x0007e400010d7983 */ /* 0x000ea80000300800 */
[----:B------:R-:W3:Y:S04]  /*51540*/  LDL.LU R14, [R1+0x7e8] ;  /* 0x0007e800010e7983 */ /* 0x000ee80000300800 */
[----:B------:R-:W3:Y:S04]  /*51550*/  LDL.LU R15, [R1+0x7ec] ;  /* 0x0007ec00010f7983 */ /* 0x000ee80000300800 */
[----:B------:R-:W2:Y:S01]  /*51560*/  LDL.LU R11, [R1+0x1f6c] ;  /* 0x001f6c00010b7983 */ /* 0x000ea20000300800 */
[----:B------:R-:W-:-:S03]  /*51570*/  IMAD.MOV.U32 R27, RZ, RZ, R5 ;  /* 0x000000ffff1b7224 */ /* 0x000fc600078e0005 */
[----:B------:R-:W4:Y:S04]  /*51580*/  LDL.LU R5, [R1+0x1f68] ;  /* 0x001f680001057983 */ /* 0x000f280000300800 */
[----:B------:R0:W-:Y:S02]  /*51590*/  STL.64 [R1+0x1e88], R26 ;  /* 0x001e881a01007387 */ /* 0x0001e40000100a00 */
[----:B0-----:R-:W-:Y:S02]  /*515a0*/  IMAD.MOV.U32 R26, RZ, RZ, R29 ;  /* 0x000000ffff1a7224 */ /* 0x001fe400078e001d */
[----:B------:R-:W-:Y:S01]  /*515b0*/  IMAD.MOV.U32 R27, RZ, RZ, R28 ;  /* 0x000000ffff1b7224 */ /* 0x000fe200078e001c */
[----:B---3--:R4:W-:Y:S04]  /*515c0*/  STL.64 [R1+0x1e38], R14 ;  /* 0x001e380e01007387 */ /* 0x0089e80000100a00 */
[----:B--2---:R0:W-:Y:S01]  /*515d0*/  STL.64 [R1+0x1e30], R12 ;  /* 0x001e300c01007387 */ /* 0x0041e20000100a00 */
[----:B----4-:R-:W-:-:S03]  /*515e0*/  IMAD.MOV.U32 R14, RZ, RZ, R10 ;  /* 0x000000ffff0e7224 */ /* 0x010fc600078e000a */
[----:B0-----:R-:W2:Y:S04]  /*515f0*/  LDL.LU R12, [R1+0x7f0] ;  /* 0x0007f000010c7983 */ /* 0x001ea80000300800 */
[----:B------:R-:W2:Y:S04]  /*51600*/  LDL.LU R13, [R1+0x7f4] ;  /* 0x0007f400010d7983 */ /* 0x000ea80000300800 */
[----:B------:R-:W3:Y:S01]  /*51610*/  LDL.LU R10, [R1+0x1f64] ;  /* 0x001f6400010a7983 */ /* 0x000ee20000300800 */
[----:B------:R-:W-:-:S03]  /*51620*/  IMAD.MOV.U32 R15, RZ, RZ, R11 ;  /* 0x000000ffff0f7224 */ /* 0x000fc600078e000b */
[----:B------:R-:W4:Y:S04]  /*51630*/  LDL.LU R11, [R1+0x1f60] ;  /* 0x001f6000010b7983 */ /* 0x000f280000300800 */
        /* <DEDUP_REMOVED lines=25> */
[----:B----4-:R-:W-:Y:S02]  /*517d0*/  IMAD.MOV.U32 R14, RZ, RZ, R11 ;  /* 0x000000ffff0e7224 */ /* 0x010fe400078e000b */
[----:B---3--:R-:W-:Y:S01]  /*517e0*/  IMAD.MOV.U32 R15, RZ, RZ, R10 ;  /* 0x000000ffff0f7224 */ /* 0x008fe200078e000a */
[----:B------:R-:W3:Y:S04]  /*517f0*/  LDL.LU R11, [R1+0x1f5c] ;  /* 0x001f5c00010b7983 */ /* 0x000ee80000300800 */
[----:B------:R-:W4:Y:S04]  /*51800*/  LDL.LU R10, [R1+0x1f58] ;  /* 0x001f5800010a7983 */ /* 0x000f280000300800 */
[----:B------:R0:W-:Y:S02]  /*51810*/  STL.64 [R1+0x1ef8], R26 ;  /* 0x001ef81a01007387 */ /* 0x0001e40000100a00 */
[----:B0-----:R-:W-:-:S02]  /*51820*/  IMAD.MOV.U32 R26, RZ, RZ, R7 ;  /* 0x000000ffff1a7224 */ /* 0x001fc400078e0007 */
[----:B------:R-:W-:-:S05]  /*51830*/  IMAD.MOV.U32 R27, RZ, RZ, R6 ;  /* 0x000000ffff1b7224 */ /* 0x000fca00078e0006 */
        /* <DEDUP_REMOVED lines=107> */
[----:B0-----:R-:W-:Y:S04]  /*51ef0*/  STL.64 [R1+0x1ce0], R22 ;  /* 0x001ce01601007387 */ /* 0x001fe80000100a00 */
[----:B------:R0:W-:Y:S04]  /*51f00*/  STL.64 [R1+0x1cd8], R20 ;  /* 0x001cd81401007387 */ /* 0x0001e80000100a00 */
        /* <DEDUP_REMOVED lines=65> */
[----:B------:R0:W-:Y:S04]  /*52320*/  STL [R1+0x1cf4], R10 ;  /* 0x001cf40a01007387 */ /* 0x0001e80000100800 */
[----:B------:R1:W-:Y:S04]  /*52330*/  STL [R1+0x1cf0], R11 ;  /* 0x001cf00b01007387 */ /* 0x0003e80000100800 */
[----:B------:R-:W4:Y:S04]  /*52340*/  LDL.LU R8, [R1+0x490] ;  /* 0x0004900001087983 */ /* 0x000f280000300800 */
[----:B------:R-:W4:Y:S04]  /*52350*/  LDL.LU R9, [R1+0x494] ;  /* 0x0004940001097983 */ /* 0x000f280000300800 */
[----:B0-----:R-:W2:Y:S04]  /*52360*/  LDL.LU R10, [R1+0x498] ;  /* 0x00049800010a7983 */ /* 0x001ea80000300800 */
[----:B-1----:R-:W2:Y:S01]  /*52370*/  LDL.LU R11, [R1+0x49c] ;  /* 0x00049c00010b7983 */ /* 0x002ea20000300800 */
[----:B---3--:R-:W-:Y:S03]  /*52380*/  HMMA.16816.F32.BF16 R16, R16, R6, R20 ;  /* 0x000000061010723c */ /* 0x008fe60000041814 */
[----:B--2---:R-:W-:Y:S04]  /*52390*/  STL.64 [R1+0x1dd0], R10 ;  /* 0x001dd00a01007387 */ /* 0x004fe80000100a00 */
[----:B----4-:R0:W-:Y:S04]  /*523a0*/  STL.64 [R1+0x1dc8], R8 ;  /* 0x001dc80801007387 */ /* 0x0101e80000100a00 */
[----:B0-----:R-:W2:Y:S04]  /*523b0*/  LDL.LU R8, [R1+0x4a0] ;  /* 0x0004a00001087983 */ /* 0x001ea80000300800 */
[----:B------:R-:W2:Y:S04]  /*523c0*/  LDL.LU R9, [R1+0x4a4] ;  /* 0x0004a40001097983 */ /* 0x000ea80000300800 */
[----:B------:R-:W2:Y:S04]  /*523d0*/  LDL.LU R10, [R1+0x4a8] ;  /* 0x0004a800010a7983 */ /* 0x000ea80000300800 */
[----:B------:R-:W2:Y:S04]  /*523e0*/  LDL.LU R11, [R1+0x4ac] ;  /* 0x0004ac00010b7983 */ /* 0x000ea80000300800 */
[----:B------:R0:W-:Y:S04]  /*523f0*/  STL.64 [R1+0x1dc0], R6 ;  /* 0x001dc00601007387 */ /* 0x0001e80000100a00 */
[----:B0-----:R-:W3:Y:S04]  /*52400*/  LDL.64 R6, [R1+0xb8] ;  /* 0x0000b80001067983 */ /* 0x001ee80000100a00 */
[----:B------:R-:W-:Y:S04]  /*52410*/  STL.64 [R1+0x4b0], R16 ;  /* 0x0004b01001007387 */ /* 0x000fe80000100a00 */
[----:B------:R0:W-:Y:S04]  /*52420*/  STL.64 [R1+0x4b8], R18 ;  /* 0x0004b81201007387 */ /* 0x0001e80000100a00 */
[----:B0-----:R-:W4:Y:S04]  /*52430*/  LDL.64 R18, [R1+0x98] ;  /* 0x0000980001127983 */ /* 0x001f280000100a00 */
[----:B----4-:R0:W-:Y:S04]  /*52440*/  STL.64 [R1+0x1db0], R18 ;  /* 0x001db01201007387 */ /* 0x0101e80000100a00 */
[----:B0-----:R-:W4:Y:S04]  /*52450*/  LDL.64 R18, [R1+0xa8] ;  /* 0x0000a80001127983 */ /* 0x001f280000100a00 */
[----:B----4-:R0:W-:Y:S04]  /*52460*/  STL.64 [R1+0x1db8], R18 ;  /* 0x001db81201007387 */ /* 0x0101e80000100a00 */
[----:B0-----:R-:W2:Y:S04]  /*52470*/  LDL.64 R18, [R1+0xc8] ;  /* 0x0000c80001127983 */ /* 0x001ea80000100a00 */
[----:B------:R-:W4:Y:S04]  /*52480*/  LDL.LU R20, [R1+0x460] ;  /* 0x0004600001147983 */ /* 0x000f280000300800 */
[----:B------:R-:W4:Y:S04]  /*52490*/  LDL.LU R21, [R1+0x464] ;  /* 0x0004640001157983 */ /* 0x000f280000300800 */
[----:B------:R-:W4:Y:S04]  /*524a0*/  LDL.LU R22, [R1+0x468] ;  /* 0x0004680001167983 */ /* 0x000f280000300800 */
[----:B------:R-:W4:Y:S04]  /*524b0*/  LDL.LU R23, [R1+0x46c] ;  /* 0x00046c0001177983 */ /* 0x000f280000300800 */
[----:B------:R-:W4:Y:S01]  /*524c0*/  LDL.64 R14, [R1+0x88] ;  /* 0x00008800010e7983 */ /* 0x000f220000100a00 */
[----:B--2---:R-:W-:-:S15]  /*524d0*/  HMMA.16816.F32.BF16 R8, R24, R18, R8 ;  /* 0x000000121808723c */ /* 0x004fde0000041808 */
[----:B------:R-:W-:-:S04]  /*524e0*/  NOP ;  /* 0x0000000000007918 */ /* 0x000fc80000000000 */
[----:B------:R-:W-:Y:S04]  /*524f0*/  STL.64 [R1+0x920], R8 ;  /* 0x0009200801007387 */ /* 0x000fe80000100a00 */
[----:B------:R0:W-:Y:S04]  /*52500*/  STL.64 [R1+0x928], R10 ;  /* 0x0009280a01007387 */ /* 0x0001e80000100a00 */
[----:B0-----:R-:W3:Y:S04]  /*52510*/  LDL.LU.64 R10, [R1+0x1dd0] ;  /* 0x001dd000010a7983 */ /* 0x001ee80000300a00 */
[----:B------:R-:W3:Y:S01]  /*52520*/  LDL.LU.64 R8, [R1+0x1dc8] ;  /* 0x001dc80001087983 */ /* 0x000ee20000300a00 */
[----:B------:R-:W-:-:S02]  /*52530*/  IMAD.MOV.U32 R2, RZ, RZ, R18 ;  /* 0x000000ffff027224 */ /* 0x000fc400078e0012 */
[----:B------:R-:W-:Y:S02]  /*52540*/  IMAD.MOV.U32 R0, RZ, RZ, R19 ;  /* 0x000000ffff007224 */ /* 0x000fe400078e0013 */
[----:B---3--:R-:W-:Y:S01]  /*52550*/  HMMA.16816.F32.BF16 R16, R24, R6, R8 ;  /* 0x000000061810723c */ /* 0x008fe20000041808 */
[----:B------:R-:W-:Y:S02]  /*52560*/  IMAD.MOV.U32 R9, RZ, RZ, R6 ;  /* 0x000000ffff097224 */ /* 0x000fe400078e0006 */
[----:B------:R-:W-:Y:S02]  /*52570*/  IMAD.MOV.U32 R8, RZ, RZ, R7 ;  /* 0x000000ffff087224 */ /* 0x000fe400078e0007 */
[----:B------:R-:W2:-:S14]  /*52580*/  LDL.LU.64 R6, [R1+0x1dc0] ;  /* 0x001dc00001067983 */ /* 0x000e9c0000300a00 */
[----:B------:R-:W-:Y:S01]  /*52590*/  STL.64 [R1+0x4a0], R16 ;  /* 0x0004a01001007387 */ /* 0x000fe20000100a00 */
[----:B------:R-:W-:-:S03]  /*525a0*/  IMAD.MOV.U32 R5, RZ, RZ, R18 ;  /* 0x000000ffff057224 */ /* 0x000fc600078e0012 */
[----:B------:R0:W-:Y:S01]  /*525b0*/  STL.64 [R1+0x4a8], R18 ;  /* 0x0004a81201007387 */ /* 0x0001e20000100a00 */
[----:B------:R-:W-:-:S03]  /*525c0*/  IMAD.MOV.U32 R4, RZ, RZ, R16 ;  /* 0x000000ffff047224 */ /* 0x000fc600078e0010 */
[----:B0-----:R-:W3:Y:S04]  /*525d0*/  LDL.LU.64 R18, [R1+0x1db8] ;  /* 0x001db80001127983 */ /* 0x001ee80000300a00 */
[----:B------:R0:W-:Y:S04]  /*525e0*/  STL.64 [R1+0x1d70], R8 ;  /* 0x001d700801007387 */ /* 0x0001e80000100a00 */
[----:B0-----:R-:W3:Y:S04]  /*525f0*/  LDL.LU R8, [R1+0x470] ;  /* 0x0004700001087983 */ /* 0x001ee80000300800 */
[----:B------:R-:W3:Y:S04]  /*52600*/  LDL.LU R9, [R1+0x474] ;  /* 0x0004740001097983 */ /* 0x000ee80000300800 */
[----:B------:R-:W3:Y:S04]  /*52610*/  LDL.LU R10, [R1+0x478] ;  /* 0x00047800010a7983 */ /* 0x000ee80000300800 */
[----:B------:R-:W3:Y:S04]  /*52620*/  LDL.LU R11, [R1+0x47c] ;  /* 0x00047c00010b7983 */ /* 0x000ee80000300800 */
[----:B------:R0:W-:Y:S04]  /*52630*/  STL [R1+0x15c4], R4 ;  /* 0x0015c40401007387 */ /* 0x0001e80000100800 */
[----:B------:R1:W-:Y:S04]  /*52640*/  STL [R1+0x15c0], R5 ;  /* 0x0015c00501007387 */ /* 0x0003e80000100800 */
[----:B--2---:R2:W-:Y:S04]  /*52650*/  STL.64 [R1+0x1ce8], R6 ;  /* 0x001ce80601007387 */ /* 0x0045e80000100a00 */
[----:B0-----:R-:W3:Y:S04]  /*52660*/  LDL.LU R4, [R1+0x480] ;  /* 0x0004800001047983 */ /* 0x001ee80000300800 */
[----:B-1----:R-:W3:Y:S04]  /*52670*/  LDL.LU R5, [R1+0x484] ;  /* 0x0004840001057983 */ /* 0x002ee80000300800 */
[----:B--2---:R-:W3:Y:S04]  /*52680*/  LDL.LU R6, [R1+0x488] ;  /* 0x0004880001067983 */ /* 0x004ee80000300800 */
[----:B------:R-:W3:Y:S02]  /*52690*/  LDL.LU R7, [R1+0x48c] ;  /* 0x00048c0001077983 */ /* 0x000ee40000300800 */
        /* <DEDUP_REMOVED lines=19> */
[----:B---3--:R0:W-:Y:S04]  /*527d0*/  STL.64 [R1+0x1d10], R6 ;  /* 0x001d100601007387 */ /* 0x0081e80000100a00 */
[----:B--2---:R-:W-:Y:S01]  /*527e0*/  STL.64 [R1+0x1d08], R4 ;  /* 0x001d080401007387 */ /* 0x004fe20000100a00 */
[----:B0-----:R-:W-:-:S02]  /*527f0*/  IMAD.MOV.U32 R6, RZ, RZ, R13 ;  /* 0x000000ffff067224 */ /* 0x001fc400078e000d */
[----:B------:R-:W-:-:S05]  /*52800*/  IMAD.MOV.U32 R7, RZ, RZ, R12 ;  /* 0x000000ffff077224 */ /* 0x000fca00078e000c */
[----:B------:R0:W-:Y:S04]  /*52810*/  STL.64 [R1+0x1d28], R6 ;  /* 0x001d280601007387 */ /* 0x0001e80000100a00 */
[----:B0-----:R-:W2:Y:S04]  /*52820*/  LDL.64 R6, [R1+0x18] ;  /* 0x0000180001067983 */ /* 0x001ea80000100a00 */
[----:B--2---:R4:W-:Y:S02]  /*52830*/  STL.64 [R1+0x1d40], R6 ;  /* 0x001d400601007387 */ /* 0x0049e40000100a00 */
[----:B----4-:R-:W-:Y:S01]  /*52840*/  HMMA.16816.F32.BF16 R4, R24, R14, R20 ;  /* 0x0000000e1804723c */ /* 0x010fe20000041814 */
        /* <DEDUP_REMOVED lines=10> */
[----:B--2---:R-:W2:Y:S04]  /*528f0*/  LDL.LU R20, [R1+0x450] ;  /* 0x0004500001147983 */ /* 0x004ea80000300800 */
[----:B------:R-:W2:Y:S04]  /*52900*/  LDL.LU R21, [R1+0x454] ;  /* 0x0004540001157983 */ /* 0x000ea80000300800 */
[----:B------:R-:W2:Y:S04]  /*52910*/  LDL.LU R22, [R1+0x458] ;  /* 0x0004580001167983 */ /* 0x000ea80000300800 */
[----:B------:R-:W2:Y:S04]  /*52920*/  LDL.LU R23, [R1+0x45c] ;  /* 0x00045c0001177983 */ /* 0x000ea80000300800 */
[----:B------:R-:W2:Y:S04]  /*52930*/  LDL.64 R18, [R1+0x78] ;  /* 0x0000780001127983 */ /* 0x000ea80000100a00 */
        /* <DEDUP_REMOVED lines=14> */
[----:B------:R1:W-:Y:S04]  /*52a20*/  STL.64 [R1+0x1d60], R12 ;  /* 0x001d600c01007387 */ /* 0x0003e80000100a00 */
[----:B0-----:R-:W2:Y:S01]  /*52a30*/  LDL.64 R14, [R1+0x48] ;  /* 0x00004800010e7983 */ /* 0x001ea20000100a00 */
[----:B------:R-:W-:Y:S03]  /*52a40*/  HMMA.16816.F32.BF16 R20, R24, R18, R20 ;  /* 0x000000121814723c */ /* 0x000fe60000041814 */
[----:B--2---:R0:W-:Y:S04]  /*52a50*/  STL.64 [R1+0x1d88], R14 ;  /* 0x001d880e01007387 */ /* 0x0041e80000100a00 */
[----:B-1----:R-:W2:Y:S04]  /*52a60*/  LDL.LU R12, [R1+0x790] ;  /* 0x00079000010c7983 */ /* 0x002ea80000300800 */
        /* <DEDUP_REMOVED lines=9> */
[----:B----4-:R0:W-:Y:S04]  /*52b00*/  STL.64 [R1+0x1d50], R6 ;  /* 0x001d500601007387 */ /* 0x0101e80000100a00 */
[----:B---3--:R-:W-:Y:S04]  /*52b10*/  STL.64 [R1+0x1d48], R4 ;  /* 0x001d480401007387 */ /* 0x008fe80000100a00 */
[----:B0-----:R-:W3:Y:S04]  /*52b20*/  LDL.64 R6, [R1+0x38] ;  /* 0x0000380001067983 */ /* 0x001ee80000100a00 */
[----:B------:R0:W-:Y:S04]  /*52b30*/  STL.64 [R1+0x460], R20 ;  /* 0x0004601401007387 */ /* 0x0001e80000100a00 */
[----:B------:R1:W-:Y:S04]  /*52b40*/  STL.64 [R1+0x468], R22 ;  /* 0x0004681601007387 */ /* 0x0003e80000100a00 */
[----:B0-----:R-:W4:Y:S01]  /*52b50*/  LDL.LU.64 R20, [R1+0x1da8] ;  /* 0x001da80001147983 */ /* 0x001f220000300a00 */
[----:B-1----:R-:W-:-:S02]  /*52b60*/  IMAD.MOV.U32 R23, RZ, RZ, R18 ;  /* 0x000000ffff177224 */ /* 0x002fc400078e0012 */
[----:B------:R-:W-:Y:S02]  /*52b70*/  IMAD.MOV.U32 R22, RZ, RZ, R19 ;  /* 0x000000ffff167224 */ /* 0x000fe400078e0013 */
[----:B------:R-:W0:Y:S04]  /*52b80*/  LDSM.16.MT88.4 R16, [R3+0x1c200] ;  /* 0x01c200000310783b */ /* 0x000e280000004200 */
[----:B------:R-:W-:Y:S04]  /*52b90*/  STL.64 [R1+0x1d20], R22 ;  /* 0x001d201601007387 */ /* 0x000fe80000100a00 */
[----:B----4-:R1:W-:Y:S04]  /*52ba0*/  STL.64 [R1+0x1d18], R20 ;  /* 0x001d181401007387 */ /* 0x0103e80000100a00 */
[----:B-1----:R-:W4:Y:S04]  /*52bb0*/  LDL.LU R20, [R1+0x740] ;  /* 0x0007400001147983 */ /* 0x002f280000300800 */
[----:B------:R-:W4:Y:S04]  /*52bc0*/  LDL.LU R21, [R1+0x744] ;  /* 0x0007440001157983 */ /* 0x000f280000300800 */
[----:B------:R-:W3:Y:S04]  /*52bd0*/  LDL.LU R22, [R1+0x748] ;  /* 0x0007480001167983 */ /* 0x000ee80000300800 */
[----:B------:R-:W3:Y:S01]  /*52be0*/  LDL.LU R23, [R1+0x74c] ;  /* 0x00074c0001177983 */ /* 0x000ee20000300800 */
[----:B--2---:R-:W-:Y:S03]  /*52bf0*/  HMMA.16816.F32.BF16 R12, R24, R10, R12 ;  /* 0x0000000a180c723c */ /* 0x004fe6000004180c */
[----:B---3--:R-:W-:Y:S04]  /*52c00*/  STL.64 [R1+0x1d38], R22 ;  /* 0x001d381601007387 */ /* 0x008fe80000100a00 */
[----:B----4-:R1:W-:Y:S04]  /*52c10*/  STL.64 [R1+0x1d30], R20 ;  /* 0x001d301401007387 */ /* 0x0103e80000100a00 */
[----:B-1----:R-:W2:Y:S04]  /*52c20*/  LDL.LU R20, [R1+0x750] ;  /* 0x0007500001147983 */ /* 0x002ea80000300800 */
[----:B------:R-:W2:Y:S04]  /*52c30*/  LDL.LU R21, [R1+0x754] ;  /* 0x0007540001157983 */ /* 0x000ea80000300800 */
[----:B------:R-:W2:Y:S04]  /*52c40*/  LDL.LU R22, [R1+0x758] ;  /* 0x0007580001167983 */ /* 0x000ea80000300800 */
[----:B------:R-:W2:Y:S04]  /*52c50*/  LDL.LU R23, [R1+0x75c] ;  /* 0x00075c0001177983 */ /* 0x000ea80000300800 */
[----:B0-----:R-:W-:Y:S04]  /*52c60*/  STL.64 [R1+0x1bb0], R18 ;  /* 0x001bb01201007387 */ /* 0x001fe80000100a00 */
[----:B------:R0:W-:Y:S04]  /*52c70*/  STL.64 [R1+0x1ba8], R16 ;  /* 0x001ba81001007387 */ /* 0x0001e80000100a00 */
[----:B------:R-:W-:Y:S04]  /*52c80*/  STL.64 [R1+0x7a0], R12 ;  /* 0x0007a00c01007387 */ /* 0x000fe80000100a00 */
[----:B------:R1:W-:Y:S01]  /*52c90*/  STL.64 [R1+0x7a8], R14 ;  /* 0x0007a80e01007387 */ /* 0x0003e20000100a00 */
[----:B0-----:R-:W-:-:S02]  /*52ca0*/  IMAD.MOV.U32 R17, RZ, RZ, R10 ;  /* 0x000000ffff117224 */ /* 0x001fc400078e000a */
[----:B------:R-:W-:Y:S01]  /*52cb0*/  IMAD.MOV.U32 R16, RZ, RZ, R11 ;  /* 0x000000ffff107224 */ /* 0x000fe200078e000b */
[----:B-1----:R-:W3:Y:S04]  /*52cc0*/  LDL.LU.64 R14, [R1+0x1da0] ;  /* 0x001da000010e7983 */ /* 0x002ee80000300a00 */
[----:B------:R-:W3:Y:S04]  /*52cd0*/  LDL.LU.64 R12, [R1+0x1d98] ;  /* 0x001d9800010c7983 */ /* 0x000ee80000300a00 */
[----:B------:R-:W3:Y:S01]  /*52ce0*/  LDL.LU.64 R10, [R1+0x1d90] ;  /* 0x001d9000010a7983 */ /* 0x000ee20000300a00 */
[----:B------:R-:W-:-:S02]  /*52cf0*/  IMAD.MOV.U32 R18, RZ, RZ, R29 ;  /* 0x000000ffff127224 */ /* 0x000fc400078e001d */
[----:B------:R-:W-:Y:S01]  /*52d00*/  IMAD.MOV.U32 R19, RZ, RZ, R28 ;  /* 0x000000ffff137224 */ /* 0x000fe200078e001c */
        /* <DEDUP_REMOVED lines=15> */
[----:B------:R-:W-:-:S02]  /*52e00*/  IMAD.MOV.U32 R11, RZ, RZ, R15 ;  /* 0x000000ffff0b7224 */ /* 0x000fc400078e000f */
[----:B------:R-:W4:Y:S04]  /*52e10*/  LDL.LU.64 R14, [R1+0x1d68] ;  /* 0x001d6800010e7983 */ /* 0x000f280000300a00 */
[----:B------:R-:W4:Y:S02]  /*52e20*/  LDL.LU.64 R12, [R1+0x1d60] ;  /* 0x001d6000010c7983 */ /* 0x000f240000300a00 */
        /* <DEDUP_REMOVED lines=14> */
[----:B------:R0:W-:Y:S01]  /*52f10*/  STL.64 [R1+0x1be8], R18 ;  /* 0x001be81201007387 */ /* 0x0001e20000100a00 */
[----:B--2---:R-:W-:Y:S01]  /*52f20*/  HMMA.16816.F32.BF16 R20, R24, R6, R20 ;  /* 0x000000061814723c */ /* 0x004fe20000041814 */
[----:B0-----:R-:W-:-:S02]  /*52f30*/  IMAD.MOV.U32 R19, RZ, RZ, R6 ;  /* 0x000000ffff137224 */ /* 0x001fc400078e0006 */
        /* <DEDUP_REMOVED lines=19> */
[----:B------:R-:W2:Y:S04]  /*53070*/  LDL.LU.64 R4, [R1+0x1cf8] ;  /* 0x001cf80001047983 */ /* 0x000ea80000300a00 */
[----:B------:R0:W-:Y:S04]  /*53080*/  STL.64 [R1+0x1bb8], R14 ;  /* 0x001bb80e01007387 */ /* 0x0001e80000100a00 */
[----:B0-----:R-:W2:Y:S04]  /*53090*/  LDL.64 R14, [R1+0x8] ;  /* 0x00000800010e7983 */ /* 0x001ea80000100a00 */
[----:B--2---:R0:W-:Y:S02]  /*530a0*/  STL.64 [R1+0x1bc8], R14 ;  /* 0x001bc80e01007387 */ /* 0x0041e40000100a00 */
[----:B0-----:R-:W-:-:S02]  /*530b0*/  IMAD.MOV.U32 R14, RZ, RZ, R19 ;  /* 0x000000ffff0e7224 */ /* 0x001fc400078e0013 */
[----:B------:R-:W-:Y:S02]  /*530c0*/  IMAD.MOV.U32 R15, RZ, RZ, R18 ;  /* 0x000000ffff0f7224 */ /* 0x000fe400078e0012 */
[----:B------:R-:W-:Y:S02]  /*530d0*/  IMAD.MOV.U32 R18, RZ, RZ, R13 ;  /* 0x000000ffff127224 */ /* 0x000fe400078e000d */
[----:B------:R-:W-:-:S05]  /*530e0*/  IMAD.MOV.U32 R19, RZ, RZ, R12 ;  /* 0x000000ffff137224 */ /* 0x000fca00078e000c */
        /* <DEDUP_REMOVED lines=68> */
[----:B------:R-:W3:Y:S04]  /*53530*/  LDL.LU R5, [R1+0x724] ;  /* 0x0007240001057983 */ /* 0x000ee80000300800 */
        /* <DEDUP_REMOVED lines=38> */
[----:B0-----:R-:W2:Y:S04]  /*537a0*/  LDL.LU R10, [R1+0x378] ;  /* 0x00037800010a7983 */ /* 0x001ea80000300800 */
[----:B------:R-:W2:Y:S01]  /*537b0*/  LDL.LU R11, [R1+0x37c] ;  /* 0x00037c00010b7983 */ /* 0x000ea20000300800 */
[----:B---3--:R-:W-:Y:S03]  /*537c0*/  HMMA.16816.F32.BF16 R24, R24, R6, R20 ;  /* 0x000000061818723c */ /* 0x008fe60000041814 */
[----:B--2---:R-:W-:Y:S04]  /*537d0*/  STL.64 [R1+0x1bd8], R10 ;  /* 0x001bd80a01007387 */ /* 0x004fe80000100a00 */
[----:B----4-:R0:W-:Y:S04]  /*537e0*/  STL.64 [R1+0x1bd0], R8 ;  /* 0x001bd00801007387 */ /* 0x0101e80000100a00 */
[----:B0-----:R-:W2:Y:S04]  /*537f0*/  LDL.LU R8, [R1+0x380] ;  /* 0x0003800001087983 */ /* 0x001ea80000300800 */
[----:B------:R-:W2:Y:S04]  /*53800*/  LDL.LU R9, [R1+0x384] ;  /* 0x0003840001097983 */ /* 0x000ea80000300800 */
[----:B------:R-:W2:Y:S04]  /*53810*/  LDL.LU R10, [R1+0x388] ;  /* 0x00038800010a7983 */ /* 0x000ea80000300800 */
[----:B------:R-:W2:Y:S04]  /*53820*/  LDL.LU R11, [R1+0x38c] ;  /* 0x00038c00010b7983 */ /* 0x000ea80000300800 */
[----:B------:R-:W3:Y:S04]  /*53830*/  LDL.LU.64 R22, [R1+0x1ce0] ;  /* 0x001ce00001167983 */ /* 0x000ee80000300a00 */
[----:B------:R-:W3:Y:S01]  /*53840*/  LDL.LU.64 R20, [R1+0x1cd8] ;  /* 0x001cd80001147983 */ /* 0x000ee20000300a00 */
[----:B------:R-:W-:-:S02]  /*53850*/  IMAD.MOV.U32 R18, RZ, RZ, R2 ;  /* 0x000000ffff127224 */ /* 0x000fc400078e0002 */
[----:B------:R-:W-:Y:S01]  /*53860*/  IMAD.MOV.U32 R19, RZ, RZ, R0 ;  /* 0x000000ffff137224 */ /* 0x000fe200078e0000 */
[----:B------:R0:W-:Y:S04]  /*53870*/  STL.64 [R1+0x440], R24 ;  /* 0x0004401801007387 */ /* 0x0001e80000100a00 */
[----:B------:R1:W-:Y:S04]  /*53880*/  STL.64 [R1+0x448], R26 ;  /* 0x0004481a01007387 */ /* 0x0003e80000100a00 */
[----:B0-----:R-:W4:Y:S04]  /*53890*/  LDL.LU R24, [R1+0x360] ;  /* 0x0003600001187983 */ /* 0x001f280000300800 */
[----:B------:R-:W4:Y:S04]  /*538a0*/  LDL.LU R25, [R1+0x364] ;  /* 0x0003640001197983 */ /* 0x000f280000300800 */
[----:B-1----:R-:W4:Y:S04]  /*538b0*/  LDL.LU R26, [R1+0x368] ;  /* 0x00036800011a7983 */ /* 0x002f280000300800 */
[----:B------:R-:W4:Y:S01]  /*538c0*/  LDL.LU R27, [R1+0x36c] ;  /* 0x00036c00011b7983 */ /* 0x000f220000300800 */
        /* <DEDUP_REMOVED lines=81> */
[----:B0-----:R-:W3:Y:S04]  /*53de0*/  LDL.LU.64 R10, [R1+0x1bc0] ;  /* 0x001bc000010a7983 */ /* 0x001ee80000300a00 */
[----:B------:R-:W4:Y:S02]  /*53df0*/  LDL.LU.64 R14, [R1+0x1bb8] ;  /* 0x001bb800010e7983 */ /* 0x000f240000300a00 */
[----:B----4-:R-:W-:Y:S02]  /*53e00*/  HMMA.16816.F32.BF16 R24, R20, R14, R24 ;  /* 0x0000000e1418723c */ /* 0x010fe40000041818 */
[----:B------:R0:W-:Y:S04]  /*53e10*/  STL.64 [R1+0x1b88], R14 ;  /* 0x001b880e01007387 */ /* 0x0001e80000100a00 */
[----:B------:R-:W2:-:S13]  /*53e20*/  LDL.LU R12, [R1+0x330] ;  /* 0x00033000010c7983 */ /* 0x000e9a0000300800 */
[----:B------:R-:W-:Y:S04]  /*53e30*/  STL.64 [R1+0x370], R24 ;  /* 0x0003701801007387 */ /* 0x000fe80000100a00 */
[----:B------:R-:W-:Y:S04]  /*53e40*/  STL.64 [R1+0x378], R26 ;  /* 0x0003781a01007387 */ /* 0x000fe80000100a00 */
[----:B------:R-:W2:Y:S04]  /*53e50*/  LDL.LU R13, [R1+0x334] ;  /* 0x00033400010d7983 */ /* 0x000ea80000300800 */
[----:B0-----:R-:W4:Y:S04]  /*53e60*/  LDL.LU R14, [R1+0x338] ;  /* 0x00033800010e7983 */ /* 0x001f280000300800 */
[----:B------:R-:W4:Y:S04]  /*53e70*/  LDL.LU R15, [R1+0x33c] ;  /* 0x00033c00010f7983 */ /* 0x000f280000300800 */
[----:B------:R-:W0:Y:S04]  /*53e80*/  LDSM.16.MT88.4 R24, [R3+0x1c280] ;  /* 0x01c280000318783b */ /* 0x000e280000004200 */
[----:B----4-:R1:W-:Y:S04]  /*53e90*/  STL.64 [R1+0x1b98], R14 ;  /* 0x001b980e01007387 */ /* 0x0103e80000100a00 */
[----:B--2---:R-:W-:Y:S04]  /*53ea0*/  STL.64 [R1+0x1b90], R12 ;  /* 0x001b900c01007387 */ /* 0x004fe80000100a00 */
[----:B-1----:R-:W2:Y:S04]  /*53eb0*/  LDL.64 R14, [R1+0xc8] ;  /* 0x0000c800010e7983 */ /* 0x002ea80000100a00 */
[----:B0-----:R0:W-:Y:S04]  /*53ec0*/  STL [R1+0x1a8c], R24 ;  /* 0x001a8c1801007387 */ /* 0x0011e80000100800 */
[----:B------:R1:W-:Y:S04]  /*53ed0*/  STL [R1+0x1a88], R25 ;  /* 0x001a881901007387 */ /* 0x0003e80000100800 */
[----:B------:R4:W-:Y:S04]  /*53ee0*/  STL [R1+0x1a84], R26 ;  /* 0x001a841a01007387 */ /* 0x0009e80000100800 */
[----:B------:R3:W-:Y:S04]  /*53ef0*/  STL [R1+0x1a80], R27 ;  /* 0x001a801b01007387 */ /* 0x0007e80000100800 */
[----:B0-----:R-:W2:Y:S04]  /*53f00*/  LDL.LU R24, [R1+0x310] ;  /* 0x0003100001187983 */ /* 0x001ea80000300800 */
[----:B-1----:R-:W2:Y:S04]  /*53f10*/  LDL.LU R25, [R1+0x314] ;  /* 0x0003140001197983 */ /* 0x002ea80000300800 */
[----:B----4-:R-:W4:Y:S04]  /*53f20*/  LDL.LU R26, [R1+0x318] ;  /* 0x00031800011a7983 */ /* 0x010f280000300800 */
[----:B---3--:R-:W4:Y:S01]  /*53f30*/  LDL.LU R27, [R1+0x31c] ;  /* 0x00031c00011b7983 */ /* 0x008f220000300800 */
[C---:B------:R-:W-:Y:S03]  /*53f40*/  HMMA.16816.F32.BF16 R16, R20.reuse, R10, R16 ;  /* 0x0000000a1410723c */ /* 0x040fe60000041810 */
[----:B----4-:R0:W-:Y:S04]  /*53f50*/  STL.64 [R1+0x1b78], R26 ;  /* 0x001b781a01007387 */ /* 0x0101e80000100a00 */
[----:B--2---:R1:W-:Y:S04]  /*53f60*/  STL.64 [R1+0x1b70], R24 ;  /* 0x001b701801007387 */ /* 0x0043e80000100a00 */
[----:B0-----:R-:W2:Y:S04]  /*53f70*/  LDL.64 R26, [R1+0xa8] ;  /* 0x0000a800011a7983 */ /* 0x001ea80000100a00 */
[----:B--2---:R0:W-:Y:S04]  /*53f80*/  STL.64 [R1+0x1ba0], R26 ;  /* 0x001ba01a01007387 */ /* 0x0041e80000100a00 */
[----:B-1----:R-:W2:Y:S04]  /*53f90*/  LDL.LU R24, [R1+0x340] ;  /* 0x0003400001187983 */ /* 0x002ea80000300800 */
[----:B------:R-:W2:Y:S04]  /*53fa0*/  LDL.LU R25, [R1+0x344] ;  /* 0x0003440001197983 */ /* 0x000ea80000300800 */
[----:B0-----:R-:W2:Y:S04]  /*53fb0*/  LDL.LU R26, [R1+0x348] ;  /* 0x00034800011a7983 */ /* 0x001ea80000300800 */
[----:B------:R-:W2:Y:S04]  /*53fc0*/  LDL.LU R27, [R1+0x34c] ;  /* 0x00034c00011b7983 */ /* 0x000ea80000300800 */
[----:B------:R-:W-:Y:S04]  /*53fd0*/  STL.64 [R1+0x360], R16 ;  /* 0x0003601001007387 */ /* 0x000fe80000100a00 */
[----:B------:R0:W-:Y:S04]  /*53fe0*/  STL.64 [R1+0x368], R18 ;  /* 0x0003681201007387 */ /* 0x0001e80000100a00 */
[----:B0-----:R-:W2:Y:S04]  /*53ff0*/  LDL.LU.64 R18, [R1+0x1bb0] ;  /* 0x001bb00001127983 */ /* 0x001ea80000300a00 */
[----:B------:R-:W2:Y:S04]  /*54000*/  LDL.LU.64 R16, [R1+0x1ba8] ;  /* 0x001ba80001107983 */ /* 0x000ea80000300a00 */
[----:B------:R0:W-:Y:S04]  /*54010*/  STL.64 [R1+0x1ad0], R10 ;  /* 0x001ad00a01007387 */ /* 0x0001e80000100a00 */
[----:B------:R-:W3:Y:S04]  /*54020*/  LDL.LU R8, [R1+0x350] ;  /* 0x0003500001087983 */ /* 0x000ee80000300800 */
[----:B------:R-:W3:Y:S04]  /*54030*/  LDL.LU R9, [R1+0x354] ;  /* 0x0003540001097983 */ /* 0x000ee80000300800 */
[----:B0-----:R-:W3:Y:S04]  /*54040*/  LDL.LU R10, [R1+0x358] ;  /* 0x00035800010a7983 */ /* 0x001ee80000300800 */
[----:B------:R-:W3:Y:S02]  /*54050*/  LDL.LU R11, [R1+0x35c] ;  /* 0x00035c00010b7983 */ /* 0x000ee40000300800 */
[----:B---3--:R-:W-:Y:S02]  /*54060*/  HMMA.16816.F32.BF16 R8, R20, R6, R8 ;  /* 0x000000061408723c */ /* 0x008fe40000041808 */
[----:B------:R-:W3:-:S15]  /*54070*/  LDL.64 R22, [R1+0xb8] ;  /* 0x0000b80001167983 */ /* 0x000ede0000100a00 */
[----:B------:R-:W-:Y:S02]  /*54080*/  NOP ;  /* 0x0000000000007918 */ /* 0x000fe40000000000 */
[----:B------:R-:W-:Y:S04]  /*54090*/  STL.64 [R1+0x350], R8 ;  /* 0x0003500801007387 */ /* 0x000fe80000100a00 */
[----:B------:R0:W-:Y:S04]  /*540a0*/  STL.64 [R1+0x358], R10 ;  /* 0x0003580a01007387 */ /* 0x0001e80000100a00 */
[----:B0-----:R-:W4:Y:S04]  /*540b0*/  LDL.64 R10, [R1+0x78] ;  /* 0x00007800010a7983 */ /* 0x001f280000100a00 */
[----:B----4-:R0:W-:Y:S04]  /*540c0*/  STL.64 [R1+0x1b60], R10 ;  /* 0x001b600a01007387 */ /* 0x0101e80000100a00 */
[----:B0-----:R-:W4:Y:S01]  /*540d0*/  LDL.64 R10, [R1+0x88] ;  /* 0x00008800010a7983 */ /* 0x001f220000100a00 */
[----:B--2---:R-:W-:Y:S03]  /*540e0*/  HMMA.16816.F32.BF16 R24, R16, R14, R24 ;  /* 0x0000000e1018723c */ /* 0x004fe60000041818 */
[----:B----4-:R0:W-:Y:S04]  /*540f0*/  STL.64 [R1+0x1b68], R10 ;  /* 0x001b680a01007387 */ /* 0x0101e80000100a00 */
        /* <DEDUP_REMOVED lines=8> */
[----:B------:R-:W-:Y:S04]  /*54180*/  STL.64 [R1+0x900], R24 ;  /* 0x0009001801007387 */ /* 0x000fe80000100a00 */
[----:B------:R0:W-:Y:S04]  /*54190*/  STL.64 [R1+0x908], R26 ;  /* 0x0009081a01007387 */ /* 0x0001e80000100a00 */
[----:B0-----:R-:W2:Y:S04]  /*541a0*/  LDL.LU.64 R26, [R1+0x1ba0] ;  /* 0x001ba000011a7983 */ /* 0x001ea80000300a00 */
[----:B------:R-:W3:Y:S04]  /*541b0*/  LDL.LU.64 R14, [R1+0x1b98] ;  /* 0x001b9800010e7983 */ /* 0x000ee80000300a00 */
[----:B------:R-:W3:Y:S04]  /*541c0*/  LDL.LU.64 R12, [R1+0x1b90] ;  /* 0x001b9000010c7983 */ /* 0x000ee80000300a00 */
[----:B------:R0:W-:Y:S04]  /*541d0*/  STL [R1+0x1a94], R4 ;  /* 0x001a940401007387 */ /* 0x0001e80000100800 */
[----:B------:R1:W-:Y:S04]  /*541e0*/  STL [R1+0x1a90], R5 ;  /* 0x001a900501007387 */ /* 0x0003e80000100800 */
[----:B------:R4:W-:Y:S04]  /*541f0*/  STL.64 [R1+0x1b58], R6 ;  /* 0x001b580601007387 */ /* 0x0009e80000100a00 */
[----:B0-----:R-:W2:Y:S04]  /*54200*/  LDL.LU R4, [R1+0x2f0] ;  /* 0x0002f00001047983 */ /* 0x001ea80000300800 */
[----:B-1----:R-:W2:Y:S04]  /*54210*/  LDL.LU R5, [R1+0x2f4] ;  /* 0x0002f40001057983 */ /* 0x002ea80000300800 */
[----:B----4-:R-:W4:Y:S04]  /*54220*/  LDL.LU R6, [R1+0x2f8] ;  /* 0x0002f80001067983 */ /* 0x010f280000300800 */
[----:B------:R-:W4:Y:S01]  /*54230*/  LDL.LU R7, [R1+0x2fc] ;  /* 0x0002fc0001077983 */ /* 0x000f220000300800 */
[C---:B---3--:R-:W-:Y:S08]  /*54240*/  HMMA.16816.F32.BF16 R12, R16.reuse, R22, R12 ;  /* 0x00000016100c723c */ /* 0x048ff0000004180c */
[----:B--2---:R-:W-:Y:S01]  /*54250*/  HMMA.16816.F32.BF16 R8, R16, R26, R8 ;  /* 0x0000001a1008723c */ /* 0x004fe20000041808 */
[----:B------:R-:W-:-:S02]  /*54260*/  IMAD.MOV.U32 R29, RZ, RZ, R26 ;  /* 0x000000ffff1d7224 */ /* 0x000fc400078e001a */
[----:B------:R-:W-:-:S08]  /*54270*/  IMAD.MOV.U32 R28, RZ, RZ, R27 ;  /* 0x000000ffff1c7224 */ /* 0x000fd000078e001b */
[----:B------:R0:W-:Y:S04]  /*54280*/  STL.64 [R1+0x340], R12 ;  /* 0x0003400c01007387 */ /* 0x0001e80000100a00 */
[----:B------:R1:W-:Y:S01]  /*54290*/  STL.64 [R1+0x348], R14 ;  /* 0x0003480e01007387 */ /* 0x0003e20000100a00 */
[----:B0-----:R-:W-:Y:S02]  /*542a0*/  IMAD.MOV.U32 R12, RZ, RZ, R23 ;  /* 0x000000ffff0c7224 */ /* 0x001fe400078e0017 */
[----:B------:R-:W-:Y:S01]  /*542b0*/  IMAD.MOV.U32 R13, RZ, RZ, R22 ;  /* 0x000000ffff0d7224 */ /* 0x000fe200078e0016 */
[----:B-1----:R-:W2:Y:S04]  /*542c0*/  LDL.LU.64 R14, [R1+0x1b88] ;  /* 0x001b8800010e7983 */ /* 0x002ea80000300a00 */
[----:B------:R-:W3:Y:S04]  /*542d0*/  LDL.64 R22, [R1+0x68] ;  /* 0x0000680001167983 */ /* 0x000ee80000100a00 */
[----:B------:R-:W-:Y:S04]  /*542e0*/  STL [R1+0x1a9c], R12 ;  /* 0x001a9c0c01007387 */ /* 0x000fe80000100800 */
[----:B------:R-:W-:Y:S04]  /*542f0*/  STL [R1+0x1a98], R13 ;  /* 0x001a980d01007387 */ /* 0x000fe80000100800 */
[----:B------:R-:W-:Y:S04]  /*54300*/  STL.64 [R1+0x330], R8 ;  /* 0x0003300801007387 */ /* 0x000fe80000100a00 */
[----:B------:R0:W-:Y:S04]  /*54310*/  STL.64 [R1+0x338], R10 ;  /* 0x0003380a01007387 */ /* 0x0001e80000100a00 */
[----:B0-----:R-:W2:Y:S04]  /*54320*/  LDL.LU.64 R10, [R1+0x1b80] ;  /* 0x001b8000010a7983 */ /* 0x001ea80000300a00 */
[----:B------:R-:W2:Y:S04]  /*54330*/  LDL.LU.64 R26, [R1+0x1b78] ;  /* 0x001b7800011a7983 */ /* 0x000ea80000300a00 */
[----:B------:R-:W2:Y:S04]  /*54340*/  LDL.LU.64 R24, [R1+0x1b70] ;  /* 0x001b700001187983 */ /* 0x000ea80000300a00 */
[----:B------:R-:W-:Y:S04]  /*54350*/  STL [R1+0x1aa4], R28 ;  /* 0x001aa41c01007387 */ /* 0x000fe80000100800 */
[----:B------:R-:W-:Y:S01]  /*54360*/  STL [R1+0x1aa0], R29 ;  /* 0x001aa01d01007387 */ /* 0x000fe20000100800 */
[----:B--2---:R-:W-:-:S15]  /*54370*/  HMMA.16816.F32.BF16 R24, R16, R10, R24 ;  /* 0x0000000a1018723c */ /* 0x004fde0000041818 */
[----:B------:R-:W-:-:S04]  /*54380*/  NOP ;  /* 0x0000000000007918 */ /* 0x000fc80000000000 */
[----:B------:R-:W-:Y:S04]  /*54390*/  STL.64 [R1+0x320], R24 ;  /* 0x0003201801007387 */ /* 0x000fe80000100a00 */
[----:B------:R0:W-:Y:S02]  /*543a0*/  STL.64 [R1+0x328], R26 ;  /* 0x0003281a01007387 */ /* 0x0001e40000100a00 */
[----:B0-----:R-:W-:Y:S02]  /*543b0*/  IMAD.MOV.U32 R27, RZ, RZ, R11 ;  /* 0x000000ffff1b7224 */ /* 0x001fe400078e000b */
[----:B------:R-:W-:Y:S02]  /*543c0*/  IMAD.MOV.U32 R26, RZ, RZ, R10 ;  /* 0x000000ffff1a7224 */ /* 0x000fe400078e000a */
[----:B------:R-:W2:Y:S04]  /*543d0*/  LDL.LU.64 R10, [R1+0x1b68] ;  /* 0x001b6800010a7983 */ /* 0x000ea80000300a00 */
[----:B------:R-:W-:Y:S04]  /*543e0*/  STL [R1+0x1aac], R27 ;  /* 0x001aac1b01007387 */ /* 0x000fe80000100800 */
[----:B------:R0:W-:Y:S04]  /*543f0*/  STL [R1+0x1aa8], R26 ;  /* 0x001aa81a01007387 */ /* 0x0001e80000100800 */
[----:B------:R-:W2:Y:S04]  /*54400*/  LDL.LU R24, [R1+0x300] ;  /* 0x0003000001187983 */ /* 0x000ea80000300800 */
[----:B------:R-:W2:Y:S04]  /*54410*/  LDL.LU R25, [R1+0x304] ;  /* 0x0003040001197983 */ /* 0x000ea80000300800 */
[----:B0-----:R-:W2:Y:S04]  /*54420*/  LDL.LU R26, [R1+0x308] ;  /* 0x00030800011a7983 */ /* 0x001ea80000300800 */
[----:B------:R-:W2:Y:S02]  /*54430*/  LDL.LU R27, [R1+0x30c] ;  /* 0x00030c00011b7983 */ /* 0x000ea40000300800 */
[----:B--2---:R-:W-:-:S15]  /*54440*/  HMMA.16816.F32.BF16 R24, R16, R10, R24 ;  /* 0x0000000a1018723c */ /* 0x004fde0000041818 */
[----:B------:R-:W-:-:S04]  /*54450*/  NOP ;  /* 0x0000000000007918 */ /* 0x000fc80000000000 */
[----:B------:R0:W-:Y:S04]  /*54460*/  STL.64 [R1+0x310], R24 ;  /* 0x0003101801007387 */ /* 0x0001e80000100a00 */
[----:B------:R-:W-:Y:S01]  /*54470*/  STL.64 [R1+0x318], R26 ;  /* 0x0003181a01007387 */ /* 0x000fe20000100a00 */
[----:B0-----:R-:W-:Y:S02]  /*54480*/  IMAD.MOV.U32 R24, RZ, RZ, R10 ;  /* 0x000000ffff187224 */ /* 0x001fe400078e000a */
[----:B------:R-:W-:Y:S02]  /*54490*/  IMAD.MOV.U32 R25, RZ, RZ, R11 ;  /* 0x000000ffff197224 */ /* 0x000fe400078e000b */
[----:B------:R-:W4:Y:S04]  /*544a0*/  LDL.LU.64 R10, [R1+0x1b60] ;  /* 0x001b6000010a7983 */ /* 0x000f280000300a00 */
[----:B------:R-:W-:Y:S04]  /*544b0*/  STL [R1+0x1ab4], R25 ;  /* 0x001ab41901007387 */ /* 0x000fe80000100800 */
[----:B------:R0:W-:Y:S04]  /*544c0*/  STL [R1+0x1ab0], R24 ;  /* 0x001ab01801007387 */ /* 0x0001e80000100800 */
[----:B0-----:R-:W3:Y:S04]  /*544d0*/  LDL.LU R24, [R1+0x2e0] ;  /* 0x0002e00001187983 */ /* 0x001ee80000300800 */
[----:B------:R-:W3:Y:S04]  /*544e0*/  LDL.LU R25, [R1+0x2e4] ;  /* 0x0002e40001197983 */ /* 0x000ee80000300800 */
[----:B------:R-:W3:Y:S04]  /*544f0*/  LDL.LU R26, [R1+0x2e8] ;  /* 0x0002e800011a7983 */ /* 0x000ee80000300800 */
[----:B------:R-:W3:Y:S01]  /*54500*/  LDL.LU R27, [R1+0x2ec] ;  /* 0x0002ec00011b7983 */ /* 0x000ee20000300800 */
[----:B----4-:R-:W-:-:S15]  /*54510*/  HMMA.16816.F32.BF16 R4, R16, R10, R4 ;  /* 0x0000000a1004723c */ /* 0x010fde0000041804 */
[----:B------:R-:W-:-:S04]  /*54520*/  NOP ;  /* 0x0000000000007918 */ /* 0x000fc80000000000 */
[----:B------:R-:W-:Y:S04]  /*54530*/  STL.64 [R1+0x300], R4 ;  /* 0x0003000401007387 */ /* 0x000fe80000100a00 */
[----:B------:R0:W-:Y:S04]  /*54540*/  STL.64 [R1+0x308], R6 ;  /* 0x0003080601007387 */ /* 0x0001e80000100a00 */
[----:B0-----:R-:W2:Y:S04]  /*54550*/  LDL.LU.64 R6, [R1+0x1b58] ;  /* 0x001b580001067983 */ /* 0x001ea80000300a00 */
[----:B------:R-:W4:Y:S01]  /*54560*/  LDL.LU R8, [R1+0x6a0] ;  /* 0x0006a00001087983 */ /* 0x000f220000300800 */
[----:B------:R-:W-:-:S03]  /*54570*/  IMAD.MOV.U32 R4, RZ, RZ, R10 ;  /* 0x000000ffff047224 */ /* 0x000fc600078e000a */
[----:B------:R-:W4:Y:S01]  /*54580*/  LDL.LU R9, [R1+0x6a4] ;  /* 0x0006a40001097983 */ /* 0x000f220000300800 */
[----:B------:R-:W-:-:S03]  /*54590*/  IMAD.MOV.U32 R5, RZ, RZ, R11 ;  /* 0x000000ffff057224 */ /* 0x000fc600078e000b */
[----:B------:R-:W2:Y:S04]  /*545a0*/  LDL.LU R10, [R1+0x6a8] ;  /* 0x0006a800010a7983 */ /* 0x000ea80000300800 */
[----:B------:R-:W2:Y:S04]  /*545b0*/  LDL.LU R11, [R1+0x6ac] ;  /* 0x0006ac00010b7983 */ /* 0x000ea80000300800 */
[----:B--2---:R0:W-:Y:S04]  /*545c0*/  STL.64 [R1+0x1ae0], R10 ;  /* 0x001ae00a01007387 */ /* 0x0041e80000100a00 */
[----:B----4-:R-:W-:Y:S01]  /*545d0*/  STL.64 [R1+0x1ad8], R8 ;  /* 0x001ad80801007387 */ /* 0x010fe20000100a00 */
[----:B0-----:R-:W-:-:S02]  /*545e0*/  IMAD.MOV.U32 R10, RZ, RZ, R2 ;  /* 0x000000ffff0a7224 */ /* 0x001fc400078e0002 */
[----:B------:R-:W-:-:S05]  /*545f0*/  IMAD.MOV.U32 R11, RZ, RZ, R0 ;  /* 0x000000ffff0b7224 */ /* 0x000fca00078e0000 */
[----:B------:R-:W-:Y:S04]  /*54600*/  STL.64 [R1+0x1af8], R10 ;  /* 0x001af80a01007387 */ /* 0x000fe80000100a00 */
[----:B------:R-:W-:Y:S04]  /*54610*/  STL [R1+0x1abc], R5 ;  /* 0x001abc0501007387 */ /* 0x000fe80000100800 */
[----:B------:R-:W-:Y:S04]  /*54620*/  STL [R1+0x1ab8], R4 ;  /* 0x001ab80401007387 */ /* 0x000fe80000100800 */
[----:B------:R3:W-:Y:S02]  /*54630*/  STL.64 [R1+0x1b00], R6 ;  /* 0x001b000601007387 */ /* 0x0007e40000100a00 */
[----:B---3--:R-:W-:-:S15]  /*54640*/  HMMA.16816.F32.BF16 R4, R16, R22, R24 ;  /* 0x000000161004723c */ /* 0x008fde0000041818 */
[----:B------:R-:W-:-:S04]  /*54650*/  NOP ;  /* 0x0000000000007918 */ /* 0x000fc80000000000 */
[----:B------:R0:W-:Y:S04]  /*54660*/  STL.64 [R1+0x2f0], R4 ;  /* 0x0002f00401007387 */ /* 0x0001e80000100a00 */
[----:B------:R1:W-:Y:S04]  /*54670*/  STL.64 [R1+0x2f8], R6 ;  /* 0x0002f80601007387 */ /* 0x0003e80000100a00 */
        /* <DEDUP_REMOVED lines=8> */
[----:B--2---:R0:W-:Y:S04]  /*54700*/  STL.64 [R1+0x1b48], R26 ;  /* 0x001b481a01007387 */ /* 0x0041e80000100a00 */
[----:B----4-:R-:W-:Y:S04]  /*54710*/  STL.64 [R1+0x1b40], R24 ;  /* 0x001b401801007387 */ /* 0x010fe80000100a00 */
[----:B0-----:R-:W2:Y:S04]  /*54720*/  LDL.64 R26, [R1+0x58] ;  /* 0x00005800011a7983 */ /* 0x001ea80000100a00 */
[----:B---3--:R0:W-:Y:S04]  /*54730*/  STL.64 [R1+0x1b10], R6 ;  /* 0x001b100601007387 */ /* 0x0081e80000100a00 */
[----:B------:R-:W-:Y:S04]  /*54740*/  STL.64 [R1+0x1b08], R4 ;  /* 0x001b080401007387 */ /* 0x000fe80000100a00 */
[----:B0-----:R-:W3:Y:S04]  /*54750*/  LDL.64 R6, [R1+0x28] ;  /* 0x0000280001067983 */ /* 0x001ee80000100a00 */
[----:B---3--:R0:W-:Y:S04]  /*54760*/  STL.64 [R1+0x1b20], R6 ;  /* 0x001b200601007387 */ /* 0x0081e80000100a00 */
[----:B0-----:R-:W3:Y:S04]  /*54770*/  LDL.64 R6, [R1+0x38] ;  /* 0x0000380001067983 */ /* 0x001ee80000100a00 */
[----:B---3--:R0:W-:Y:S04]  /*54780*/  STL.64 [R1+0x1b38], R6 ;  /* 0x001b380601007387 */ /* 0x0081e80000100a00 */
[----:B0-----:R-:W3:Y:S04]  /*54790*/  LDL.64 R6, [R1+0x48] ;  /* 0x0000480001067983 */ /* 0x001ee80000100a00 */
[----:B---3--:R0:W-:Y:S04]  /*547a0*/  STL.64 [R1+0x1b50], R6 ;  /* 0x001b500601007387 */ /* 0x0081e80000100a00 */
[----:B------:R-:W2:Y:S04]  /*547b0*/  LDL.LU R4, [R1+0x700] ;  /* 0x0007000001047983 */ /* 0x000ea80000300800 */
[----:B------:R-:W2:Y:S04]  /*547c0*/  LDL.LU R5, [R1+0x704] ;  /* 0x0007040001057983 */ /* 0x000ea80000300800 */
[----:B0-----:R-:W2:Y:S04]  /*547d0*/  LDL.LU R6, [R1+0x708] ;  /* 0x0007080001067983 */ /* 0x001ea80000300800 */
[----:B------:R-:W2:Y:S04]  /*547e0*/  LDL.LU R7, [R1+0x70c] ;  /* 0x00070c0001077983 */ /* 0x000ea80000300800 */
[----:B------:R-:W3:Y:S01]  /*547f0*/  LDL.64 R10, [R1+0x18] ;  /* 0x00001800010a7983 */ /* 0x000ee20000100a00 */
[----:B------:R-:W-:-:S02]  /*54800*/  IMAD.MOV.U32 R12, RZ, RZ, R22 ;  /* 0x000000ffff0c7224 */ /* 0x000fc400078e0016 */
[----:B------:R-:W-:Y:S02]  /*54810*/  IMAD.MOV.U32 R13, RZ, RZ, R23 ;  /* 0x000000ffff0d7224 */ /* 0x000fe400078e0017 */
[----:B------:R-:W0:Y:S04]  /*54820*/  LDSM.16.MT88.4 R20, [R3+0x1c300] ;  /* 0x01c300000314783b */ /* 0x000e280000004200 */
[----:B---3--:R1:W-:Y:S04]  /*54830*/  STL.64 [R1+0x1b18], R10 ;  /* 0x001b180a01007387 */ /* 0x0083e80000100a00 */
[----:B------:R-:W3:Y:S04]  /*54840*/  LDL.LU R8, [R1+0x6d0] ;  /* 0x0006d00001087983 */ /* 0x000ee80000300800 */
[----:B------:R-:W3:Y:S04]  /*54850*/  LDL.LU R9, [R1+0x6d4] ;  /* 0x0006d40001097983 */ /* 0x000ee80000300800 */
[----:B-1----:R-:W4:Y:S04]  /*54860*/  LDL.LU R10, [R1+0x6d8] ;  /* 0x0006d800010a7983 */ /* 0x002f280000300800 */
[----:B------:R-:W4:Y:S04]  /*54870*/  LDL.LU R11, [R1+0x6dc] ;  /* 0x0006dc00010b7983 */ /* 0x000f280000300800 */
[----:B----4-:R-:W-:Y:S04]  /*54880*/  STL.64 [R1+0x1b30], R10 ;  /* 0x001b300a01007387 */ /* 0x010fe80000100a00 */
[----:B---3--:R1:W-:Y:S04]  /*54890*/  STL.64 [R1+0x1b28], R8 ;  /* 0x001b280801007387 */ /* 0x0083e80000100a00 */
[----:B-1----:R-:W3:Y:S04]  /*548a0*/  LDL.LU R8, [R1+0x6e0] ;  /* 0x0006e00001087983 */ /* 0x002ee80000300800 */
[----:B------:R-:W3:Y:S04]  /*548b0*/  LDL.LU R9, [R1+0x6e4] ;  /* 0x0006e40001097983 */ /* 0x000ee80000300800 */
[----:B------:R-:W3:Y:S04]  /*548c0*/  LDL.LU R10, [R1+0x6e8] ;  /* 0x0006e800010a7983 */ /* 0x000ee80000300800 */
[----:B------:R-:W3:Y:S04]  /*548d0*/  LDL.LU R11, [R1+0x6ec] ;  /* 0x0006ec00010b7983 */ /* 0x000ee80000300800 */
[----:B------:R-:W-:Y:S04]  /*548e0*/  STL.64 [R1+0x1af0], R14 ;  /* 0x001af00e01007387 */ /* 0x000fe80000100a00 */
[----:B------:R1:W-:Y:S04]  /*548f0*/  STL.64 [R1+0x1ae8], R12 ;  /* 0x001ae80c01007387 */ /* 0x0003e80000100a00 */
[----:B-1----:R-:W4:Y:S04]  /*54900*/  LDL.LU R12, [R1+0x6b0] ;  /* 0x0006b000010c7983 */ /* 0x002f280000300800 */
[----:B------:R-:W4:Y:S04]  /*54910*/  LDL.LU R13, [R1+0x6b4] ;  /* 0x0006b400010d7983 */ /* 0x000f280000300800 */
[----:B------:R-:W4:Y:S04]  /*54920*/  LDL.LU R14, [R1+0x6b8] ;  /* 0x0006b800010e7983 */ /* 0x000f280000300800 */
[----:B------:R-:W4:Y:S04]  /*54930*/  LDL.LU R15, [R1+0x6bc] ;  /* 0x0006bc00010f7983 */ /* 0x000f280000300800 */
[----:B0-----:R-:W-:Y:S04]  /*54940*/  STL.64 [R1+0x1930], R22 ;  /* 0x0019301601007387 */ /* 0x001fe80000100a00 */
[----:B------:R0:W-:Y:S04]  /*54950*/  STL.64 [R1+0x1928], R20 ;  /* 0x0019281401007387 */ /* 0x0001e80000100a00 */
[----:B0-----:R-:W3:Y:S04]  /*54960*/  LDL.LU R20, [R1+0x2d0] ;  /* 0x0002d00001147983 */ /* 0x001ee80000300800 */
[----:B------:R-:W3:Y:S04]  /*54970*/  LDL.LU R21, [R1+0x2d4] ;  /* 0x0002d40001157983 */ /* 0x000ee80000300800 */
[----:B------:R-:W3:Y:S04]  /*54980*/  LDL.LU R22, [R1+0x2d8] ;  /* 0x0002d80001167983 */ /* 0x000ee80000300800 */
[----:B------:R-:W3:Y:S01]  /*54990*/  LDL.LU R23, [R1+0x2dc] ;  /* 0x0002dc0001177983 */ /* 0x000ee20000300800 */
[----:B--2---:R-:W-:Y:S01]  /*549a0*/  HMMA.16816.F32.BF16 R4, R16, R26, R4 ;  /* 0x0000001a1004723c */ /* 0x004fe20000041804 */
[----:B------:R-:W-:-:S02]  /*549b0*/  IMAD.MOV.U32 R28, RZ, RZ, R26 ;  /* 0x000000ffff1c7224 */ /* 0x000fc400078e001a */
[----:B------:R-:W-:Y:S01]  /*549c0*/  IMAD.MOV.U32 R29, RZ, RZ, R27 ;  /* 0x000000ffff1d7224 */ /* 0x000fe200078e001b */
[----:B---3--:R-:W-:Y:S04]  /*549d0*/  STL.64 [R1+0x1ac8], R22 ;  /* 0x001ac81601007387 */ /* 0x008fe80000100a00 */
[----:B------:R0:W-:Y:S04]  /*549e0*/  STL.64 [R1+0x1ac0], R20 ;  /* 0x001ac01401007387 */ /* 0x0001e80000100a00 */
        /* <DEDUP_REMOVED lines=9> */
[----:B---3--:R-:W-:-:S15]  /*54a80*/  HMMA.16816.F32.BF16 R24, R16, R6, R24 ;  /* 0x000000061018723c */ /* 0x008fde0000041818 */
[----:B------:R-:W-:-:S04]  /*54a90*/  NOP ;  /* 0x0000000000007918 */ /* 0x000fc80000000000 */
[----:B------:R-:W-:Y:S04]  /*54aa0*/  STL.64 [R1+0x6f0], R24 ;  /* 0x0006f01801007387 */ /* 0x000fe80000100a00 */
[----:B------:R0:W-:Y:S02]  /*54ab0*/  STL.64 [R1+0x6f8], R26 ;  /* 0x0006f81a01007387 */ /* 0x0001e40000100a00 */
[----:B0-----:R-:W-:Y:S02]  /*54ac0*/  IMAD.MOV.U32 R27, RZ, RZ, R6 ;  /* 0x000000ffff1b7224 */ /* 0x001fe400078e0006 */
[----:B------:R-:W-:Y:S02]  /*54ad0*/  IMAD.MOV.U32 R26, RZ, RZ, R7 ;  /* 0x000000ffff1a7224 */ /* 0x000fe400078e0007 */
        /* <DEDUP_REMOVED lines=27> */
[----:B----4-:R-:W-:Y:S02]  /*54c90*/  HMMA.16816.F32.BF16 R8, R16, R10, R12 ;  /* 0x0000000a1008723c */ /* 0x010fe4000004180c */
[----:B------:R-:W4:Y:S04]  /*54ca0*/  LDL.LU.64 R14, [R1+0x1af0] ;  /* 0x001af000010e7983 */ /* 0x000f280000300a00 */
        /* <DEDUP_REMOVED lines=16> */
[----:B------:R-:W2:Y:S04]  /*54db0*/  LDL.LU.64 R20, [R1+0x1ac0] ;  /* 0x001ac00001147983 */ /* 0x000ea80000300a00 */
[----:B------:R2:W-:Y:S04]  /*54dc0*/  STL.64 [R1+0x1940], R10 ;  /* 0x0019400a01007387 */ /* 0x0005e80000100a00 */
[----:B---3--:R-:W-:Y:S01]  /*54dd0*/  STL.64 [R1+0x1938], R6 ;  /* 0x0019380601007387 */ /* 0x008fe20000100a00 */
[----:B--2---:R-:W-:Y:S03]  /*54de0*/  HMMA.16816.F32.BF16 R8, R16, R6, R20 ;  /* 0x000000061008723c */ /* 0x004fe60000041814 */
[----:B------:R-:W2:Y:S04]  /*54df0*/  LDL.LU R20, [R1+0x2c0] ;  /* 0x0002c00001147983 */ /* 0x000ea80000300800 */
[----:B------:R-:W0:-:S12]  /*54e00*/  LDSM.16.MT88.4 R16, [R3+0x1c380] ;  /* 0x01c380000310783b */ /* 0x000e180000004200 */
[----:B------:R1:W-:Y:S04]  /*54e10*/  STL.64 [R1+0x2e0], R8 ;  /* 0x0002e00801007387 */ /* 0x0003e80000100a00 */
[----:B------:R3:W-:Y:S04]  /*54e20*/  STL.64 [R1+0x2e8], R10 ;  /* 0x0002e80a01007387 */ /* 0x0007e80000100a00 */
[----:B------:R-:W2:Y:S04]  /*54e30*/  LDL.LU R21, [R1+0x2c4] ;  /* 0x0002c40001157983 */ /* 0x000ea80000300800 */
[----:B------:R-:W4:Y:S04]  /*54e40*/  LDL.LU R22, [R1+0x2c8] ;  /* 0x0002c80001167983 */ /* 0x000f280000300800 */
[----:B------:R-:W4:Y:S04]  /*54e50*/  LDL.LU R23, [R1+0x2cc] ;  /* 0x0002cc0001177983 */ /* 0x000f280000300800 */
[----:B----4-:R-:W-:Y:S04]  /*54e60*/  STL.64 [R1+0x1958], R22 ;  /* 0x0019581601007387 */ /* 0x010fe80000100a00 */
[----:B--2---:R2:W-:Y:S04]  /*54e70*/  STL.64 [R1+0x1950], R20 ;  /* 0x0019501401007387 */ /* 0x0045e80000100a00 */
[----:B-1----:R-:W4:Y:S04]  /*54e80*/  LDL.LU R8, [R1+0x5b0] ;  /* 0x0005b00001087983 */ /* 0x002f280000300800 */
[----:B------:R-:W4:Y:S04]  /*54e90*/  LDL.LU R9, [R1+0x5b4] ;  /* 0x0005b40001097983 */ /* 0x000f280000300800 */
[----:B---3--:R-:W3:Y:S04]  /*54ea0*/  LDL.LU R10, [R1+0x5b8] ;  /* 0x0005b800010a7983 */ /* 0x008ee80000300800 */
[----:B------:R-:W3:Y:S04]  /*54eb0*/  LDL.LU R11, [R1+0x5bc] ;  /* 0x0005bc00010b7983 */ /* 0x000ee80000300800 */
[----:B---3--:R1:W-:Y:S04]  /*54ec0*/  STL.64 [R1+0x1968], R10 ;  /* 0x0019680a01007387 */ /* 0x0083e80000100a00 */
[----:B----4-:R-:W-:Y:S04]  /*54ed0*/  STL.64 [R1+0x1960], R8 ;  /* 0x0019600801007387 */ /* 0x010fe80000100a00 */
[----:B--2---:R-:W2:Y:S04]  /*54ee0*/  LDL.LU R20, [R1+0x5c0] ;  /* 0x0005c00001147983 */ /* 0x004ea80000300800 */
[----:B------:R-:W2:Y:S04]  /*54ef0*/  LDL.LU R21, [R1+0x5c4] ;  /* 0x0005c40001157983 */ /* 0x000ea80000300800 */
[----:B------:R-:W3:Y:S04]  /*54f00*/  LDL.LU R22, [R1+0x5c8] ;  /* 0x0005c80001167983 */ /* 0x000ee80000300800 */
[----:B------:R-:W3:Y:S01]  /*54f10*/  LDL.LU R23, [R1+0x5cc] ;  /* 0x0005cc0001177983 */ /* 0x000ee20000300800 */
[----:B-1----:R-:W-:-:S02]  /*54f20*/  IMAD.MOV.U32 R10, RZ, RZ, R5 ;  /* 0x000000ffff0a7224 */ /* 0x002fc400078e0005 */
[----:B------:R-:W-:Y:S01]  /*54f30*/  IMAD.MOV.U32 R11, RZ, RZ, R4 ;  /* 0x000000ffff0b7224 */ /* 0x000fe200078e0004 */
[----:B---3--:R-:W-:Y:S04]  /*54f40*/  STL.64 [R1+0x1978], R22 ;  /* 0x0019781601007387 */ /* 0x008fe80000100a00 */
[----:B--2---:R-:W-:Y:S04]  /*54f50*/  STL.64 [R1+0x1970], R20 ;  /* 0x0019701401007387 */ /* 0x004fe80000100a00 */
[----:B------:R-:W2:Y:S04]  /*54f60*/  LDL.LU R5, [R1+0x1abc] ;  /* 0x001abc0001057983 */ /* 0x000ea80000300800 */
[----:B------:R-:W3:Y:S04]  /*54f70*/  LDL.LU R4, [R1+0x1ab8] ;  /* 0x001ab80001047983 */ /* 0x000ee80000300800 */
[----:B------:R1:W-:Y:S02]  /*54f80*/  STL.64 [R1+0x1980], R10 ;  /* 0x0019800a01007387 */ /* 0x0003e40000100a00 */
[----:B-1----:R-:W-:-:S02]  /*54f90*/  IMAD.MOV.U32 R10, RZ, RZ, R25 ;  /* 0x000000ffff0a7224 */ /* 0x002fc400078e0019 */
[----:B------:R-:W-:Y:S01]  /*54fa0*/  IMAD.MOV.U32 R11, RZ, RZ, R24 ;  /* 0x000000ffff0b7224 */ /* 0x000fe200078e0018 */
[----:B------:R-:W4:Y:S04]  /*54fb0*/  LDL.LU R25, [R1+0x1ab4] ;  /* 0x001ab40001197983 */ /* 0x000f280000300800 */
[----:B------:R-:W2:Y:S04]  /*54fc0*/  LDL.LU R24, [R1+0x1ab0] ;  /* 0x001ab00001187983 */ /* 0x000ea80000300800 */
[----:B------:R1:W-:Y:S04]  /*54fd0*/  STL.64 [R1+0x1998], R10 ;  /* 0x0019980a01007387 */ /* 0x0003e80000100a00 */
[----:B------:R-:W2:Y:S04]  /*54fe0*/  LDL.LU R8, [R1+0x5f0] ;  /* 0x0005f00001087983 */ /* 0x000ea80000300800 */
[----:B------:R-:W2:Y:S04]  /*54ff0*/  LDL.LU R9, [R1+0x5f4] ;  /* 0x0005f40001097983 */ /* 0x000ea80000300800 */
[----:B-1----:R-:W2:Y:S04]  /*55000*/  LDL.LU R10, [R1+0x5f8] ;  /* 0x0005f800010a7983 */ /* 0x002ea80000300800 */
[----:B------:R-:W2:Y:S04]  /*55010*/  LDL.LU R11, [R1+0x5fc] ;  /* 0x0005fc00010b7983 */ /* 0x000ea80000300800 */
[----:B--2---:R1:W-:Y:S04]  /*55020*/  STL.64 [R1+0x19a8], R10 ;  /* 0x0019a80a01007387 */ /* 0x0043e80000100a00 */
[----:B------:R-:W-:Y:S01]  /*55030*/  STL.64 [R1+0x19a0], R8 ;  /* 0x0019a00801007387 */ /* 0x000fe20000100a00 */
[----:B-1----:R-:W-:-:S02]  /*55040*/  IMAD.MOV.U32 R10, RZ, RZ, R27 ;  /* 0x000000ffff0a7224 */ /* 0x002fc400078e001b */
        /* <DEDUP_REMOVED lines=8> */
[----:B-1----:R-:W-:-:S02]  /*550d0*/  IMAD.MOV.U32 R10, RZ, RZ, R28 ;  /* 0x000000ffff0a7224 */ /* 0x002fc400078e001c */
[----:B------:R-:W-:Y:S01]  /*550e0*/  IMAD.MOV.U32 R11, RZ, RZ, R29 ;  /* 0x000000ffff0b7224 */ /* 0x000fe200078e001d */
[----:B------:R-:W3:Y:S04]  /*550f0*/  LDL.LU R28, [R1+0x1aa4] ;  /* 0x001aa400011c7983 */ /* 0x000ee80000300800 */
[----:B------:R-:W3:Y:S04]  /*55100*/  LDL.LU R29, [R1+0x1aa0] ;  /* 0x001aa000011d7983 */ /* 0x000ee80000300800 */
[----:B------:R1:W-:Y:S02]  /*55110*/  STL.64 [R1+0x19d8], R10 ;  /* 0x0019d80a01007387 */ /* 0x0003e40000100a00 */
[----:B-1----:R-:W-:-:S02]  /*55120*/  IMAD.MOV.U32 R10, RZ, RZ, R12 ;  /* 0x000000ffff0a7224 */ /* 0x002fc400078e000c */
[----:B------:R-:W-:Y:S01]  /*55130*/  IMAD.MOV.U32 R11, RZ, RZ, R13 ;  /* 0x000000ffff0b7224 */ /* 0x000fe200078e000d */
[----:B------:R-:W3:Y:S04]  /*55140*/  LDL.LU R12, [R1+0x1a9c] ;  /* 0x001a9c00010c7983 */ /* 0x000ee80000300800 */
[----:B------:R-:W4:Y:S04]  /*55150*/  LDL.LU R13, [R1+0x1a98] ;  /* 0x001a9800010d7983 */ /* 0x000f280000300800 */
[----:B------:R-:W-:Y:S04]  /*55160*/  STL.64 [R1+0x19f0], R10 ;  /* 0x0019f00a01007387 */ /* 0x000fe80000100a00 */
[----:B--2---:R-:W-:Y:S04]  /*55170*/  STL.64 [R1+0x1990], R22 ;  /* 0x0019901601007387 */ /* 0x004fe80000100a00 */
[----:B------:R1:W-:Y:S04]  /*55180*/  STL.64 [R1+0x1988], R20 ;  /* 0x0019881401007387 */ /* 0x0003e80000100a00 */
[----:B-1----:R-:W2:Y:S04]  /*55190*/  LDL.LU R20, [R1+0x5e0] ;  /* 0x0005e00001147983 */ /* 0x002ea80000300800 */
[----:B------:R-:W2:Y:S04]  /*551a0*/  LDL.LU R21, [R1+0x5e4] ;  /* 0x0005e40001157983 */ /* 0x000ea80000300800 */
[----:B------:R-:W2:Y:S04]  /*551b0*/  LDL.LU R22, [R1+0x5e8] ;  /* 0x0005e80001167983 */ /* 0x000ea80000300800 */
[----:B------:R-:W2:Y:S01]  /*551c0*/  LDL.LU R23, [R1+0x5ec] ;  /* 0x0005ec0001177983 */ /* 0x000ea20000300800 */
[----:B---3--:R-:W-:-:S02]  /*551d0*/  IMAD.MOV.U32 R10, RZ, RZ, R4 ;  /* 0x000000ffff0a7224 */ /* 0x008fc400078e0004 */
[----:B------:R-:W-:Y:S01]  /*551e0*/  IMAD.MOV.U32 R11, RZ, RZ, R5 ;  /* 0x000000ffff0b7224 */ /* 0x000fe200078e0005 */
[----:B------:R-:W3:Y:S04]  /*551f0*/  LDL.LU R4, [R1+0x1a94] ;  /* 0x001a940001047983 */ /* 0x000ee80000300800 */
[----:B------:R-:W3:Y:S04]  /*55200*/  LDL.LU R5, [R1+0x1a90] ;  /* 0x001a900001057983 */ /* 0x000ee80000300800 */
[----:B------:R-:W-:Y:S04]  /*55210*/  STL.64 [R1+0x1a08], R10 ;  /* 0x001a080a01007387 */ /* 0x000fe80000100a00 */
[----:B--2---:R-:W-:Y:S04]  /*55220*/  STL.64 [R1+0x19b8], R22 ;  /* 0x0019b81601007387 */ /* 0x004fe80000100a00 */
[----:B------:R1:W-:Y:S04]  /*55230*/  STL.64 [R1+0x19b0], R20 ;  /* 0x0019b01401007387 */ /* 0x0003e80000100a00 */
[----:B-1----:R-:W2:Y:S04]  /*55240*/  LDL.LU R20, [R1+0x600] ;  /* 0x0006000001147983 */ /* 0x002ea80000300800 */
[----:B------:R-:W2:Y:S04]  /*55250*/  LDL.LU R21, [R1+0x604] ;  /* 0x0006040001157983 */ /* 0x000ea80000300800 */
[----:B------:R-:W2:Y:S04]  /*55260*/  LDL.LU R22, [R1+0x608] ;  /* 0x0006080001167983 */ /* 0x000ea80000300800 */
[----:B------:R-:W2:Y:S01]  /*55270*/  LDL.LU R23, [R1+0x60c] ;  /* 0x00060c0001177983 */ /* 0x000ea20000300800 */
[----:B------:R-:W-:-:S02]  /*55280*/  IMAD.MOV.U32 R10, RZ, RZ, R24 ;  /* 0x000000ffff0a7224 */ /* 0x000fc400078e0018 */
[----:B----4-:R-:W-:Y:S01]  /*55290*/  IMAD.MOV.U32 R11, RZ, RZ, R25 ;  /* 0x000000ffff0b7224 */ /* 0x010fe200078e0019 */
[----:B------:R-:W4:Y:S04]  /*552a0*/  LDL.LU R24, [R1+0x1a8c] ;  /* 0x001a8c0001187983 */ /* 0x000f280000300800 */
        /* <DEDUP_REMOVED lines=9> */
[----:B------:R-:W-:Y:S01]  /*55340*/  IMAD.MOV.U32 R11, RZ, RZ, R27 ;  /* 0x000000ffff0b7224 */ /* 0x000fe200078e001b */
        /* <DEDUP_REMOVED lines=26> */
[----:B------:R-:W2:Y:S04]  /*554f0*/  LDL.LU R23, [R1+0x64c] ;  /* 0x00064c0001177983 */ /* 0x000ea80000300800 */
        /* <DEDUP_REMOVED lines=20> */
[----:B--2---:R-:W-:Y:S04]  /*55640*/  STL.64 [R1+0x1a78], R22 ;  /* 0x001a781601007387 */ /* 0x004fe80000100a00 */
[----:B------:R1:W-:Y:S04]  /*55650*/  STL.64 [R1+0x1a70], R20 ;  /* 0x001a701401007387 */ /* 0x0003e80000100a00 */
[----:B-1----:R-:W4:Y:S04]  /*55660*/  LDL.LU R20, [R1+0x680] ;  /* 0x0006800001147983 */ /* 0x002f280000300800 */
[----:B------:R-:W4:Y:S04]  /*55670*/  LDL.LU R21, [R1+0x684] ;  /* 0x0006840001157983 */ /* 0x000f280000300800 */
[----:B------:R-:W4:Y:S04]  /*55680*/  LDL.LU R22, [R1+0x688] ;  /* 0x0006880001167983 */ /* 0x000f280000300800 */
[----:B------:R-:W4:Y:S04]  /*55690*/  LDL.LU R23, [R1+0x68c] ;  /* 0x00068c0001177983 */ /* 0x000f280000300800 */
[----:B------:R-:W2:Y:S04]  /*556a0*/  LDL.LU.64 R14, [R1+0x8] ;  /* 0x00000800010e7983 */ /* 0x000ea80000300a00 */
[----:B------:R-:W3:Y:S04]  /*556b0*/  LDL.LU R4, [R1+0x5a0] ;  /* 0x0005a00001047983 */ /* 0x000ee80000300800 */
[----:B------:R-:W3:Y:S04]  /*556c0*/  LDL.LU R5, [R1+0x5a4] ;  /* 0x0005a40001057983 */ /* 0x000ee80000300800 */
[----:B------:R-:W3:Y:S04]  /*556d0*/  LDL.LU R6, [R1+0x5a8] ;  /* 0x0005a80001067983 */ /* 0x000ee80000300800 */
[----:B------:R-:W3:Y:S04]  /*556e0*/  LDL.LU R7, [R1+0x5ac] ;  /* 0x0005ac0001077983 */ /* 0x000ee80000300800 */
[----:B0-----:R-:W-:Y:S04]  /*556f0*/  STL.64 [R1+0x1810], R18 ;  /* 0x0018101201007387 */ /* 0x001fe80000100a00 */
[----:B------:R-:W-:Y:S04]  /*55700*/  STL.64 [R1+0x1808], R16 ;  /* 0x0018081001007387 */ /* 0x000fe80000100a00 */
        /* <DEDUP_REMOVED lines=8> */
[----:B------:R-:W4:Y:S04]  /*55790*/  LDL.LU.64 R22, [R1+0x1a60] ;  /* 0x001a600001167983 */ /* 0x000f280000300a00 */
[----:B------:R-:W4:-:S13]  /*557a0*/  LDL.LU.64 R20, [R1+0x1a58] ;  /* 0x001a580001147983 */ /* 0x000f1a0000300a00 */
        /* <DEDUP_REMOVED lines=44> */
[----:B0-----:R-:W2:Y:S04]  /*55a70*/  LDL.LU.64 R10, [R1+0x19a8] ;  /* 0x0019a800010a7983 */ /* 0x001ea80000300a00 */
[----:B------:R-:W2:Y:S01]  /*55a80*/  LDL.LU.64 R8, [R1+0x19a0] ;  /* 0x0019a00001087983 */ /* 0x000ea20000300a00 */
[----:B------:R-:W-:-:S02]  /*55a90*/  IMAD.MOV.U32 R18, RZ, RZ, R2 ;  /* 0x000000ffff127224 */ /* 0x000fc400078e0002 */
[----:B------:R-:W-:-:S07]  /*55aa0*/  IMAD.MOV.U32 R19, RZ, RZ, R0 ;  /* 0x000000ffff137224 */ /* 0x000fce00078e0000 */
[----:B--2---:R-:W-:Y:S01]  /*55ab0*/  HMMA.16816.F32.BF16 R16, R24, R18, R8 ;  /* 0x000000121810723c */ /* 0x004fe20000041808 */
[----:B------:R-:W4:-:S15]  /*55ac0*/  LDL.LU.64 R10, [R1+0x1998] ;  /* 0x00199800010a7983 */ /* 0x000f1e0000300a00 */
[----:B------:R-:W-:-:S03]  /*55ad0*/  NOP ;  /* 0x0000000000007918 */ /* 0x000fc60000000000 */
[----:B------:R0:W-:Y:S04]  /*55ae0*/  STL.64 [R1+0x5f0], R16 ;  /* 0x0005f01001007387 */ /* 0x0001e80000100a00 */
[----:B------:R1:W-:Y:S04]  /*55af0*/  STL.64 [R1+0x5f8], R18 ;  /* 0x0005f81201007387 */ /* 0x0003e80000100a00 */
[----:B0-----:R-:W2:Y:S04]  /*55b00*/  LDL.LU R16, [R1+0x2a0] ;  /* 0x0002a00001107983 */ /* 0x001ea80000300800 */
[----:B------:R-:W2:Y:S04]  /*55b10*/  LDL.LU R17, [R1+0x2a4] ;  /* 0x0002a40001117983 */ /* 0x000ea80000300800 */
[----:B-1----:R-:W2:Y:S04]  /*55b20*/  LDL.LU R18, [R1+0x2a8] ;  /* 0x0002a80001127983 */ /* 0x002ea80000300800 */
[----:B------:R-:W2:Y:S01]  /*55b30*/  LDL.LU R19, [R1+0x2ac] ;  /* 0x0002ac0001137983 */ /* 0x000ea20000300800 */
[C---:B----4-:R-:W-:Y:S03]  /*55b40*/  HMMA.16816.F32.BF16 R8, R24.reuse, R10, R20 ;  /* 0x0000000a1808723c */ /* 0x050fe60000041814 */
[----:B--2---:R-:W-:Y:S04]  /*55b50*/  STL.64 [R1+0x1920], R18 ;  /* 0x0019201201007387 */ /* 0x004fe80000100a00 */
[----:B------:R0:W-:Y:S04]  /*55b60*/  STL.64 [R1+0x1918], R16 ;  /* 0x0019181001007387 */ /* 0x0001e80000100a00 */
[----:B0-----:R-:W2:Y:S04]  /*55b70*/  LDL.LU R16, [R1+0x2b0] ;  /* 0x0002b00001107983 */ /* 0x001ea80000300800 */
[----:B------:R-:W2:Y:S04]  /*55b80*/  LDL.LU R17, [R1+0x2b4] ;  /* 0x0002b40001117983 */ /* 0x000ea80000300800 */
[----:B------:R-:W2:Y:S04]  /*55b90*/  LDL.LU R18, [R1+0x2b8] ;  /* 0x0002b80001127983 */ /* 0x000ea80000300800 */
[----:B------:R-:W2:Y:S04]  /*55ba0*/  LDL.LU R19, [R1+0x2bc] ;  /* 0x0002bc0001137983 */ /* 0x000ea80000300800 */
[----:B------:R-:W4:Y:S04]  /*55bb0*/  LDL.LU.64 R22, [R1+0x1990] ;  /* 0x0019900001167983 */ /* 0x000f280000300a00 */
[----:B------:R-:W4:Y:S04]  /*55bc0*/  LDL.LU.64 R20, [R1+0x1988] ;  /* 0x0019880001147983 */ /* 0x000f280000300a00 */
[----:B------:R-:W-:Y:S04]  /*55bd0*/  STL.64 [R1+0x5e0], R8 ;  /* 0x0005e00801007387 */ /* 0x000fe80000100a00 */
[----:B------:R0:W-:Y:S04]  /*55be0*/  STL.64 [R1+0x5e8], R10 ;  /* 0x0005e80a01007387 */ /* 0x0001e80000100a00 */
[----:B0-----:R-:W4:Y:S02]  /*55bf0*/  LDL.LU.64 R10, [R1+0x1980] ;  /* 0x00198000010a7983 */ /* 0x001f240000300a00 */
[----:B----4-:R-:W-:Y:S02]  /*55c00*/  HMMA.16816.F32.BF16 R8, R24, R10, R20 ;  /* 0x0000000a1808723c */ /* 0x010fe40000041814 */
[----:B------:R-:W4:Y:S04]  /*55c10*/  LDL.LU.64 R22, [R1+0x1978] ;  /* 0x0019780001167983 */ /* 0x000f280000300a00 */
[----:B------:R-:W4:Y:S01]  /*55c20*/  LDL.LU.64 R20, [R1+0x1970] ;  /* 0x0019700001147983 */ /* 0x000f220000300a00 */
[----:B------:R-:W-:-:S02]  /*55c30*/  IMAD.MOV.U32 R2, RZ, RZ, R14 ;  /* 0x000000ffff027224 */ /* 0x000fc400078e000e */
[----:B------:R-:W-:-:S10]  /*55c40*/  IMAD.MOV.U32 R0, RZ, RZ, R15 ;  /* 0x000000ffff007224 */ /* 0x000fd400078e000f */
[----:B------:R-:W-:Y:S04]  /*55c50*/  STL.64 [R1+0x5d0], R8 ;  /* 0x0005d00801007387 */ /* 0x000fe80000100a00 */
        /* <DEDUP_REMOVED lines=8> */
[----:B------:R-:W4:Y:S04]  /*55ce0*/  LDL.LU.64 R20, [R1+0x1950] ;  /* 0x0019500001147983 */ /* 0x000f280000300a00 */
[----:B------:R-:W2:Y:S02]  /*55cf0*/  LDL.LU.64 R14, [R1+0x1948] ;  /* 0x00194800010e7983 */ /* 0x000ea40000300a00 */
[----:B--2---:R-:W-:-:S15]  /*55d00*/  HMMA.16816.F32.BF16 R8, R24, R14, R8 ;  /* 0x0000000e1808723c */ /* 0x004fde0000041808 */
[----:B------:R-:W-:-:S04]  /*55d10*/  NOP ;  /* 0x0000000000007918 */ /* 0x000fc80000000000 */
[----:B------:R-:W-:Y:S04]  /*55d20*/  STL.64 [R1+0x5b0], R8 ;  /* 0x0005b00801007387 */ /* 0x000fe80000100a00 */
[----:B------:R0:W-:Y:S04]  /*55d30*/  STL.64 [R1+0x5b8], R10 ;  /* 0x0005b80a01007387 */ /* 0x0001e80000100a00 */
[----:B0-----:R-:W3:Y:S04]  /*55d40*/  LDL.LU.64 R10, [R1+0x1940] ;  /* 0x00194000010a7983 */ /* 0x001ee80000300a00 */
[----:B------:R-:W-:Y:S04]  /*55d50*/  STL [R1+0x1854], R14 ;  /* 0x0018540e01007387 */ /* 0x000fe80000100800 */
[----:B------:R0:W-:Y:S04]  /*55d60*/  STL [R1+0x1850], R15 ;  /* 0x0018500f01007387 */ /* 0x0001e80000100800 */
[----:B0-----:R-:W2:Y:S01]  /*55d70*/  LDL.LU.64 R14, [R1+0xc8] ;  /* 0x0000c800010e7983 */ /* 0x001ea20000300a00 */
[----:B---3--:R-:W-:-:S15]  /*55d80*/  HMMA.16816.F32.BF16 R4, R24, R10, R4 ;  /* 0x0000000a1804723c */ /* 0x008fde0000041804 */
[----:B------:R-:W-:-:S04]  /*55d90*/  NOP ;  /* 0x0000000000007918 */ /* 0x000fc80000000000 */
[----:B------:R-:W-:Y:S04]  /*55da0*/  STL.64 [R1+0x2d0], R4 ;  /* 0x0002d00401007387 */ /* 0x000fe80000100a00 */
[----:B------:R0:W-:Y:S04]  /*55db0*/  STL.64 [R1+0x2d8], R6 ;  /* 0x0002d80601007387 */ /* 0x0001e80000100a00 */
[----:B0-----:R-:W4:Y:S02]  /*55dc0*/  LDL.LU.64 R6, [R1+0x1938] ;  /* 0x0019380001067983 */ /* 0x001f240000300a00 */
[----:B----4-:R-:W-:Y:S02]  /*55dd0*/  HMMA.16816.F32.BF16 R24, R24, R6, R20 ;  /* 0x000000061818723c */ /* 0x010fe40000041814 */
[----:B------:R-:W2:Y:S04]  /*55de0*/  LDL.LU.64 R22, [R1+0x1930] ;  /* 0x0019300001167983 */ /* 0x000ea80000300a00 */
[----:B------:R-:W2:-:S13]  /*55df0*/  LDL.LU.64 R20, [R1+0x1928] ;  /* 0x0019280001147983 */ /* 0x000e9a0000300a00 */
[----:B------:R-:W-:Y:S04]  /*55e00*/  STL [R1+0x15d8], R24 ;  /* 0x0015d81801007387 */ /* 0x000fe80000100800 */
[----:B------:R-:W-:Y:S04]  /*55e10*/  STL [R1+0x15d4], R25 ;  /* 0x0015d41901007387 */ /* 0x000fe80000100800 */
[----:B------:R0:W-:Y:S04]  /*55e20*/  STL [R1+0x15d0], R26 ;  /* 0x0015d01a01007387 */ /* 0x0001e80000100800 */
[----:B------:R1:W-:Y:S01]  /*55e30*/  STL [R1+0x15cc], R27 ;  /* 0x0015cc1b01007387 */ /* 0x0003e20000100800 */
[----:B0-----:R-:W-:-:S02]  /*55e40*/  IMAD.MOV.U32 R26, RZ, RZ, R2 ;  /* 0x000000ffff1a7224 */ /* 0x001fc400078e0002 */
[----:B-1----:R-:W-:-:S05]  /*55e50*/  IMAD.MOV.U32 R27, RZ, RZ, R0 ;  /* 0x000000ffff1b7224 */ /* 0x002fca00078e0000 */
[----:B------:R0:W-:Y:S04]  /*55e60*/  STL.64 [R1+0x18e0], R26 ;  /* 0x0018e01a01007387 */ /* 0x0001e80000100a00 */
[----:B0-----:R-:W3:Y:S01]  /*55e70*/  LDL.LU.64 R26, [R1+0x98] ;  /* 0x00009800011a7983 */ /* 0x001ee20000300a00 */
[----:B--2---:R-:W-:-:S15]  /*55e80*/  HMMA.16816.F32.BF16 R16, R20, R14, R16 ;  /* 0x0000000e1410723c */ /* 0x004fde0000041810 */
[----:B------:R-:W-:-:S04]  /*55e90*/  NOP ;  /* 0x0000000000007918 */ /* 0x000fc80000000000 */
[----:B------:R-:W-:Y:S02]  /*55ea0*/  IMAD.MOV.U32 R13, RZ, RZ, R18 ;  /* 0x000000ffff0d7224 */ /* 0x000fe400078e0012 */
[----:B------:R-:W-:Y:S01]  /*55eb0*/  IMAD.MOV.U32 R12, RZ, RZ, R16 ;  /* 0x000000ffff0c7224 */ /* 0x000fe200078e0010 */
[----:B---3--:R0:W-:Y:S04]  /*55ec0*/  STL.64 [R1+0x1910], R26 ;  /* 0x0019101a01007387 */ /* 0x0081e80000100a00 */
[----:B0-----:R-:W2:Y:S04]  /*55ed0*/  LDL.LU.64 R26, [R1+0xb8] ;  /* 0x0000b800011a7983 */ /* 0x001ea80000300a00 */
[----:B------:R-:W-:Y:S04]  /*55ee0*/  STL.64 [R1+0x2b0], R16 ;  /* 0x0002b01001007387 */ /* 0x000fe80000100a00 */
[----:B------:R0:W-:Y:S04]  /*55ef0*/  STL.64 [R1+0x2b8], R18 ;  /* 0x0002b81201007387 */ /* 0x0001e80000100a00 */
[----:B0-----:R-:W2:Y:S04]  /*55f00*/  LDL.LU.64 R18, [R1+0x1920] ;  /* 0x0019200001127983 */ /* 0x001ea80000300a00 */
[----:B------:R-:W2:Y:S01]  /*55f10*/  LDL.LU.64 R16, [R1+0x1918] ;  /* 0x0019180001107983 */ /* 0x000ea20000300a00 */
[----:B------:R-:W-:-:S02]  /*55f20*/  IMAD.MOV.U32 R5, RZ, RZ, R15 ;  /* 0x000000ffff057224 */ /* 0x000fc400078e000f */
[----:B------:R-:W-:-:S03]  /*55f30*/  IMAD.MOV.U32 R8, RZ, RZ, R14 ;  /* 0x000000ffff087224 */ /* 0x000fc600078e000e */
[----:B------:R-:W-:Y:S04]  /*55f40*/  STL [R1+0x1848], R5 ;  /* 0x0018480501007387 */ /* 0x000fe80000100800 */
[----:B------:R0:W-:Y:S04]  /*55f50*/  STL [R1+0x15e0], R12 ;  /* 0x0015e00c01007387 */ /* 0x0001e80000100800 */
[----:B------:R1:W-:Y:S04]  /*55f60*/  STL [R1+0x15dc], R13 ;  /* 0x0015dc0d01007387 */ /* 0x0003e80000100800 */
[----:B0-----:R-:W3:Y:S04]  /*55f70*/  LDL.LU R12, [R1+0x280] ;  /* 0x00028000010c7983 */ /* 0x001ee80000300800 */
[----:B-1----:R-:W3:Y:S04]  /*55f80*/  LDL.LU R13, [R1+0x284] ;  /* 0x00028400010d7983 */ /* 0x002ee80000300800 */
[----:B------:R-:W3:Y:S04]  /*55f90*/  LDL.LU R14, [R1+0x288] ;  /* 0x00028800010e7983 */ /* 0x000ee80000300800 */
[----:B------:R-:W3:Y:S01]  /*55fa0*/  LDL.LU R15, [R1+0x28c] ;  /* 0x00028c00010f7983 */ /* 0x000ee20000300800 */
[----:B--2---:R-:W-:Y:S01]  /*55fb0*/  HMMA.16816.F32.BF16 R16, R20, R26, R16 ;  /* 0x0000001a1410723c */ /* 0x004fe20000041810 */
[----:B------:R-:W-:-:S15]  /*55fc0*/  IMAD.MOV.U32 R9, RZ, RZ, R27 ;  /* 0x000000ffff097224 */ /* 0x000fde00078e001b */
[----:B------:R-:W-:-:S03]  /*55fd0*/  NOP ;  /* 0x0000000000007918 */ /* 0x000fc60000000000 */
[----:B------:R0:W-:Y:S04]  /*55fe0*/  STL.64 [R1+0x2a0], R16 ;  /* 0x0002a01001007387 */ /* 0x0001e80000100a00 */
[----:B------:R-:W-:Y:S01]  /*55ff0*/  STL.64 [R1+0x2a8], R18 ;  /* 0x0002a81201007387 */ /* 0x000fe20000100a00 */
[----:B0-----:R-:W-:-:S03]  /*56000*/  IMAD.MOV.U32 R16, RZ, RZ, R26 ;  /* 0x000000ffff107224 */ /* 0x001fc600078e001a */
[----:B------:R-:W3:Y:S04]  /*56010*/  LDL.LU.64 R26, [R1+0x1910] ;  /* 0x00191000011a7983 */ /* 0x000ee80000300a00 */
[----:B------:R0:W-:Y:S04]  /*56020*/  STL [R1+0x184c], R16 ;  /* 0x00184c1001007387 */ /* 0x0001e80000100800 */
[----:B0-----:R-:W2:Y:S04]  /*56030*/  LDL.LU R16, [R1+0x290] ;  /* 0x0002900001107983 */ /* 0x001ea80000300800 */
[----:B------:R-:W2:Y:S04]  /*56040*/  LDL.LU R17, [R1+0x294] ;  /* 0x0002940001117983 */ /* 0x000ea80000300800 */
[----:B------:R-:W2:Y:S04]  /*56050*/  LDL.LU R18, [R1+0x298] ;  /* 0x0002980001127983 */ /* 0x000ea80000300800 */
[----:B------:R-:W2:Y:S04]  /*56060*/  LDL.LU R19, [R1+0x29c] ;  /* 0x00029c0001137983 */ /* 0x000ea80000300800 */
[----:B------:R0:W-:Y:S04]  /*56070*/  STL.64 [R1+0x1838], R10 ;  /* 0x0018380a01007387 */ /* 0x0001e80000100a00 */
[----:B------:R-:W-:Y:S04]  /*56080*/  STL.64 [R1+0x1830], R8 ;  /* 0x0018300801007387 */ /* 0x000fe80000100a00 */
[----:B0-----:R-:W2:Y:S02]  /*56090*/  LDL.LU.64 R10, [R1+0xa8] ;  /* 0x0000a800010a7983 */ /* 0x001ea40000300a00 */
[----:B--2---:R-:W-:-:S15]  /*560a0*/  HMMA.16816.F32.BF16 R16, R20, R10, R16 ;  /* 0x0000000a1410723c */ /* 0x004fde0000041810 */
[----:B------:R-:W-:-:S04]  /*560b0*/  NOP ;  /* 0x0000000000007918 */ /* 0x000fc80000000000 */
[----:B------:R0:W-:Y:S04]  /*560c0*/  STL.64 [R1+0x290], R16 ;  /* 0x0002901001007387 */ /* 0x0001e80000100a00 */
[----:B------:R1:W-:Y:S01]  /*560d0*/  STL.64 [R1+0x298], R18 ;  /* 0x0002981201007387 */ /* 0x0003e20000100a00 */
[----:B0-----:R-:W-:Y:S02]  /*560e0*/  IMAD.MOV.U32 R17, RZ, RZ, R11 ;  /* 0x000000ffff117224 */ /* 0x001fe400078e000b */
[----:B-1----:R-:W-:Y:S02]  /*560f0*/  IMAD.MOV.U32 R18, RZ, RZ, R10 ;  /* 0x000000ffff127224 */ /* 0x002fe400078e000a */
[----:B---3--:R-:W-:Y:S03]  /*56100*/  HMMA.16816.F32.BF16 R8, R20, R26, R12 ;  /* 0x0000001a1408723c */ /* 0x008fe6000004180c */
[----:B------:R-:W-:Y:S04]  /*56110*/  STL [R1+0x18fc], R18 ;  /* 0x0018fc1201007387 */ /* 0x000fe80000100800 */
[----:B------:R-:W-:-:S12]  /*56120*/  STL [R1+0x18f8], R17 ;  /* 0x0018f81101007387 */ /* 0x000fd80000100800 */
[----:B------:R0:W-:Y:S04]  /*56130*/  STL.64 [R1+0x280], R8 ;  /* 0x0002800801007387 */ /* 0x0001e80000100a00 */
[----:B------:R1:W-:Y:S04]  /*56140*/  STL.64 [R1+0x288], R10 ;  /* 0x0002880a01007387 */ /* 0x0003e80000100a00 */
[----:B0-----:R-:W2:Y:S04]  /*56150*/  LDL.LU R8, [R1+0x1e0] ;  /* 0x0001e00001087983 */ /* 0x001ea80000300800 */
        /* <DEDUP_REMOVED lines=16> */
[----:B------:R-:W2:Y:S01]  /*56260*/  LDL.LU R19, [R1+0x26c] ;  /* 0x00026c0001137983 */ /* 0x000ea20000300800 */
[----:B------:R-:W-:-:S02]  /*56270*/  IMAD.MOV.U32 R4, RZ, RZ, R26 ;  /* 0x000000ffff047224 */ /* 0x000fc400078e001a */
[----:B------:R-:W-:Y:S01]  /*56280*/  IMAD.MOV.U32 R3, RZ, RZ, R27 ;  /* 0x000000ffff037224 */ /* 0x000fe200078e001b */
[----:B--2---:R0:W-:Y:S04]  /*56290*/  STL.64 [R1+0x1908], R18 ;  /* 0x0019081201007387 */ /* 0x0041e80000100a00 */
[----:B------:R-:W-:Y:S04]  /*562a0*/  STL.64 [R1+0x1900], R16 ;  /* 0x0019001001007387 */ /* 0x000fe80000100a00 */
[----:B0-----:R-:W2:Y:S04]  /*562b0*/  LDL.LU.64 R18, [R1+0x88] ;  /* 0x0000880001127983 */ /* 0x001ea80000300a00 */
[----:B------:R-:W2:Y:S04]  /*562c0*/  LDL.LU R24, [R1+0x250] ;  /* 0x0002500001187983 */ /* 0x000ea80000300800 */
[----:B------:R-:W2:Y:S04]  /*562d0*/  LDL.LU R25, [R1+0x254] ;  /* 0x0002540001197983 */ /* 0x000ea80000300800 */
[----:B------:R-:W2:Y:S04]  /*562e0*/  LDL.LU R26, [R1+0x258] ;  /* 0x00025800011a7983 */ /* 0x000ea80000300800 */
[----:B------:R-:W2:Y:S04]  /*562f0*/  LDL.LU R27, [R1+0x25c] ;  /* 0x00025c00011b7983 */ /* 0x000ea80000300800 */
        /* <DEDUP_REMOVED lines=20> */
[----:B0-----:R-:W3:Y:S04]  /*56440*/  LDL.LU R10, [R1+0x248] ;  /* 0x00024800010a7983 */ /* 0x001ee80000300800 */
[----:B------:R-:W3:Y:S04]  /*56450*/  LDL.LU R11, [R1+0x24c] ;  /* 0x00024c00010b7983 */ /* 0x000ee80000300800 */
[----:B------:R-:W-:Y:S04]  /*56460*/  STL.64 [R1+0x1820], R6 ;  /* 0x0018200601007387 */ /* 0x000fe80000100a00 */
[----:B------:R0:W-:Y:S04]  /*56470*/  STL [R1+0x1818], R4 ;  /* 0x0018180401007387 */ /* 0x0001e80000100800 */
        /* <DEDUP_REMOVED lines=9> */
[----:B-1----:R-:W-:Y:S02]  /*56510*/  IMAD.MOV.U32 R6, RZ, RZ, R18 ;  /* 0x000000ffff067224 */ /* 0x002fe400078e0012 */
[----:B------:R-:W2:Y:S04]  /*56520*/  LDL.LU.64 R18, [R1+0x1908] ;  /* 0x0019080001127983 */ /* 0x000ea80000300a00 */
[----:B------:R-:W2:Y:S01]  /*56530*/  LDL.LU.64 R16, [R1+0x1900] ;  /* 0x0019000001107983 */ /* 0x000ea20000300a00 */
[----:B------:R-:W-:Y:S01]  /*56540*/  IMAD.MOV.U32 R7, RZ, RZ, R27 ;  /* 0x000000ffff077224 */ /* 0x000fe200078e001b */
[----:B--2---:R-:W-:-:S15]  /*56550*/  HMMA.16816.F32.BF16 R16, R20, R26, R16 ;  /* 0x0000001a1410723c */ /* 0x004fde0000041810 */
[----:B------:R-:W-:-:S04]  /*56560*/  NOP ;  /* 0x0000000000007918 */ /* 0x000fc80000000000 */
[----:B------:R-:W-:Y:S04]  /*56570*/  STL.64 [R1+0x260], R16 ;  /* 0x0002601001007387 */ /* 0x000fe80000100a00 */
[----:B------:R0:W-:Y:S04]  /*56580*/  STL.64 [R1+0x268], R18 ;  /* 0x0002681201007387 */ /* 0x0001e80000100a00 */
[----:B0-----:R-:W2:Y:S04]  /*56590*/  LDL.LU R18, [R1+0x18fc] ;  /* 0x0018fc0001127983 */ /* 0x001ea80000300800 */
[----:B------:R-:W2:Y:S01]  /*565a0*/  LDL.LU R17, [R1+0x18f8] ;  /* 0x0018f80001117983 */ /* 0x000ea20000300800 */
[----:B------:R-:W-:-:S03]  /*565b0*/  IMAD.MOV.U32 R19, RZ, RZ, R26 ;  /* 0x000000ffff137224 */ /* 0x000fc600078e001a */
[----:B------:R-:W4:Y:S04]  /*565c0*/  LDL.LU.64 R26, [R1+0x18f0] ;  /* 0x0018f000011a7983 */ /* 0x000f280000300a00 */
[----:B------:R-:W4:Y:S04]  /*565d0*/  LDL.LU.64 R24, [R1+0x18e8] ;  /* 0x0018e80001187983 */ /* 0x000f280000300a00 */
[----:B------:R-:W-:Y:S04]  /*565e0*/  STL.64 [R1+0x18b0], R6 ;  /* 0x0018b00601007387 */ /* 0x000fe80000100a00 */
[----:B------:R0:W-:Y:S04]  /*565f0*/  STL [R1+0x18a8], R4 ;  /* 0x0018a80401007387 */ /* 0x0001e80000100800 */
[----:B0-----:R-:W3:Y:S04]  /*56600*/  LDL.LU R4, [R1+0x220] ;  /* 0x0002200001047983 */ /* 0x001ee80000300800 */
[----:B------:R-:W3:Y:S04]  /*56610*/  LDL.LU R5, [R1+0x224] ;  /* 0x0002240001057983 */ /* 0x000ee80000300800 */
[----:B------:R-:W3:Y:S04]  /*56620*/  LDL.LU R6, [R1+0x228] ;  /* 0x0002280001067983 */ /* 0x000ee80000300800 */
[----:B------:R-:W3:Y:S01]  /*56630*/  LDL.LU R7, [R1+0x22c] ;  /* 0x00022c0001077983 */ /* 0x000ee20000300800 */
[----:B----4-:R-:W-:Y:S03]  /*56640*/  HMMA.16816.F32.BF16 R24, R20, R14, R24 ;  /* 0x0000000e1418723c */ /* 0x010fe60000041818 */
[----:B--2---:R-:W-:Y:S04]  /*56650*/  STL.64 [R1+0x1898], R18 ;  /* 0x0018981201007387 */ /* 0x004fe80000100a00 */
[----:B------:R0:W-:Y:S04]  /*56660*/  STL [R1+0x1890], R17 ;  /* 0x0018901101007387 */ /* 0x0001e80000100800 */
[----:B------:R-:W2:Y:S04]  /*56670*/  LDL.LU R16, [R1+0x210] ;  /* 0x0002100001107983 */ /* 0x000ea80000300800 */
[----:B0-----:R-:W2:Y:S04]  /*56680*/  LDL.LU R17, [R1+0x214] ;  /* 0x0002140001117983 */ /* 0x001ea80000300800 */
[----:B------:R-:W2:Y:S04]  /*56690*/  LDL.LU R18, [R1+0x218] ;  /* 0x0002180001127983 */ /* 0x000ea80000300800 */
[----:B------:R-:W2:Y:S04]  /*566a0*/  LDL.LU R19, [R1+0x21c] ;  /* 0x00021c0001137983 */ /* 0x000ea80000300800 */
[----:B------:R0:W-:Y:S04]  /*566b0*/  STL.64 [R1+0x250], R24 ;  /* 0x0002501801007387 */ /* 0x0001e80000100a00 */
[----:B------:R1:W-:Y:S01]  /*566c0*/  STL.64 [R1+0x258], R26 ;  /* 0x0002581a01007387 */ /* 0x0003e20000100a00 */
[----:B0-----:R-:W-:-:S03]  /*566d0*/  IMAD.MOV.U32 R25, RZ, RZ, R14 ;  /* 0x000000ffff197224 */ /* 0x001fc600078e000e */
[----:B-1----:R-:W4:Y:S01]  /*566e0*/  LDL.LU.64 R26, [R1+0x18e0] ;  /* 0x0018e000011a7983 */ /* 0x002f220000300a00 */
[----:B------:R-:W-:-:S03]  /*566f0*/  IMAD.MOV.U32 R24, RZ, RZ, R15 ;  /* 0x000000ffff187224 */ /* 0x000fc600078e000f */
[----:B------:R-:W3:Y:S02]  /*56700*/  LDL.LU.64 R14, [R1+0x18d8] ;  /* 0x0018d800010e7983 */ /* 0x000ee40000300a00 */
[C---:B---3--:R-:W-:Y:S02]  /*56710*/  HMMA.16816.F32.BF16 R8, R20.reuse, R14, R8 ;  /* 0x0000000e1408723c */ /* 0x048fe40000041808 */
[----:B----4-:R-:W-:Y:S04]  /*56720*/  STL.64 [R1+0x1880], R26 ;  /* 0x0018801a01007387 */ /* 0x010fe80000100a00 */
        /* <DEDUP_REMOVED lines=26> */
[----:B------:R-:W2:Y:S04]  /*568d0*/  LDL.LU R4, [R1+0x18a8] ;  /* 0x0018a80001047983 */ /* 0x000ea80000300800 */
[----:B------:R-:W2:Y:S02]  /*568e0*/  LDL.LU.64 R10, [R1+0x18a0] ;  /* 0x0018a000010a7983 */ /* 0x000ea40000300a00 */
[----:B--2---:R-:W-:Y:S01]  /*568f0*/  HMMA.16816.F32.BF16 R16, R20, R10, R16 ;  /* 0x0000000a1410723c */ /* 0x004fe20000041810 */
[----:B------:R-:W-:-:S15]  /*56900*/  IMAD.MOV.U32 R5, RZ, RZ, R11 ;  /* 0x000000ffff057224 */ /* 0x000fde00078e000b */
[----:B------:R-:W-:-:S03]  /*56910*/  NOP ;  /* 0x0000000000007918 */ /* 0x000fc60000000000 */
[----:B------:R0:W-:Y:S04]  /*56920*/  STL.64 [R1+0x210], R16 ;  /* 0x0002101001007387 */ /* 0x0001e80000100a00 */
[----:B------:R1:W-:Y:S01]  /*56930*/  STL.64 [R1+0x218], R18 ;  /* 0x0002181201007387 */ /* 0x0003e20000100a00 */
[----:B0-----:R-:W-:-:S03]  /*56940*/  IMAD.MOV.U32 R16, RZ, RZ, R10 ;  /* 0x000000ffff107224 */ /* 0x001fc600078e000a */
[----:B-1----:R-:W2:Y:S04]  /*56950*/  LDL.LU.64 R18, [R1+0x1898] ;  /* 0x0018980001127983 */ /* 0x002ea80000300a00 */
[----:B------:R-:W2:Y:S04]  /*56960*/  LDL.LU R17, [R1+0x1890] ;  /* 0x0018900001117983 */ /* 0x000ea80000300800 */
        /* <DEDUP_REMOVED lines=87> */
[----:B------:R-:W2:Y:S04]  /*56ee0*/  LDL.LU R26, [R1+0x178] ;  /* 0x00017800011a7983 */ /* 0x000ea80000300800 */
[----:B------:R-:W2:Y:S04]  /*56ef0*/  LDL.LU R27, [R1+0x17c] ;  /* 0x00017c00011b7983 */ /* 0x000ea80000300800 */
[----:B--2---:R0:W-:Y:S04]  /*56f00*/  STL.64 [R1+0x17c0], R26 ;  /* 0x0017c01a01007387 */ /* 0x0041e80000100a00 */
[----:B------:R-:W-:Y:S01]  /*56f10*/  STL.64 [R1+0x17b8], R24 ;  /* 0x0017b81801007387 */ /* 0x000fe20000100a00 */
[----:B0-----:R-:W-:-:S02]  /*56f20*/  IMAD.MOV.U32 R26, RZ, RZ, R18 ;  /* 0x000000ffff1a7224 */ /* 0x001fc400078e0012 */
[----:B------:R-:W-:-:S05]  /*56f30*/  IMAD.MOV.U32 R27, RZ, RZ, R17 ;  /* 0x000000ffff1b7224 */ /* 0x000fca00078e0011 */
[----:B------:R0:W-:Y:S02]  /*56f40*/  STL.64 [R1+0x17d8], R26 ;  /* 0x0017d81a01007387 */ /* 0x0001e40000100a00 */
[----:B0-----:R-:W-:Y:S02]  /*56f50*/  IMAD.MOV.U32 R26, RZ, RZ, R16 ;  /* 0x000000ffff1a7224 */ /* 0x001fe400078e0010 */
[----:B------:R-:W-:-:S05]  /*56f60*/  IMAD.MOV.U32 R27, RZ, RZ, R9 ;  /* 0x000000ffff1b7224 */ /* 0x000fca00078e0009 */
[----:B------:R-:W-:Y:S04]  /*56f70*/  STL.64 [R1+0x17f0], R26 ;  /* 0x0017f01a01007387 */ /* 0x000fe80000100a00 */
[----:B----4-:R-:W-:Y:S04]  /*56f80*/  STL.64 [R1+0x1760], R14 ;  /* 0x0017600e01007387 */ /* 0x010fe80000100a00 */
[----:B------:R0:W-:Y:S04]  /*56f90*/  STL.64 [R1+0x1758], R12 ;  /* 0x0017580c01007387 */ /* 0x0001e80000100a00 */
        /* <DEDUP_REMOVED lines=13> */
[----:B------:R-:W3:Y:S01]  /*57070*/  LDL.LU R19, [R1+0x1bc] ;  /* 0x0001bc0001137983 */ /* 0x000ee20000300800 */
[----:B------:R-:W-:-:S03]  /*57080*/  IMAD.MOV.U32 R27, RZ, RZ, R5 ;  /* 0x000000ffff1b7224 */ /* 0x000fc600078e0005 */
[----:B------:R-:W3:Y:S04]  /*57090*/  LDL.LU R4, [R1+0x1d0] ;  /* 0x0001d00001047983 */ /* 0x000ee80000300800 */
        /* <DEDUP_REMOVED lines=37> */
[----:B------:R-:W4:Y:S01]  /*572f0*/  LDL.LU R4, [R1+0x1818] ;  /* 0x0018180001047983 */ /* 0x000f220000300800 */
[----:B------:R-:W-:Y:S01]  /*57300*/  IMAD.MOV.U32 R26, RZ, RZ, R8 ;  /* 0x000000ffff1a7224 */ /* 0x000fe200078e0008 */
        /* <DEDUP_REMOVED lines=24> */
[----:B----4-:R-:W-:-:S02]  /*57490*/  IMAD.MOV.U32 R22, RZ, RZ, R4 ;  /* 0x000000ffff167224 */ /* 0x010fc400078e0004 */
[----:B------:R-:W-:-:S07]  /*574a0*/  IMAD.MOV.U32 R23, RZ, RZ, R3 ;  /* 0x000000ffff177224 */ /* 0x000fce00078e0003 */
[----:B---3--:R-:W-:Y:S01]  /*574b0*/  HMMA.16816.F32.BF16 R20, R16, R22, R24 ;  /* 0x000000161014723c */ /* 0x008fe20000041818 */
[----:B------:R-:W2:-:S15]  /*574c0*/  LDL.LU.64 R26, [R1+0x17b0] ;  /* 0x0017b000011a7983 */ /* 0x000e9e0000300a00 */
[----:B------:R-:W-:-:S03]  /*574d0*/  NOP ;  /* 0x0000000000007918 */ /* 0x000fc60000000000 */
[----:B------:R-:W-:Y:S04]  /*574e0*/  STL.64 [R1+0x190], R20 ;  /* 0x0001901401007387 */ /* 0x000fe80000100a00 */
[----:B------:R0:W-:Y:S04]  /*574f0*/  STL.64 [R1+0x198], R22 ;  /* 0x0001981601007387 */ /* 0x0001e80000100a00 */
[----:B0-----:R-:W3:Y:S01]  /*57500*/  LDL.LU R22, [R1+0xd84] ;  /* 0x000d840001167983 */ /* 0x001ee20000300800 */
        /* <DEDUP_REMOVED lines=48> */
[C---:B--2---:R-:W-:Y:S02]  /*57810*/  HMMA.16816.F32.BF16 R24, R16.reuse, R26, R12 ;  /* 0x0000001a1018723c */ /* 0x044fe4000004180c */
[----:B------:R-:W2:Y:S04]  /*57820*/  LDL.LU.64 R14, [R1+0x16e8] ;  /* 0x0016e800010e7983 */ /* 0x000ea80000300a00 */
[----:B------:R-:W3:Y:S04]  /*57830*/  LDL.LU R23, [R1+0xd80] ;  /* 0x000d800001177983 */ /* 0x000ee80000300800 */
[----:B---3--:R0:W-:Y:S09]  /*57840*/  STL.64 [R1+0x16c8], R22 ;  /* 0x0016c81601007387 */ /* 0x0081f20000100a00 */
[----:B------:R-:W-:Y:S04]  /*57850*/  STL.64 [R1+0x100], R24 ;  /* 0x0001001801007387 */ /* 0x000fe80000100a00 */
[----:B------:R-:W-:Y:S04]  /*57860*/  STL.64 [R1+0x108], R26 ;  /* 0x0001081a01007387 */ /* 0x000fe80000100a00 */
[----:B------:R-:W3:Y:S04]  /*57870*/  LDL.LU R20, [R1+0x590] ;  /* 0x0005900001147983 */ /* 0x000ee80000300800 */
[----:B------:R-:W3:Y:S04]  /*57880*/  LDL.LU R21, [R1+0x594] ;  /* 0x0005940001157983 */ /* 0x000ee80000300800 */
[----:B0-----:R-:W4:Y:S04]  /*57890*/  LDL.LU R22, [R1+0x598] ;  /* 0x0005980001167983 */ /* 0x001f280000300800 */
[----:B------:R-:W4:Y:S04]  /*578a0*/  LDL.LU R23, [R1+0x59c] ;  /* 0x00059c0001177983 */ /* 0x000f280000300800 */
[----:B----4-:R-:W-:Y:S04]  /*578b0*/  STL.64 [R1+0x16d8], R22 ;  /* 0x0016d81601007387 */ /* 0x010fe80000100a00 */
[----:B---3--:R0:W-:Y:S04]  /*578c0*/  STL.64 [R1+0x16d0], R20 ;  /* 0x0016d01401007387 */ /* 0x0081e80000100a00 */
[----:B0-----:R-:W2:Y:S04]  /*578d0*/  LDL.LU R20, [R1+0xd0] ;  /* 0x0000d00001147983 */ /* 0x001ea80000300800 */
[----:B------:R-:W2:Y:S04]  /*578e0*/  LDL.LU R21, [R1+0xd4] ;  /* 0x0000d40001157983 */ /* 0x000ea80000300800 */
[----:B------:R-:W2:Y:S04]  /*578f0*/  LDL.LU R22, [R1+0xd8] ;  /* 0x0000d80001167983 */ /* 0x000ea80000300800 */
[----:B------:R-:W2:Y:S04]  /*57900*/  LDL.LU R23, [R1+0xdc] ;  /* 0x0000dc0001177983 */ /* 0x000ea80000300800 */
[----:B------:R-:W3:Y:S04]  /*57910*/  LDL.LU R13, [R1+0x1180] ;  /* 0x00118000010d7983 */ /* 0x000ee80000300800 */
[----:B------:R-:W4:Y:S04]  /*57920*/  LDL.LU R12, [R1+0x1178] ;  /* 0x00117800010c7983 */ /* 0x000f280000300800 */
[----:B------:R-:W3:Y:S04]  /*57930*/  LDL.LU R27, [R1+0x1170] ;  /* 0x00117000011b7983 */ /* 0x000ee80000300800 */
[----:B------:R-:W3:Y:S04]  /*57940*/  LDL.LU R26, [R1+0x1168] ;  /* 0x00116800011a7983 */ /* 0x000ee80000300800 */
[----:B------:R-:W4:Y:S04]  /*57950*/  LDL.LU R25, [R1+0x1160] ;  /* 0x0011600001197983 */ /* 0x000f280000300800 */
[----:B------:R-:W4:Y:S01]  /*57960*/  LDL.LU R24, [R1+0xd7c] ;  /* 0x000d7c0001187983 */ /* 0x000f220000300800 */
[----:B--2---:R-:W-:Y:S03]  /*57970*/  HMMA.16816.F32.BF16 R20, R16, R14, R20 ;  /* 0x0000000e1014723c */ /* 0x004fe60000041814 */
[----:B---3--:R-:W-:Y:S04]  /*57980*/  STL.64 [R1+0x16c0], R26 ;  /* 0x0016c01a01007387 */ /* 0x008fe80000100a00 */
[----:B----4-:R0:W-:Y:S02]  /*57990*/  STL.64 [R1+0x16b8], R24 ;  /* 0x0016b81801007387 */ /* 0x0101e40000100a00 */
[----:B0-----:R-:W-:-:S02]  /*579a0*/  IMAD.MOV.U32 R24, RZ, RZ, R0 ;  /* 0x000000ffff187224 */ /* 0x001fc400078e0000 */
[----:B------:R-:W2:Y:S04]  /*579b0*/  LDL.LU R0, [R1+0x16e0] ;  /* 0x0016e00001007983 */ /* 0x000ea80000300800 */
[----:B------:R-:W3:Y:S04]  /*579c0*/  LDL.LU R3, [R1+0x1158] ;  /* 0x0011580001037983 */ /* 0x000ee80000300800 */
[----:B------:R-:W2:Y:S04]  /*579d0*/  LDL.LU R5, [R1+0x117c] ;  /* 0x00117c0001057983 */ /* 0x000ea80000300800 */
[----:B------:R-:W4:Y:S04]  /*579e0*/  LDL.LU R4, [R1+0x1150] ;  /* 0x0011500001047983 */ /* 0x000f280000300800 */
[----:B------:R-:W2:Y:S01]  /*579f0*/  LDL.LU R9, [R1+0x1174] ;  /* 0x0011740001097983 */ /* 0x000ea20000300800 */
[----:B------:R-:W-:-:S03]  /*57a00*/  IMAD.MOV.U32 R25, RZ, RZ, R29 ;  /* 0x000000ffff197224 */ /* 0x000fc600078e001d */
[----:B------:R-:W2:Y:S01]  /*57a10*/  LDL.LU R8, [R1+0x1148] ;  /* 0x0011480001087983 */ /* 0x000ea20000300800 */
[----:B------:R-:W-:-:S03]  /*57a20*/  IMAD.MOV.U32 R26, RZ, RZ, R28 ;  /* 0x000000ffff1a7224 */ /* 0x000fc600078e001c */
[----:B------:R-:W2:Y:S01]  /*57a30*/  LDL.LU R29, [R1+0x116c] ;  /* 0x00116c00011d7983 */ /* 0x000ea20000300800 */
[----:B------:R-:W-:-:S03]  /*57a40*/  IMAD.MOV.U32 R27, RZ, RZ, R2 ;  /* 0x000000ffff1b7224 */ /* 0x000fc600078e0002 */
[----:B------:R-:W2:Y:S04]  /*57a50*/  LDL.LU R28, [R1+0x1140] ;  /* 0x00114000011c7983 */ /* 0x000ea80000300800 */
[----:B------:R-:W2:Y:S04]  /*57a60*/  LDL.LU R2, [R1+0x1164] ;  /* 0x0011640001027983 */ /* 0x000ea80000300800 */
[----:B------:R-:W-:Y:S01]  /*57a70*/  STL.64 [R1+0xf0], R20 ;  /* 0x0000f01401007387 */ /* 0x000fe20000100a00 */
[----:B------:R-:W-:-:S03]  /*57a80*/  IMAD.MOV.U32 R15, RZ, RZ, R22 ;  /* 0x000000ffff0f7224 */ /* 0x000fc600078e0016 */
[----:B------:R0:W-:Y:S01]  /*57a90*/  STL.64 [R1+0xf8], R22 ;  /* 0x0000f81601007387 */ /* 0x0001e20000100a00 */
[----:B------:R-:W-:-:S03]  /*57aa0*/  IMAD.MOV.U32 R14, RZ, RZ, R23 ;  /* 0x000000ffff0e7224 */ /* 0x000fc600078e0017 */
[----:B0-----:R-:W2:Y:S04]  /*57ab0*/  LDL.LU.64 R22, [R1+0x16d8] ;  /* 0x0016d80001167983 */ /* 0x001ea80000300a00 */
[----:B------:R-:W2:Y:S04]  /*57ac0*/  LDL.LU.64 R20, [R1+0x16d0] ;  /* 0x0016d00001147983 */ /* 0x000ea80000300a00 */
[----:B------:R-:W-:Y:S04]  /*57ad0*/  STL [R1+0x15e8], R14 ;  /* 0x0015e80e01007387 */ /* 0x000fe80000100800 */
[----:B------:R-:W-:Y:S01]  /*57ae0*/  STL [R1+0x15e4], R15 ;  /* 0x0015e40f01007387 */ /* 0x000fe20000100800 */
[C---:B--2---:R-:W-:Y:S08]  /*57af0*/  HMMA.16816.F32.BF16 R20, R16.reuse, R10, R20 ;  /* 0x0000000a1014723c */ /* 0x044ff00000041814 */
[----:B------:R-:W-:Y:S11]  /*57b00*/  HMMA.16816.F32.BF16 R16, R16, R6, R24 ;  /* 0x000000061010723c */ /* 0x000ff60000041818 */
[----:B------:R0:W-:Y:S04]  /*57b10*/  STL.64 [R1+0xe0], R20 ;  /* 0x0000e01401007387 */ /* 0x0001e80000100a00 */
[----:B------:R1:W-:Y:S01]  /*57b20*/  STL.64 [R1+0xe8], R22 ;  /* 0x0000e81601007387 */ /* 0x0003e20000100a00 */
[----:B0-----:R-:W0:Y:S03]  /*57b30*/  LDC R20, c[0x0][0x3a8] ;  /* 0x0000ea00ff147b82 */ /* 0x001e260000000800 */
[----:B-1----:R-:W2:Y:S04]  /*57b40*/  LDL.LU.64 R22, [R1+0x16c8] ;  /* 0x0016c80001167983 */ /* 0x002ea80000300a00 */
[----:B------:R-:W3:Y:S04]  /*57b50*/  LDL.LU.64 R26, [R1+0x16c0] ;  /* 0x0016c000011a7983 */ /* 0x000ee80000300a00 */
[----:B------:R-:W3:Y:S01]  /*57b60*/  LDL.LU.64 R24, [R1+0x16b8] ;  /* 0x0016b80001187983 */ /* 0x000ee20000300a00 */
[----:B------:R-:W-:-:S02]  /*57b70*/  IMAD.MOV.U32 R6, RZ, RZ, R19 ;  /* 0x000000ffff067224 */ /* 0x000fc400078e0013 */
[----:B------:R-:W-:Y:S01]  /*57b80*/  IMAD.MOV.U32 R7, RZ, RZ, R18 ;  /* 0x000000ffff077224 */ /* 0x000fe200078e0012 */
[----:B------:R-:W-:Y:S04]  /*57b90*/  STL.64 [R1+0xd0], R16 ;  /* 0x0000d01001007387 */ /* 0x000fe80000100a00 */
[----:B------:R-:W-:Y:S01]  /*57ba0*/  STL.64 [R1+0xd8], R18 ;  /* 0x0000d81201007387 */ /* 0x000fe20000100a00 */
[----:B0-----:R-:W-:-:S04]  /*57bb0*/  IMAD.SHL.U32 R20, R20, 0x80, RZ ;  /* 0x0000008014147824 */ /* 0x001fc800078e00ff */
[----:B------:R-:W-:-:S05]  /*57bc0*/  IMAD.SHL.U32 R20, R20, 0x2, RZ ;  /* 0x0000000214147824 */ /* 0x000fca00078e00ff */
[-C--:B------:R-:W-:Y:S02]  /*57bd0*/  IADD3 R13, P3, PT, R13, R20.reuse, RZ ;  /* 0x000000140d0d7210 */ /* 0x080fe40007f7e0ff */
[----:B------:R-:W-:-:S03]  /*57be0*/  IADD3 R12, P4, PT, R12, R20, RZ ;  /* 0x000000140c0c7210 */ /* 0x000fc60007f9e0ff */
[--C-:B------:R-:W-:Y:S01]  /*57bf0*/  IMAD.X R5, R5, 0x1, R0.reuse, P3 ;  /* 0x0000000105057824 */ /* 0x100fe200018e0600 */
[-C--:B----4-:R-:W-:Y:S01]  /*57c00*/  IADD3 R4, P3, PT, R4, R20.reuse, RZ ;  /* 0x0000001404047210 */ /* 0x090fe20007f7e0ff */
[----:B------:R-:W-:Y:S01]  /*57c10*/  IMAD.X R9, R9, 0x1, R0, P4 ;  /* 0x0000000109097824 */ /* 0x000fe200020e0600 */
[-C--:B------:R-:W-:Y:S01]  /*57c20*/  IADD3 R8, P4, PT, R8, R20.reuse, RZ ;  /* 0x0000001408087210 */ /* 0x080fe20007f9e0ff */
[----:B--2---:R-:W-:Y:S01]  /*57c30*/  VIADD R22, R22, 0x1 ;  /* 0x0000000116167836 */ /* 0x004fe20000000000 */
[-C--:B------:R-:W-:Y:S02]  /*57c40*/  IADD3 R23, P2, PT, R23, R20.reuse, RZ ;  /* 0x0000001417177210 */ /* 0x080fe40007f5e0ff */
[-C--:B---3--:R-:W-:Y:S02]  /*57c50*/  IADD3 R27, P5, PT, R27, R20.reuse, RZ ;  /* 0x000000141b1b7210 */ /* 0x088fe40007fbe0ff */
[-C--:B------:R-:W-:Y:S01]  /*57c60*/  IADD3 R26, P6, PT, R26, R20.reuse, RZ ;  /* 0x000000141a1a7210 */ /* 0x080fe20007fde0ff */
[----:B------:R-:W-:Y:S04]  /*57c70*/  STL [R1+0xd84], R22 ;  /* 0x000d841601007387 */ /* 0x000fe80000100800 */
[----:B------:R-:W-:Y:S04]  /*57c80*/  STL [R1+0x15f0], R6 ;  /* 0x0015f00601007387 */ /* 0x000fe80000100800 */
[----:B------:R-:W-:Y:S04]  /*57c90*/  STL [R1+0x15ec], R7 ;  /* 0x0015ec0701007387 */ /* 0x000fe80000100800 */
[----:B------:R-:W-:Y:S01]  /*57ca0*/  STL [R1+0xd80], R23 ;  /* 0x000d801701007387 */ /* 0x000fe20000100800 */
[----:B------:R-:W-:-:S03]  /*57cb0*/  IADD3 R25, P1, PT, R25, R20, RZ ;  /* 0x0000001419197210 */ /* 0x000fc60007f3e0ff */
[----:B------:R-:W-:Y:S01]  /*57cc0*/  STL [R1+0x1180], R13 ;  /* 0x0011800d01007387 */ /* 0x000fe20000100800 */
[----:B------:R-:W-:-:S03]  /*57cd0*/  IMAD.X R24, R24, 0x1, R0, P2 ;  /* 0x0000000118187824 */ /* 0x000fc600010e0600 */
[----:B------:R-:W-:Y:S01]  /*57ce0*/  STL [R1+0x1178], R12 ;  /* 0x0011780c01007387 */ /* 0x000fe20000100800 */
[----:B------:R-:W-:-:S03]  /*57cf0*/  IADD3 R3, P2, PT, R3, R20, RZ ;  /* 0x0000001403037210 */ /* 0x000fc60007f5e0ff */
[----:B------:R-:W-:Y:S04]  /*57d00*/  STL [R1+0x1170], R27 ;  /* 0x0011701b01007387 */ /* 0x000fe80000100800 */
[----:B------:R-:W-:Y:S04]  /*57d10*/  STL [R1+0x1168], R26 ;  /* 0x0011681a01007387 */ /* 0x000fe80000100800 */
[----:B------:R-:W-:Y:S04]  /*57d20*/  STL [R1+0x1160], R25 ;  /* 0x0011601901007387 */ /* 0x000fe80000100800 */
[----:B------:R-:W-:Y:S04]  /*57d30*/  STL [R1+0xd7c], R24 ;  /* 0x000d7c1801007387 */ /* 0x000fe80000100800 */
[----:B------:R-:W-:Y:S04]  /*57d40*/  STL [R1+0x1158], R3 ;  /* 0x0011580301007387 */ /* 0x000fe80000100800 */
[----:B------:R-:W-:Y:S01]  /*57d50*/  STL [R1+0x117c], R5 ;  /* 0x00117c0501007387 */ /* 0x000fe20000100800 */
[----:B------:R-:W-:-:S03]  /*57d60*/  IMAD.X R29, R29, 0x1, R0, P5 ;  /* 0x000000011d1d7824 */ /* 0x000fc600028e0600 */
[----:B------:R-:W-:Y:S01]  /*57d70*/  STL [R1+0x1150], R4 ;  /* 0x0011500401007387 */ /* 0x000fe20000100800 */
[----:B------:R-:W-:-:S03]  /*57d80*/  IADD3 R28, P5, PT, R28, R20, RZ ;  /* 0x000000141c1c7210 */ /* 0x000fc60007fbe0ff */
[----:B------:R-:W-:Y:S04]  /*57d90*/  STL [R1+0x1174], R9 ;  /* 0x0011740901007387 */ /* 0x000fe80000100800 */
[----:B------:R-:W-:Y:S04]  /*57da0*/  STL [R1+0x1148], R8 ;  /* 0x0011480801007387 */ /* 0x000fe80000100800 */
[----:B------:R0:W-:Y:S01]  /*57db0*/  STL [R1+0x16b0], R0 ;  /* 0x0016b00001007387 */ /* 0x0001e20000100800 */
[----:B------:R-:W-:-:S03]  /*57dc0*/  IMAD.X R2, R2, 0x1, R0, P6 ;  /* 0x0000000102027824 */ /* 0x000fc600030e0600 */
[----:B------:R-:W-:Y:S04]  /*57dd0*/  STL [R1+0x116c], R29 ;  /* 0x00116c1d01007387 */ /* 0x000fe80000100800 */
[----:B0-----:R-:W2:Y:S04]  /*57de0*/  LDL.LU R0, [R1+0x1138] ;  /* 0x0011380001007983 */ /* 0x001ea80000300800 */
[----:B------:R-:W-:Y:S04]  /*57df0*/  STL [R1+0x1140], R28 ;  /* 0x0011401c01007387 */ /* 0x000fe80000100800 */
[----:B------:R-:W3:Y:S04]  /*57e00*/  LDL.LU R7, [R1+0x1128] ;  /* 0x0011280001077983 */ /* 0x000ee80000300800 */
[----:B------:R-:W-:Y:S04]  /*57e10*/  STL [R1+0x1164], R2 ;  /* 0x0011640201007387 */ /* 0x000fe80000100800 */
[----:B---3--:R0:W-:Y:S04]  /*57e20*/  STL [R1+0x16a4], R7 ;  /* 0x0016a40701007387 */ /* 0x0081e80000100800 */
[----:B0-----:R-:W3:Y:S04]  /*57e30*/  LDL.LU R7, [R1+0x1154] ;  /* 0x0011540001077983 */ /* 0x001ee80000300800 */
[----:B---3--:R0:W-:Y:S04]  /*57e40*/  STL [R1+0x16a8], R7 ;  /* 0x0016a80701007387 */ /* 0x0081e80000100800 */
[----:B0-----:R-:W3:Y:S01]  /*57e50*/  LDL.LU R7, [R1+0x1130] ;  /* 0x0011300001077983 */ /* 0x001ee20000300800 */
[----:B------:R-:W-:-:S02]  /*57e60*/  ISETP.NE.U32.AND P0, PT, R22, UR7, PT ;  /* 0x0000000716007c0c */ /* 0x000fc4000bf05070 */
[----:B--2---:R-:W-:Y:S01]  /*57e70*/  IADD3 R0, P6, PT, R0, R20, RZ ;  /* 0x0000001400007210 */ /* 0x004fe20007fde0ff */
[----:B---3--:R0:W-:Y:S04]  /*57e80*/  STL [R1+0x16ac], R7 ;  /* 0x0016ac0701007387 */ /* 0x0081e80000100800 */
        /* <DEDUP_REMOVED lines=27> */
[----:B------:R0:W-:Y:S04]  /*58040*/  STL [R1+0x1138], R0 ;  /* 0x0011380001007387 */ /* 0x0001e80000100800 */
[----:B0-----:R-:W2:Y:S02]  /*58050*/  LDL.LU R0, [R1+0x16b0] ;  /* 0x0016b00001007983 */ /* 0x001ea40000300800 */
[----:B--2---:R-:W-:-:S05]  /*58060*/  IMAD.X R7, R7, 0x1, R0, P1 ;  /* 0x0000000107077824 */ /* 0x004fca00008e0600 */
[----:B------:R0:W-:Y:S04]  /*58070*/  STL [R1+0x115c], R7 ;  /* 0x00115c0701007387 */ /* 0x0001e80000100800 */
[----:B0-----:R-:W2:Y:S02]  /*58080*/  LDL.LU R7, [R1+0x16ac] ;  /* 0x0016ac0001077983 */ /* 0x001ea40000300800 */
[----:B--2---:R-:W-:-:S05]  /*58090*/  IADD3 R7, P1, PT, R7, R20, RZ ;  /* 0x0000001407077210 */ /* 0x004fca0007f3e0ff */
[----:B------:R0:W-:Y:S04]  /*580a0*/  STL [R1+0x1130], R7 ;  /* 0x0011300701007387 */ /* 0x0001e80000100800 */
[----:B0-----:R-:W2:Y:S02]  /*580b0*/  LDL.LU R7, [R1+0x16a8] ;  /* 0x0016a80001077983 */ /* 0x001ea40000300800 */
[----:B--2---:R-:W-:-:S05]  /*580c0*/  IMAD.X R7, R7, 0x1, R0, P2 ;  /* 0x0000000107077824 */ /* 0x004fca00010e0600 */
[----:B------:R0:W-:Y:S04]  /*580d0*/  STL [R1+0x1154], R7 ;  /* 0x0011540701007387 */ /* 0x0001e80000100800 */
[----:B0-----:R-:W2:Y:S01]  /*580e0*/  LDL.LU R7, [R1+0x16a4] ;  /* 0x0016a40001077983 */ /* 0x001ea20000300800 */
[--C-:B---3--:R-:W-:Y:S01]  /*580f0*/  IMAD.X R6, R6, 0x1, R0.reuse, P3 ;  /* 0x0000000106067824 */ /* 0x108fe200018e0600 */
[-C--:B----4-:R-:W-:Y:S01]  /*58100*/  IADD3 R16, P3, PT, R16, R20.reuse, RZ ;  /* 0x0000001410107210 */ /* 0x090fe20007f7e0ff */
[--C-:B------:R-:W-:Y:S01]  /*58110*/  IMAD.X R17, R17, 0x1, R0.reuse, P4 ;  /* 0x0000000111117824 */ /* 0x100fe200020e0600 */
[-C--:B------:R-:W-:Y:S01]  /*58120*/  IADD3 R18, P4, PT, R18, R20.reuse, RZ ;  /* 0x0000001412127210 */ /* 0x080fe20007f9e0ff */
        /* <DEDUP_REMOVED lines=16> */
[----:B------:R-:W-:Y:S01]  /*58230*/  IMAD.X R28, R28, 0x1, R0, P3 ;  /* 0x000000011c1c7824 */ /* 0x000fe200018e0600 */
[----:B------:R-:W-:-:S02]  /*58240*/  IADD3 R2, P3, PT, R2, R20, RZ ;  /* 0x0000001402027210 */ /* 0x000fc40007f7e0ff */
[----:B--2---:R-:W-:-:S05]  /*58250*/  IADD3 R7, P2, PT, R7, R20, RZ ;  /* 0x0000001407077210 */ /* 0x004fca0007f5e0ff */
[----:B------:R-:W-:Y:S04]  /*58260*/  STL [R1+0x1128], R7 ;  /* 0x0011280701007387 */ /* 0x000fe80000100800 */
        /* <DEDUP_REMOVED lines=21> */
[----:B------:R-:W-:Y:S04]  /*583c0*/  STL [R1+0x1104], R3 ;  /* 0x0011040301007387 */ /* 0x000fe80000100800 */
[----:B------:R-:W-:Y:S01]  /*583d0*/  STL [R1+0x10d8], R5 ;  /* 0x0010d80501007387 */ /* 0x000fe20000100800 */
[----:B------:R-:W-:-:S03]  /*583e0*/  IADD3 R29, P2, PT, R29, R20, RZ ;  /* 0x000000141d1d7210 */ /* 0x000fc60007f5e0ff */
[----:B------:R-:W-:Y:S04]  /*583f0*/  STL [R1+0x10fc], R4 ;  /* 0x0010fc0401007387 */ /* 0x000fe80000100800 */
[----:B------:R-:W-:Y:S04]  /*58400*/  STL [R1+0x10d0], R9 ;  /* 0x0010d00901007387 */ /* 0x000fe80000100800 */
[----:B------:R-:W-:Y:S04]  /*58410*/  STL [R1+0x10f4], R8 ;  /* 0x0010f40801007387 */ /* 0x000fe80000100800 */
[----:B------:R0:W-:Y:S04]  /*58420*/  STL [R1+0x16a0], R20 ;  /* 0x0016a01401007387 */ /* 0x0001e80000100800 */
        /* <DEDUP_REMOVED lines=9> */
[----:B--2---:R-:W-:-:S03]  /*584c0*/  IMAD.X R20, R20, 0x1, R0, P4 ;  /* 0x0000000114147824 */ /* 0x004fc600020e0600 */
        /* <DEDUP_REMOVED lines=30> */
[----:B--2---:R-:W-:-:S05]  /*586b0*/  IADD3 R7, P4, PT, R7, R20, RZ ;  /* 0x0000001407077210 */ /* 0x004fca0007f9e0ff */
[----:B------:R0:W-:Y:S04]  /*586c0*/  STL [R1+0x10b8], R7 ;  /* 0x0010b80701007387 */ /* 0x0001e80000100800 */
[----:B0-----:R-:W2:Y:S02]  /*586d0*/  LDL.LU R7, [R1+0x169c] ;  /* 0x00169c0001077983 */ /* 0x001ea40000300800 */
[----:B--2---:R-:W-:-:S05]  /*586e0*/  IMAD.X R7, R7, 0x1, R0, P5 ;  /* 0x0000000107077824 */ /* 0x004fca00028e0600 */
[----:B------:R0:W-:Y:S04]  /*586f0*/  STL [R1+0x10dc], R7 ;  /* 0x0010dc0701007387 */ /* 0x0001e80000100800 */
[----:B0-----:R-:W2:Y:S02]  /*58700*/  LDL.LU R7, [R1+0x1698] ;  /* 0x0016980001077983 */ /* 0x001ea40000300800 */
[----:B--2---:R-:W-:-:S05]  /*58710*/  IADD3 R7, P5, PT, R7, R20, RZ ;  /* 0x0000001407077210 */ /* 0x004fca0007fbe0ff */
[----:B------:R0:W-:Y:S04]  /*58720*/  STL [R1+0x10b0], R7 ;  /* 0x0010b00701007387 */ /* 0x0001e80000100800 */
[----:B0-----:R-:W2:Y:S01]  /*58730*/  LDL.LU R7, [R1+0x1694] ;  /* 0x0016940001077983 */ /* 0x001ea20000300800 */
[--C-:B----4-:R-:W-:Y:S01]  /*58740*/  IMAD.X R16, R16, 0x1, R0.reuse, P1 ;  /* 0x0000000110107824 */ /* 0x110fe200008e0600 */
        /* <DEDUP_REMOVED lines=18> */
[----:B------:R-:W-:Y:S01]  /*58870*/  IADD3 R8, P5, PT, R8, R20, RZ ;  /* 0x0000001408087210 */ /* 0x000fe20007fbe0ff */
[----:B------:R-:W-:-:S02]  /*58880*/  IMAD.X R2, R2, 0x1, R0, P1 ;  /* 0x0000000102027824 */ /* 0x000fc400008e0600 */
[----:B--2---:R-:W-:Y:S01]  /*58890*/  IMAD.X R7, R7, 0x1, R0, P6 ;  /* 0x0000000107077824 */ /* 0x004fe200030e0600 */
[----:B---3--:R-:W-:-:S04]  /*588a0*/  IADD3 R6, P6, PT, R6, R20, RZ ;  /* 0x0000001406067210 */ /* 0x008fc80007fde0ff */
        /* <DEDUP_REMOVED lines=38> */
[----:B--2---:R-:W-:-:S03]  /*58b10*/  IADD3 R0, P1, PT, R0, R20, RZ ;  /* 0x0000001400007210 */ /* 0x004fc60007f3e0ff */
        /* <DEDUP_REMOVED lines=531> */
[----:B------:R0:W-:Y:S04]  /*5ac50*/  STL [R1+0xdfc], R2 ;  /* 0x000dfc0201007387 */ /* 0x0001e80000100800 */
[----:B0-----:R-:W3:Y:S01]  /*5ac60*/  LDL.LU R2, [R1+0x1564] ;  /* 0x0015640001027983 */ /* 0x001ee20000300800 */
        /* <DEDUP_REMOVED lines=10> */
[-C--:B---3--:R-:W-:Y:S01]  /*5ad10*/  IADD3 R17, P4, PT, R17, R20.reuse, RZ ;  /* 0x0000001411117210 */ /* 0x088fe20007f9e0ff */
        /* <DEDUP_REMOVED lines=9> */
[----:B------:R-:W-:Y:S01]  /*5adb0*/  IADD3 R27, P4, PT, R27, UR10, RZ ;  /* 0x0000000a1b1b7c10 */ /* 0x000fe2000ff9e0ff */
        /* <DEDUP_REMOVED lines=8> */
[----:B--2---:R-:W-:Y:S01]  /*5ae40*/  IMAD.X R7, R7, 0x1, R0, P3 ;  /* 0x0000000107077824 */ /* 0x004fe200018e0600 */
[----:B------:R-:W-:-:S04]  /*5ae50*/  IADD3 R6, P3, PT, R6, R20, RZ ;  /* 0x0000001406067210 */ /* 0x000fc80007f7e0ff */
        /* <DEDUP_REMOVED lines=25> */
[----:B------:R0:W-:Y:S04]  /*5aff0*/  STL [R1+0x15f4], R0 ;  /* 0x0015f40001007387 */ /* 0x0001e80000100800 */
[----:B------:R-:W-:Y:S04]  /*5b000*/  STL [R1+0xd94], R9 ;  /* 0x000d940901007387 */ /* 0x000fe80000100800 */
[----:B------:R-:W-:Y:S04]  /*5b010*/  STL [R1+0x13bc], R8 ;  /* 0x0013bc0801007387 */ /* 0x000fe80000100800 */
[----:B------:R-:W-:Y:S04]  /*5b020*/  STL [R1+0xd8c], R29 ;  /* 0x000d8c1d01007387 */ /* 0x000fe80000100800 */
[----:B0-----:R-:W2:Y:S01]  /*5b030*/  LDL.LU R0, [R1+0x13b0] ;  /* 0x0013b00001007983 */ /* 0x001ea20000300800 */
[----:B------:R-:W-:-:S02]  /*5b040*/  IADD3 R28, P3, PT, R28, UR10, RZ ;  /* 0x0000000a1c1c7c10 */ /* 0x000fc4000ff7e0ff */
[----:B------:R-:W-:Y:S01]  /*5b050*/  IADD3.X R2, PT, PT, R2, UR4, RZ, P4, !PT ;  /* 0x0000000402027c10 */ /* 0x000fe2000a7fe4ff */
[----:B--2---:R0:W-:Y:S04]  /*5b060*/  STL [R1+0x1630], R0 ;  /* 0x0016300001007387 */ /* 0x0041e80000100800 */
[----:B------:R-:W-:Y:S04]  /*5b070*/  STL [R1+0x13b8], R28 ;  /* 0x0013b81c01007387 */ /* 0x000fe80000100800 */
[----:B0-----:R-:W2:Y:S04]  /*5b080*/  LDL.LU R0, [R1+0xd88] ;  /* 0x000d880001007983 */ /* 0x001ea80000300800 */
[----:B------:R-:W-:Y:S04]  /*5b090*/  STL [R1+0x1564], R2 ;  /* 0x0015640201007387 */ /* 0x000fe80000100800 */
        /* <DEDUP_REMOVED lines=30> */
[----:B--2---:R-:W-:-:S05]  /*5b280*/  IADD3 R0, P4, PT, R0, UR10, RZ ;  /* 0x0000000a00007c10 */ /* 0x004fca000ff9e0ff */
[----:B------:R0:W-:Y:S04]  /*5b290*/  STL [R1+0x13b4], R0 ;  /* 0x0013b40001007387 */ /* 0x0001e80000100800 */
[----:B0-----:R-:W2:Y:S02]  /*5b2a0*/  LDL.LU R0, [R1+0x1634] ;  /* 0x0016340001007983 */ /* 0x001ea40000300800 */
[----:B--2---:R-:W-:-:S05]  /*5b2b0*/  IADD3.X R0, PT, PT, R0, UR4, RZ, P5, !PT ;  /* 0x0000000400007c10 */ /* 0x004fca000affe4ff */
[----:B------:R0:W-:Y:S04]  /*5b2c0*/  STL [R1+0xd88], R0 ;  /* 0x000d880001007387 */ /* 0x0001e80000100800 */
[----:B0-----:R-:W2:Y:S01]  /*5b2d0*/  LDL.LU R0, [R1+0x1630] ;  /* 0x0016300001007983 */ /* 0x001ea20000300800 */
[----:B---3--:R-:W-:Y:S02]  /*5b2e0*/  IADD3.X R7, PT, PT, R7, UR4, RZ, P6, !PT ;  /* 0x0000000407077c10 */ /* 0x008fe4000b7fe4ff */
[----:B----4-:R-:W-:Y:S02]  /*5b2f0*/  IADD3 R6, P6, PT, R6, UR10, RZ ;  /* 0x0000000a06067c10 */ /* 0x010fe4000ffde0ff */
[----:B------:R-:W-:Y:S02]  /*5b300*/  IADD3.X R16, PT, PT, R16, UR4, RZ, P1, !PT ;  /* 0x0000000410107c10 */ /* 0x000fe40008ffe4ff */
[----:B------:R-:W-:-:S02]  /*5b310*/  IADD3 R17, P1, PT, R17, UR10, RZ ;  /* 0x0000000a11117c10 */ /* 0x000fc4000ff3e0ff */
[----:B------:R-:W-:Y:S02]  /*5b320*/  IADD3.X R18, PT, PT, R18, UR4, RZ, P2, !PT ;  /* 0x0000000412127c10 */ /* 0x000fe400097fe4ff */
[----:B------:R-:W-:Y:S02]  /*5b330*/  IADD3 R19, P2, PT, R19, UR10, RZ ;  /* 0x0000000a13137c10 */ /* 0x000fe4000ff5e0ff */
[----:B------:R-:W-:Y:S02]  /*5b340*/  IADD3.X R10, PT, PT, R10, UR4, RZ, P3, !PT ;  /* 0x000000040a0a7c10 */ /* 0x000fe40009ffe4ff */
[----:B------:R-:W-:Y:S02]  /*5b350*/  IADD3 R11, P3, PT, R11, UR10, RZ ;  /* 0x0000000a0b0b7c10 */ /* 0x000fe4000ff7e0ff */
        /* <DEDUP_REMOVED lines=13> */
[----:B--2---:R-:W-:-:S05]  /*5b430*/  IADD3 R0, P5, PT, R0, UR10, RZ ;  /* 0x0000000a00007c10 */ /* 0x004fca000ffbe0ff */
[----:B------:R0:W-:Y:S04]  /*5b440*/  STL [R1+0x13b0], R0 ;  /* 0x0013b00001007387 */ /* 0x0001e80000100800 */
[----:B------:R-:W-:Y:S04]  /*5b450*/  STL [R1+0x1194], R7 ;  /* 0x0011940701007387 */ /* 0x000fe80000100800 */
[----:B------:R-:W-:Y:S04]  /*5b460*/  STL [R1+0x13a8], R6 ;  /* 0x0013a80601007387 */ /* 0x000fe80000100800 */
[----:B------:R-:W-:Y:S04]  /*5b470*/  STL [R1+0x1190], R16 ;  /* 0x0011901001007387 */ /* 0x000fe80000100800 */
[----:B------:R-:W-:Y:S04]  /*5b480*/  STL [R1+0x13a0], R17 ;  /* 0x0013a01101007387 */ /* 0x000fe80000100800 */
[----:B------:R-:W-:Y:S04]  /*5b490*/  STL [R1+0x118c], R18 ;  /* 0x00118c1201007387 */ /* 0x000fe80000100800 */
[----:B------:R-:W-:Y:S01]  /*5b4a0*/  STL [R1+0x1398], R19 ;  /* 0x0013981301007387 */ /* 0x000fe20000100800 */
[----:B------:R-:W-:-:S03]  /*5b4b0*/  IADD3.X R20, PT, PT, R20, UR4, RZ, P5, !PT ;  /* 0x0000000414147c10 */ /* 0x000fc6000affe4ff */
[----:B------:R-:W-:Y:S01]  /*5b4c0*/  STL [R1+0x1188], R10 ;  /* 0x0011880a01007387 */ /* 0x000fe20000100800 */
[----:B------:R-:W-:-:S03]  /*5b4d0*/  IADD3 R21, P5, PT, R21, UR10, RZ ;  /* 0x0000000a15157c10 */ /* 0x000fc6000ffbe0ff */
        /* <DEDUP_REMOVED lines=20> */
[----:B0-----:R-:W2:Y:S01]  /*5b620*/  LDL.LU R0, [R1+0x135c] ;  /* 0x00135c0001007983 */ /* 0x001ea20000300800 */
[----:B------:R-:W-:-:S02]  /*5b630*/  IADD3 R29, P6, PT, R29, UR10, RZ ;  /* 0x0000000a1d1d7c10 */ /* 0x000fc4000ffde0ff */
[----:B------:R-:W-:-:S03]  /*5b640*/  IADD3.X R28, PT, PT, R28, UR4, RZ, P1, !PT ;  /* 0x000000041c1c7c10 */ /* 0x000fc60008ffe4ff */
[----:B------:R-:W-:Y:S04]  /*5b650*/  STL [R1+0x1348], R29 ;  /* 0x0013481d01007387 */ /* 0x000fe80000100800 */
[----:B--2---:R0:W-:Y:S04]  /*5b660*/  STL [R1+0x1628], R0 ;  /* 0x0016280001007387 */ /* 0x0041e80000100800 */
[----:B------:R-:W-:Y:S04]  /*5b670*/  STL [R1+0x136c], R28 ;  /* 0x00136c1c01007387 */ /* 0x000fe80000100800 */
[----:B0-----:R-:W2:Y:S01]  /*5b680*/  LDL.LU R0, [R1+0x1338] ;  /* 0x0013380001007983 */ /* 0x001ea20000300800 */
[----:B------:R-:W-:-:S05]  /*5b690*/  IADD3 R2, P1, PT, R2, UR10, RZ ;  /* 0x0000000a02027c10 */ /* 0x000fca000ff3e0ff */
        /* <DEDUP_REMOVED lines=31> */
[----:B--2---:R-:W-:-:S05]  /*5b890*/  IADD3.X R0, PT, PT, R0, UR4, RZ, P2, !PT ;  /* 0x0000000400007c10 */ /* 0x004fca00097fe4ff */
[----:B------:R0:W-:Y:S04]  /*5b8a0*/  STL [R1+0x1364], R0 ;  /* 0x0013640001007387 */ /* 0x0001e80000100800 */
[----:B0-----:R-:W2:Y:S02]  /*5b8b0*/  LDL.LU R0, [R1+0x162c] ;  /* 0x00162c0001007983 */ /* 0x001ea40000300800 */
[----:B--2---:R-:W-:-:S05]  /*5b8c0*/  IADD3 R0, P2, PT, R0, UR10, RZ ;  /* 0x0000000a00007c10 */ /* 0x004fca000ff5e0ff */
[----:B------:R0:W-:Y:S04]  /*5b8d0*/  STL [R1+0x1338], R0 ;  /* 0x0013380001007387 */ /* 0x0001e80000100800 */
[----:B0-----:R-:W2:Y:S01]  /*5b8e0*/  LDL.LU R0, [R1+0x1628] ;  /* 0x0016280001007983 */ /* 0x001ea20000300800 */
[----:B----4-:R-:W-:Y:S02]  /*5b8f0*/  IADD3.X R6, PT, PT, R6, UR4, RZ, P4, !PT ;  /* 0x0000000406067c10 */ /* 0x010fe4000a7fe4ff */
[----:B---3--:R-:W-:Y:S02]  /*5b900*/  IADD3 R16, P4, PT, R16, UR10, RZ ;  /* 0x0000000a10107c10 */ /* 0x008fe4000ff9e0ff */
        /* <DEDUP_REMOVED lines=18> */
[----:B--2---:R-:W-:Y:S02]  /*5ba30*/  IADD3.X R0, PT, PT, R0, UR4, RZ, P3, !PT ;  /* 0x0000000400007c10 */ /* 0x004fe40009ffe4ff */
[----:B------:R-:W-:-:S03]  /*5ba40*/  IADD3 R7, P3, PT, R7, UR10, RZ ;  /* 0x0000000a07077c10 */ /* 0x000fc6000ff7e0ff */
[----:B------:R0:W-:Y:S04]  /*5ba50*/  STL [R1+0x135c], R0 ;  /* 0x00135c0001007387 */ /* 0x0001e80000100800 */
        /* <DEDUP_REMOVED lines=29> */
[----:B0-----:R-:W2:Y:S01]  /*5bc30*/  LDL.LU R0, [R1+0x12b8] ;  /* 0x0012b80001007983 */ /* 0x001ea20000300800 */
[----:B------:R-:W-:-:S02]  /*5bc40*/  IADD3.X R29, PT, PT, R29, UR4, RZ, P4, !PT ;  /* 0x000000041d1d7c10 */ /* 0x000fc4000a7fe4ff */
[----:B------:R-:W-:-:S03]  /*5bc50*/  IADD3 R28, P4, PT, R28, UR10, RZ ;  /* 0x0000000a1c1c7c10 */ /* 0x000fc6000ff9e0ff */
[----:B------:R-:W-:Y:S04]  /*5bc60*/  STL [R1+0x12f4], R29 ;  /* 0x0012f41d01007387 */ /* 0x000fe80000100800 */
[----:B--2---:R0:W-:Y:S04]  /*5bc70*/  STL [R1+0x1620], R0 ;  /* 0x0016200001007387 */ /* 0x0041e80000100800 */
[----:B------:R-:W-:Y:S04]  /*5bc80*/  STL [R1+0x12c8], R28 ;  /* 0x0012c81c01007387 */ /* 0x000fe80000100800 */
[----:B0-----:R-:W2:Y:S01]  /*5bc90*/  LDL.LU R0, [R1+0x12e4] ;  /* 0x0012e40001007983 */ /* 0x001ea20000300800 */
[----:B------:R-:W-:-:S05]  /*5bca0*/  IADD3.X R2, PT, PT, R2, UR4, RZ, P5, !PT ;  /* 0x0000000402027c10 */ /* 0x000fca000affe4ff */
        /* <DEDUP_REMOVED lines=537> */
[----:B--2---:R-:W-:-:S02]  /*5de40*/  IADD3.X R0, PT, PT, R0, UR4, RZ, P6, !PT ;  /* 0x0000000400007c10 */ /* 0x004fc4000b7fe4ff */
[----:B------:R-:W-:-:S03]  /*5de50*/  IADD3 R6, P6, PT, R6, UR10, RZ ;  /* 0x0000000a06067c10 */ /* 0x000fc6000ffde0ff */
[----:B------:R0:W-:Y:S04]  /*5de60*/  STL [R1+0x14d0], R0 ;  /* 0x0014d00001007387 */ /* 0x0001e80000100800 */
[----:B0-----:R0:W5:Y:S04]  /*5de70*/  LDL.LU R0, [R1+0x15f4] ;  /* 0x0015f40001007983 */ /* 0x0011680000300800 */
[----:B------:R1:W-:Y:S04]  /*5de80*/  STL [R1+0x1534], R6 ;  /* 0x0015340601007387 */ /* 0x0003e80000100800 */
[----:B-1----:R0:W5:Y:S04]  /*5de90*/  LDL.LU R6, [R1+0x15f0] ;  /* 0x0015f00001067983 */ /* 0x0021680000300800 */
[----:B------:R1:W-:Y:S04]  /*5dea0*/  STL [R1+0x14d8], R7 ;  /* 0x0014d80701007387 */ /* 0x0003e80000100800 */
[----:B-1----:R0:W5:Y:S04]  /*5deb0*/  LDL.LU R7, [R1+0x15ec] ;  /* 0x0015ec0001077983 */ /* 0x0021680000300800 */
[----:B------:R1:W-:Y:S04]  /*5dec0*/  STL [R1+0x153c], R14 ;  /* 0x00153c0e01007387 */ /* 0x0003e80000100800 */
[----:B-1----:R0:W5:Y:S04]  /*5ded0*/  LDL.LU R14, [R1+0x15e8] ;  /* 0x0015e800010e7983 */ /* 0x0021680000300800 */
[----:B------:R1:W-:Y:S04]  /*5dee0*/  STL [R1+0x14e0], R15 ;  /* 0x0014e00f01007387 */ /* 0x0003e80000100800 */
[----:B-1----:R0:W5:Y:S04]  /*5def0*/  LDL.LU R15, [R1+0x15e4] ;  /* 0x0015e400010f7983 */ /* 0x0021680000300800 */
[----:B------:R1:W-:Y:S01]  /*5df00*/  STL [R1+0x1544], R12 ;  /* 0x0015440c01007387 */ /* 0x0003e20000100800 */
[----:B------:R-:W-:-:S03]  /*5df10*/  IADD3.X R4, PT, PT, R4, UR4, RZ, P6, !PT ;  /* 0x0000000404047c10 */ /* 0x000fc6000b7fe4ff */
[----:B-1----:R0:W5:Y:S04]  /*5df20*/  LDL.LU R12, [R1+0x15e0] ;  /* 0x0015e000010c7983 */ /* 0x0021680000300800 */
[----:B------:R1:W-:Y:S01]  /*5df30*/  STL [R1+0x14e8], R13 ;  /* 0x0014e80d01007387 */ /* 0x0003e20000100800 */
[----:B------:R-:W-:-:S03]  /*5df40*/  IADD3 R5, P6, PT, R5, UR10, RZ ;  /* 0x0000000a05057c10 */ /* 0x000fc6000ffde0ff */
[----:B-1----:R0:W5:Y:S04]  /*5df50*/  LDL.LU R13, [R1+0x15dc] ;  /* 0x0015dc00010d7983 */ /* 0x0021680000300800 */
        /* <DEDUP_REMOVED lines=23> */
[----:B-1----:R-:W2:Y:S01]  /*5e0d0*/  LDL.LU R2, [R1+0x15ac] ;  /* 0x0015ac0001027983 */ /* 0x002ea20000300800 */
[----:B------:R-:W-:-:S02]  /*5e0e0*/  IADD3 R16, P3, PT, R16, UR10, RZ ;  /* 0x0000000a10107c10 */ /* 0x000fc4000ff7e0ff */
[----:B------:R-:W-:Y:S02]  /*5e0f0*/  IADD3.X R17, PT, PT, R17, UR4, RZ, P4, !PT ;  /* 0x0000000411117c10 */ /* 0x000fe4000a7fe4ff */
[----:B------:R-:W-:Y:S02]  /*5e100*/  IADD3 R18, P4, PT, R18, UR10, RZ ;  /* 0x0000000a12127c10 */ /* 0x000fe4000ff9e0ff */
[----:B------:R-:W-:Y:S02]  /*5e110*/  IADD3.X R19, PT, PT, R19, UR4, RZ, P5, !PT ;  /* 0x0000000413137c10 */ /* 0x000fe4000affe4ff */
[----:B------:R-:W-:Y:S01]  /*5e120*/  IADD3 R10, P5, PT, R10, UR10, RZ ;  /* 0x0000000a0a0a7c10 */ /* 0x000fe2000ffbe0ff */
[----:B------:R-:W-:Y:S01]  /*5e130*/  STL [R1+0x1570], R16 ;  /* 0x0015701001007387 */ /* 0x000fe20000100800 */
[----:B------:R-:W-:-:S03]  /*5e140*/  IADD3.X R11, PT, PT, R11, UR4, RZ, P6, !PT ;  /* 0x000000040b0b7c10 */ /* 0x000fc6000b7fe4ff */
[----:B------:R-:W-:Y:S01]  /*5e150*/  STL [R1+0x1520], R17 ;  /* 0x0015201101007387 */ /* 0x000fe20000100800 */
[----:B------:R-:W-:-:S03]  /*5e160*/  IADD3.X R20, PT, PT, R20, UR4, RZ, P1, !PT ;  /* 0x0000000414147c10 */ /* 0x000fc60008ffe4ff */
[----:B------:R-:W-:Y:S01]  /*5e170*/  STL [R1+0x156c], R18 ;  /* 0x00156c1201007387 */ /* 0x000fe20000100800 */
[----:B------:R-:W-:-:S03]  /*5e180*/  IADD3.X R21, PT, PT, R21, UR4, RZ, P2, !PT ;  /* 0x0000000415157c10 */ /* 0x000fc600097fe4ff */
[----:B------:R-:W-:Y:S04]  /*5e190*/  STL [R1+0x1528], R19 ;  /* 0x0015281301007387 */ /* 0x000fe80000100800 */
[----:B------:R-:W-:Y:S01]  /*5e1a0*/  STL [R1+0x1568], R10 ;  /* 0x0015680a01007387 */ /* 0x000fe20000100800 */
[----:B------:R-:W-:-:S03]  /*5e1b0*/  IADD3.X R22, PT, PT, R22, UR4, RZ, P3, !PT ;  /* 0x0000000416167c10 */ /* 0x000fc60009ffe4ff */
[----:B------:R-:W-:Y:S01]  /*5e1c0*/  STL [R1+0x1530], R11 ;  /* 0x0015300b01007387 */ /* 0x000fe20000100800 */
[----:B------:R-:W-:-:S03]  /*5e1d0*/  IADD3.X R23, PT, PT, R23, UR4, RZ, P4, !PT ;  /* 0x0000000417177c10 */ /* 0x000fc6000a7fe4ff */
[----:B------:R-:W-:Y:S04]  /*5e1e0*/  STL [R1+0x1538], R20 ;  /* 0x0015381401007387 */ /* 0x000fe80000100800 */
[----:B------:R-:W-:Y:S01]  /*5e1f0*/  STL [R1+0x1540], R21 ;  /* 0x0015401501007387 */ /* 0x000fe20000100800 */
[----:B--2---:R-:W-:-:S05]  /*5e200*/  IADD3.X R2, PT, PT, R2, UR4, RZ, P5, !PT ;  /* 0x0000000402027c10 */ /* 0x004fca000affe4ff */
[----:B------:R1:W-:Y:S04]  /*5e210*/  STL [R1+0x1558], R2 ;  /* 0x0015580201007387 */ /* 0x0003e80000100800 */
[----:B------:R0:W-:Y:S04]  /*5e220*/  STL [R1+0x1548], R22 ;  /* 0x0015481601007387 */ /* 0x0001e80000100800 */
[----:B-1----:R0:W5:Y:S04]  /*5e230*/  LDL.LU R2, [R1+0x15a8] ;  /* 0x0015a80001027983 */ /* 0x0021680000300800 */
[----:B------:R0:W-:Y:S01]  /*5e240*/  STL [R1+0x1550], R23 ;  /* 0x0015501701007387 */ /* 0x0001e20000100800 */
[----:B------:R-:W-:Y:S05]  /*5e250*/  @P0 BRA `(.L_x_2) ;  /* 0xfffffb4400880947 */ /* 0x000fea000383ffff */
[----:B-----5:R1:W-:Y:S04]  /*5e260*/  STL [R1+0x19ec], R27 ;  /* 0x0019ec1b01007387 */ /* 0x0203e80000100800 */
[----:B-1----:R-:W2:Y:S04]  /*5e270*/  LDL.LU R27, [R1+0x1bc] ;  /* 0x0001bc00011b7983 */ /* 0x002ea80000300800 */
[----:B--2---:R1:W-:Y:S04]  /*5e280*/  STL [R1+0x19f0], R27 ;  /* 0x0019f01b01007387 */ /* 0x0043e80000100800 */
[----:B-1----:R-:W2:Y:S04]  /*5e290*/  LDL.LU R27, [R1+0xd0] ;  /* 0x0000d000011b7983 */ /* 0x002ea80000300800 */
[----:B--2---:R1:W-:Y:S04]  /*5e2a0*/  STL [R1+0x19f8], R27 ;  /* 0x0019f81b01007387 */ /* 0x0043e80000100800 */
[----:B------:R2:W-:Y:S01]  /*5e2b0*/  STL [R1+0x19e8], R26 ;  /* 0x0019e81a01007387 */ /* 0x0005e20000100800 */
[----:B-1----:R-:W-:-:S03]  /*5e2c0*/  IMAD.MOV.U32 R27, RZ, RZ, R7 ;  /* 0x000000ffff1b7224 */ /* 0x002fc600078e0007 */
[----:B--2---:R-:W2:Y:S04]  /*5e2d0*/  LDL.LU R26, [R1+0x1b8] ;  /* 0x0001b800011a7983 */ /* 0x004ea80000300800 */
[----:B--2---:R1:W-:Y:S04]  /*5e2e0*/  STL [R1+0x19f4], R26 ;  /* 0x0019f41a01007387 */ /* 0x0043e80000100800 */
[----:B-1----:R-:W2:Y:S04]  /*5e2f0*/  LDL.LU R26, [R1+0xd4] ;  /* 0x0000d400011a7983 */ /* 0x002ea80000300800 */
[----:B--2---:R1:W-:Y:S04]  /*5e300*/  STL [R1+0x19fc], R26 ;  /* 0x0019fc1a01007387 */ /* 0x0043e80000100800 */
[----:B------:R2:W-:Y:S01]  /*5e310*/  STL [R1+0x19e4], R25 ;  /* 0x0019e41901007387 */ /* 0x0005e20000100800 */
[----:B-1----:R-:W-:-:S03]  /*5e320*/  IMAD.MOV.U32 R26, RZ, RZ, R6 ;  /* 0x000000ffff1a7224 */ /* 0x002fc600078e0006 */
[----:B--2---:R-:W2:Y:S04]  /*5e330*/  LDL.LU R25, [R1+0x1b4] ;  /* 0x0001b40001197983 */ /* 0x004ea80000300800 */
[----:B------:R1:W-:Y:S04]  /*5e340*/  STL [R1+0x19e0], R24 ;  /* 0x0019e01801007387 */ /* 0x0003e80000100800 */
[----:B-1----:R-:W2:Y:S04]  /*5e350*/  LDL.LU R24, [R1+0x1b0] ;  /* 0x0001b00001187983 */ /* 0x002ea80000300800 */
[----:B------:R1:W-:Y:S04]  /*5e360*/  STL [R1+0x1980], R15 ;  /* 0x0019800f01007387 */ /* 0x0003e80000100800 */
[----:B-1----:R-:W3:Y:S04]  /*5e370*/  LDL.LU R15, [R1+0xe0] ;  /* 0x0000e000010f7983 */ /* 0x002ee80000300800 */
[----:B---3--:R1:W-:Y:S04]  /*5e380*/  STL [R1+0x1988], R15 ;  /* 0x0019880f01007387 */ /* 0x0083e80000100800 */
        /* <DEDUP_REMOVED lines=21> */
[----:B------:R1:W-:Y:S04]  /*5e4e0*/  STL [R1+0x197c], R14 ;  /* 0x00197c0e01007387 */ /* 0x0003e80000100800 */
[----:B-1----:R-:W4:Y:S04]  /*5e4f0*/  LDL.LU R14, [R1+0x1dc] ;  /* 0x0001dc00010e7983 */ /* 0x002f280000300800 */
[----:B----4-:R1:W-:Y:S04]  /*5e500*/  STL [R1+0x1984], R14 ;  /* 0x0019840e01007387 */ /* 0x0103e80000100800 */
        /* <DEDUP_REMOVED lines=20> */
[----:B-1----:R-:W4:Y:S01]  /*5e650*/  LDL.LU R14, [R1+0x2e4] ;  /* 0x0002e400010e7983 */ /* 0x002f220000300800 */
[----:B------:R-:W-:-:S03]  /*5e660*/  F2FP.BF16.F32.PACK_AB R27, R26, R27 ;  /* 0x0000001b1a1b723e */ /* 0x000fc600000010ff */
[----:B----4-:R1:W-:Y:S04]  /*5e670*/  STL [R1+0x19dc], R14 ;  /* 0x0019dc0e01007387 */ /* 0x0103e80000100800 */
[----:B-1----:R-:W3:Y:S04]  /*5e680*/  LDL.LU R14, [R1+0x2ec] ;  /* 0x0002ec00010e7983 */ /* 0x002ee80000300800 */
        /* <DEDUP_REMOVED lines=15> */
[----:B0-----:R-:W2:Y:S04]  /*5e780*/  LDL.LU R22, [R1+0x534] ;  /* 0x0005340001167983 */ /* 0x001ea80000300800 */
[----:B------:R-:W2:Y:S04]  /*5e790*/  LDL.LU R23, [R1+0x530] ;  /* 0x0005300001177983 */ /* 0x000ea80000300800 */
        /* <DEDUP_REMOVED lines=12> */
[----:B------:R-:W2:Y:S04]  /*5e860*/  LDL.LU R26, [R1+0x19fc] ;  /* 0x0019fc00011a7983 */ /* 0x000ea80000300800 */
[----:B------:R0:W-:Y:S04]  /*5e870*/  STL [R1+0x99c], R27 ;  /* 0x00099c1b01007387 */ /* 0x0001e80000100800 */
[----:B0-----:R-:W2:Y:S02]  /*5e880*/  LDL.LU R27, [R1+0x19f8] ;  /* 0x0019f800011b7983 */ /* 0x001ea40000300800 */
[----:B--2---:R-:W-:-:S02]  /*5e890*/  F2FP.BF16.F32.PACK_AB R27, R26, R27 ;  /* 0x0000001b1a1b723e */ /* 0x004fc400000010ff */
[----:B------:R-:W2:Y:S04]  /*5e8a0*/  LDL.LU R26, [R1+0x19f4] ;  /* 0x0019f400011a7983 */ /* 0x000ea80000300800 */
[----:B------:R0:W-:Y:S04]  /*5e8b0*/  STL [R1+0x998], R27 ;  /* 0x0009981b01007387 */ /* 0x0001e80000100800 */
[----:B0-----:R-:W2:Y:S01]  /*5e8c0*/  LDL.LU R27, [R1+0x19f0] ;  /* 0x0019f000011b7983 */ /* 0x001ea20000300800 */
[----:B------:R-:W-:Y:S02]  /*5e8d0*/  F2FP.BF16.F32.PACK_AB R24, R25, R24 ;  /* 0x000000181918723e */ /* 0x000fe400000010ff */
[----:B--2---:R-:W-:-:S02]  /*5e8e0*/  F2FP.BF16.F32.PACK_AB R26, R27, R26 ;  /* 0x0000001a1b1a723e */ /* 0x004fc400000010ff */
[----:B------:R-:W2:Y:S04]  /*5e8f0*/  LDL.LU R27, [R1+0x19ec] ;  /* 0x0019ec00011b7983 */ /* 0x000ea80000300800 */
[----:B------:R0:W-:Y:S04]  /*5e900*/  STL [R1+0x994], R26 ;  /* 0x0009941a01007387 */ /* 0x0001e80000100800 */
[----:B0-----:R-:W2:Y:S04]  /*5e910*/  LDL.LU R26, [R1+0x19e8] ;  /* 0x0019e800011a7983 */ /* 0x001ea80000300800 */
[----:B------:R-:W4:Y:S04]  /*5e920*/  LDL.LU R25, [R1+0x19e4] ;  /* 0x0019e40001197983 */ /* 0x000f280000300800 */
[----:B------:R0:W-:Y:S04]  /*5e930*/  STL [R1+0x990], R24 ;  /* 0x0009901801007387 */ /* 0x0001e80000100800 */
[----:B0-----:R-:W4:Y:S01]  /*5e940*/  LDL.LU R24, [R1+0x19e0] ;  /* 0x0019e00001187983 */ /* 0x001f220000300800 */
[----:B---3--:R-:W-:-:S02]  /*5e950*/  F2FP.BF16.F32.PACK_AB R15, R14, R15 ;  /* 0x0000000f0e0f723e */ /* 0x008fc400000010ff */
[----:B--2---:R-:W-:Y:S02]  /*5e960*/  F2FP.BF16.F32.PACK_AB R27, R27, R26 ;  /* 0x0000001a1b1b723e */ /* 0x004fe400000010ff */
[----:B------:R-:W2:Y:S04]  /*5e970*/  LDL.LU R26, [R1+0x1d0] ;  /* 0x0001d000011a7983 */ /* 0x000ea80000300800 */
[----:B------:R0:W-:Y:S04]  /*5e980*/  STL [R1+0x98c], R27 ;  /* 0x00098c1b01007387 */ /* 0x0001e80000100800 */
[----:B0-----:R-:W3:Y:S01]  /*5e990*/  LDL.LU R27, [R1+0x2dc] ;  /* 0x0002dc00011b7983 */ /* 0x001ee20000300800 */
[----:B----4-:R-:W-:-:S03]  /*5e9a0*/  F2FP.BF16.F32.PACK_AB R25, R25, R24 ;  /* 0x000000181919723e */ /* 0x010fc600000010ff */
[----:B------:R-:W4:Y:S04]  /*5e9b0*/  LDL.LU R24, [R1+0x1d8] ;  /* 0x0001d80001187983 */ /* 0x000f280000300800 */
        /* <DEDUP_REMOVED lines=46> */
[----:B------:R-:W4:Y:S01]  /*5eca0*/  LDL.LU R14, [R1+0x1984] ;  /* 0x00198400010e7983 */ /* 0x000f220000300800 */
[----:B------:R-:W-:-:S03]  /*5ecb0*/  F2FP.BF16.F32.PACK_AB R25, R25, R26 ;  /* 0x0000001a1919723e */ /* 0x000fc600000010ff */
[----:B------:R0:W-:Y:S01]  /*5ecc0*/  STL [R1+0x958], R15 ;  /* 0x0009580f01007387 */ /* 0x0001e20000100800 */
[----:B------:R-:W-:-:S03]  /*5ecd0*/  F2FP.BF16.F32.PACK_AB R2, R3, R2 ;  /* 0x000000020302723e */ /* 0x000fc600000010ff */
[----:B0-----:R-:W2:Y:S01]  /*5ece0*/  LDL.LU R15, [R1+0x1980] ;  /* 0x00198000010f7983 */ /* 0x001ea20000300800 */
[----:B------:R-:W-:Y:S02]  /*5ecf0*/  F2FP.BF16.F32.PACK_AB R0, R0, R29 ;  /* 0x0000001d0000723e */ /* 0x000fe400000010ff */
[----:B------:R-:W-:Y:S02]  /*5ed00*/  F2FP.BF16.F32.PACK_AB R3, R16, R17 ;  /* 0x000000111003723e */ /* 0x000fe400000010ff */
[----:B----4-:R-:W-:Y:S02]  /*5ed10*/  F2FP.BF16.F32.PACK_AB R24, R14, R24 ;  /* 0x000000180e18723e */ /* 0x010fe400000010ff */
[----:B------:R-:W4:Y:S04]  /*5ed20*/  LDL.LU R14, [R1+0x197c] ;  /* 0x00197c00010e7983 */ /* 0x000f280000300800 */
[----:B------:R3:W-:Y:S04]  /*5ed30*/  STL [R1+0x954], R24 ;  /* 0x0009541801007387 */ /* 0x0007e80000100800 */
[----:B------:R-:W-:Y:S01]  /*5ed40*/  STL [R1+0x950], R25 ;  /* 0x0009501901007387 */ /* 0x000fe20000100800 */
[----:B---3--:R-:W-:-:S02]  /*5ed50*/  F2FP.BF16.F32.PACK_AB R24, R27, R12 ;  /* 0x0000000c1b18723e */ /* 0x008fc400000010ff */
[----:B------:R-:W-:Y:S02]  /*5ed60*/  F2FP.BF16.F32.PACK_AB R12, R13, R8 ;  /* 0x000000080d0c723e */ /* 0x000fe400000010ff */
[----:B------:R-:W-:Y:S01]  /*5ed70*/  F2FP.BF16.F32.PACK_AB R8, R9, R4 ;  /* 0x000000040908723e */ /* 0x000fe200000010ff */
[----:B------:R-:W-:Y:S01]  /*5ed80*/  STL [R1+0x94c], R24 ;  /* 0x00094c1801007387 */ /* 0x000fe20000100800 */
[----:B------:R-:W-:-:S03]  /*5ed90*/  F2FP.BF16.F32.PACK_AB R4, R5, R28 ;  /* 0x0000001c0504723e */ /* 0x000fc600000010ff */
[----:B------:R-:W-:Y:S04]  /*5eda0*/  STL [R1+0x948], R12 ;  /* 0x0009480c01007387 */ /* 0x000fe80000100800 */
[----:B------:R-:W-:Y:S04]  /*5edb0*/  STL [R1+0x944], R8 ;  /* 0x0009440801007387 */ /* 0x000fe80000100800 */
[----:B------:R-:W-:Y:S04]  /*5edc0*/  STL [R1+0x940], R4 ;  /* 0x0009400401007387 */ /* 0x000fe80000100800 */
[----:B------:R0:W-:Y:S04]  /*5edd0*/  STL [R1+0x84c], R2 ;  /* 0x00084c0201007387 */ /* 0x0001e80000100800 */
[----:B------:R1:W-:Y:S04]  /*5ede0*/  STL [R1+0x848], R0 ;  /* 0x0008480001007387 */ /* 0x0003e80000100800 */
[----:B------:R3:W-:Y:S01]  /*5edf0*/  STL [R1+0x844], R3 ;  /* 0x0008440301007387 */ /* 0x0007e20000100800 */
[----:B0-----:R-:W-:-:S02]  /*5ee00*/  F2FP.BF16.F32.PACK_AB R2, R18, R19 ;  /* 0x000000131202723e */ /* 0x001fc400000010ff */
[----:B-1----:R-:W-:-:S03]  /*5ee10*/  F2FP.BF16.F32.PACK_AB R0, R6, R7 ;  /* 0x000000070600723e */ /* 0x002fc600000010ff */
[----:B------:R0:W-:Y:S01]  /*5ee20*/  STL [R1+0x840], R2 ;  /* 0x0008400201007387 */ /* 0x0001e20000100800 */
[----:B---3--:R-:W-:-:S03]  /*5ee30*/  F2FP.BF16.F32.PACK_AB R3, R10, R11 ;  /* 0x0000000b0a03723e */ /* 0x008fc600000010ff */
[----:B------:R1:W-:Y:S04]  /*5ee40*/  STL [R1+0x7bc], R0 ;  /* 0x0007bc0001007387 */ /* 0x0003e80000100800 */
[----:B------:R-:W-:Y:S01]  /*5ee50*/  STL [R1+0x7b8], R3 ;  /* 0x0007b80301007387 */ /* 0x000fe20000100800 */
[----:B0-----:R-:W-:-:S03]  /*5ee60*/  F2FP.BF16.F32.PACK_AB R2, R20, R21 ;  /* 0x000000151402723e */ /* 0x001fc600000010ff */
[----:B------:R-:W3:Y:S01]  /*5ee70*/  LDL.LU R24, [R1+0x100] ;  /* 0x0001000001187983 */ /* 0x000ee20000300800 */
[----:B-1----:R-:W-:-:S03]  /*5ee80*/  F2FP.BF16.F32.PACK_AB R0, R22, R23 ;  /* 0x000000171600723e */ /* 0x002fc600000010ff */
[----:B------:R-:W-:Y:S04]  /*5ee90*/  STL [R1+0x7b4], R2 ;  /* 0x0007b40201007387 */ /* 0x000fe80000100800 */
[----:B---3--:R0:W-:Y:S04]  /*5eea0*/  STL [R1+0x18f4], R24 ;  /* 0x0018f41801007387 */ /* 0x0081e80000100800 */
[----:B------:R-:W-:Y:S04]  /*5eeb0*/  STL [R1+0x7b0], R0 ;  /* 0x0007b00001007387 */ /* 0x000fe80000100800 */
[----:B0-----:R-:W3:Y:S04]  /*5eec0*/  LDL.LU R24, [R1+0x108] ;  /* 0x0001080001187983 */ /* 0x001ee80000300800 */
[----:B---3--:R0:W-:Y:S04]  /*5eed0*/  STL [R1+0x18fc], R24 ;  /* 0x0018fc1801007387 */ /* 0x0081e80000100800 */
        /* <DEDUP_REMOVED lines=29> */
[----:B---3--:R-:W-:Y:S04]  /*5f0b0*/  STL [R1+0x1974], R24 ;  /* 0x0019741801007387 */ /* 0x008fe80000100800 */
[----:B------:R-:W3:Y:S04]  /*5f0c0*/  LDL.LU R25, [R1+0x1fc] ;  /* 0x0001fc0001197983 */ /* 0x000ee80000300800 */
        /* <DEDUP_REMOVED lines=33> */
[----:B0-----:R-:W3:Y:S01]  /*5f2e0*/  LDL.LU R25, [R1+0xf4] ;  /* 0x0000f40001197983 */ /* 0x001ee20000300800 */
[----:B--2---:R-:W-:-:S03]  /*5f2f0*/  IMAD.MOV.U32 R24, RZ, RZ, R15 ;  /* 0x000000ffff187224 */ /* 0x004fc600078e000f */
[----:B---3--:R4:W-:Y:S04]  /*5f300*/  STL [R1+0x1978], R25 ;  /* 0x0019781901007387 */ /* 0x0089e80000100800 */
[----:B------:R-:W2:Y:S04]  /*5f310*/  LDL.LU R26, [R1+0x1f8] ;  /* 0x0001f800011a7983 */ /* 0x000ea80000300800 */
        /* <DEDUP_REMOVED lines=14> */
[----:B----4-:R-:W-:-:S03]  /*5f400*/  IMAD.MOV.U32 R25, RZ, RZ, R14 ;  /* 0x000000ffff197224 */ /* 0x010fc600078e000e */
[----:B------:R-:W4:Y:S04]  /*5f410*/  LDL.LU R18, [R1+0x74c] ;  /* 0x00074c0001127983 */ /* 0x000f280000300800 */
[----:B------:R-:W4:Y:S04]  /*5f420*/  LDL.LU R19, [R1+0x748] ;  /* 0x0007480001137983 */ /* 0x000f280000300800 */
[----:B------:R-:W2:Y:S04]  /*5f430*/  LDL.LU R6, [R1+0x744] ;  /* 0x0007440001067983 */ /* 0x000ea80000300800 */
[----:B------:R-:W2:Y:S04]  /*5f440*/  LDL.LU R7, [R1+0x740] ;  /* 0x0007400001077983 */ /* 0x000ea80000300800 */
[----:B------:R-:W2:Y:S01]  /*5f450*/  LDL.LU R10, [R1+0x7dc] ;  /* 0x0007dc00010a7983 */ /* 0x000ea20000300800 */
[----:B------:R-:W-:-:S03]  /*5f460*/  F2FP.BF16.F32.PACK_AB R24, R25, R24 ;  /* 0x000000181918723e */ /* 0x000fc600000010ff */
        /* <DEDUP_REMOVED lines=76> */
[----:B------:R3:W-:Y:S01]  /*5f930*/  STL [R1+0x5a8], R24 ;  /* 0x0005a81801007387 */ /* 0x0007e20000100800 */
[----:B------:R-:W-:Y:S02]  /*5f940*/  F2FP.BF16.F32.PACK_AB R3, R3, R2 ;  /* 0x000000020303723e */ /* 0x000fe400000010ff */
[----:B---3--:R-:W-:Y:S02]  /*5f950*/  F2FP.BF16.F32.PACK_AB R24, R27, R12 ;  /* 0x0000000c1b18723e */ /* 0x008fe400000010ff */
[----:B------:R-:W-:Y:S02]  /*5f960*/  F2FP.BF16.F32.PACK_AB R12, R13, R8 ;  /* 0x000000080d0c723e */ /* 0x000fe400000010ff */
[----:B------:R-:W-:-:S02]  /*5f970*/  F2FP.BF16.F32.PACK_AB R8, R9, R4 ;  /* 0x000000040908723e */ /* 0x000fc400000010ff */
[----:B------:R-:W-:Y:S02]  /*5f980*/  F2FP.BF16.F32.PACK_AB R4, R5, R28 ;  /* 0x0000001c0504723e */ /* 0x000fe400000010ff */
[----:B------:R-:W-:Y:S02]  /*5f990*/  F2FP.BF16.F32.PACK_AB R2, R0, R29 ;  /* 0x0000001d0002723e */ /* 0x000fe400000010ff */
[----:B------:R-:W-:Y:S02]  /*5f9a0*/  F2FP.BF16.F32.PACK_AB R0, R16, R17 ;  /* 0x000000111000723e */ /* 0x000fe400000010ff */
[----:B--2---:R-:W-:-:S05]  /*5f9b0*/  F2FP.BF16.F32.PACK_AB R25, R25, R26 ;  /* 0x0000001a1919723e */ /* 0x004fca00000010ff */
[----:B------:R-:W-:Y:S04]  /*5f9c0*/  STL [R1+0x5a4], R25 ;  /* 0x0005a41901007387 */ /* 0x000fe80000100800 */
[----:B------:R-:W-:Y:S04]  /*5f9d0*/  STL [R1+0x5a0], R24 ;  /* 0x0005a01801007387 */ /* 0x000fe80000100800 */
[----:B------:R-:W-:Y:S04]  /*5f9e0*/  STL [R1+0x59c], R12 ;  /* 0x00059c0c01007387 */ /* 0x000fe80000100800 */
[----:B------:R-:W-:Y:S04]  /*5f9f0*/  STL [R1+0x598], R8 ;  /* 0x0005980801007387 */ /* 0x000fe80000100800 */
[----:B------:R-:W-:Y:S04]  /*5fa00*/  STL [R1+0x594], R4 ;  /* 0x0005940401007387 */ /* 0x000fe80000100800 */
[----:B------:R4:W-:Y:S04]  /*5fa10*/  STL [R1+0x590], R3 ;  /* 0x0005900301007387 */ /* 0x0009e80000100800 */
[----:B------:R0:W-:Y:S01]  /*5fa20*/  STL [R1+0x53c], R2 ;  /* 0x00053c0201007387 */ /* 0x0001e20000100800 */
[----:B----4-:R-:W-:-:S03]  /*5fa30*/  F2FP.BF16.F32.PACK_AB R3, R18, R19 ;  /* 0x000000131203723e */ /* 0x010fc600000010ff */
[----:B------:R1:W-:Y:S01]  /*5fa40*/  STL [R1+0x538], R0 ;  /* 0x0005380001007387 */ /* 0x0003e20000100800 */
[----:B0-----:R-:W-:-:S03]  /*5fa50*/  F2FP.BF16.F32.PACK_AB R2, R6, R7 ;  /* 0x000000070602723e */ /* 0x001fc600000010ff */
[----:B------:R0:W-:Y:S01]  /*5fa60*/  STL [R1+0x534], R3 ;  /* 0x0005340301007387 */ /* 0x0001e20000100800 */
[----:B-1----:R-:W-:-:S03]  /*5fa70*/  F2FP.BF16.F32.PACK_AB R0, R10, R11 ;  /* 0x0000000b0a00723e */ /* 0x002fc600000010ff */
[----:B------:R1:W-:Y:S01]  /*5fa80*/  STL [R1+0x530], R2 ;  /* 0x0005300201007387 */ /* 0x0003e20000100800 */
[----:B0-----:R-:W-:-:S03]  /*5fa90*/  F2FP.BF16.F32.PACK_AB R3, R14, R15 ;  /* 0x0000000f0e03723e */ /* 0x001fc600000010ff */
[----:B------:R0:W-:Y:S04]  /*5faa0*/  STL [R1+0x52c], R0 ;  /* 0x00052c0001007387 */ /* 0x0001e80000100800 */
[----:B------:R-:W-:Y:S04]  /*5fab0*/  STL [R1+0x528], R3 ;  /* 0x0005280301007387 */ /* 0x000fe80000100800 */
[----:B------:R-:W2:Y:S01]  /*5fac0*/  LDL.LU R24, [R1+0x120] ;  /* 0x0001200001187983 */ /* 0x000ea20000300800 */
[----:B-1----:R-:W-:Y:S02]  /*5fad0*/  F2FP.BF16.F32.PACK_AB R2, R20, R21 ;  /* 0x000000151402723e */ /* 0x002fe400000010ff */
[----:B0-----:R-:W-:-:S03]  /*5fae0*/  F2FP.BF16.F32.PACK_AB R0, R22, R23 ;  /* 0x000000171600723e */ /* 0x001fc600000010ff */
        /* <DEDUP_REMOVED lines=72> */
[----:B0-----:R-:W2:Y:S04]  /*5ff70*/  LDL.LU R25, [R1+0x11c] ;  /* 0x00011c0001197983 */ /* 0x001ea80000300800 */
[----:B------:R-:W3:Y:S04]  /*5ff80*/  LDL.LU R26, [R1+0x218] ;  /* 0x00021800011a7983 */ /* 0x000ee80000300800 */
[----:B------:R-:W4:Y:S04]  /*5ff90*/  LDL.LU R27, [R1+0x214] ;  /* 0x00021400011b7983 */ /* 0x000f280000300800 */
        /* <DEDUP_REMOVED lines=25> */
[----:B--2---:R-:W-:-:S03]  /*60130*/  F2FP.BF16.F32.PACK_AB R24, R25, R24 ;  /* 0x000000181918723e */ /* 0x004fc600000010ff */
        /* <DEDUP_REMOVED lines=70> */
[----:B---3--:R-:W-:Y:S02]  /*605a0*/  F2FP.BF16.F32.PACK_AB R3, R3, R2 ;  /* 0x000000020303723e */ /* 0x008fe400000010ff */
[----:B----4-:R-:W-:Y:S02]  /*605b0*/  F2FP.BF16.F32.PACK_AB R24, R27, R12 ;  /* 0x0000000c1b18723e */ /* 0x010fe400000010ff */
        /* <DEDUP_REMOVED lines=13> */
[----:B0-----:R-:W-:-:S03]  /*60690*/  F2FP.BF16.F32.PACK_AB R3, R18, R19 ;  /* 0x000000131203723e */ /* 0x001fc600000010ff */
[----:B------:R0:W-:Y:S01]  /*606a0*/  STL [R1+0x378], R0 ;  /* 0x0003780001007387 */ /* 0x0001e20000100800 */
[----:B-1----:R-:W-:-:S03]  /*606b0*/  F2FP.BF16.F32.PACK_AB R2, R6, R7 ;  /* 0x000000070602723e */ /* 0x002fc600000010ff */
[----:B------:R1:W-:Y:S01]  /*606c0*/  STL [R1+0x374], R3 ;  /* 0x0003740301007387 */ /* 0x0003e20000100800 */
[----:B0-----:R-:W-:-:S03]  /*606d0*/  F2FP.BF16.F32.PACK_AB R0, R10, R11 ;  /* 0x0000000b0a00723e */ /* 0x001fc600000010ff */
[----:B------:R0:W-:Y:S01]  /*606e0*/  STL [R1+0x370], R2 ;  /* 0x0003700201007387 */ /* 0x0001e20000100800 */
[----:B-1----:R-:W-:-:S03]  /*606f0*/  F2FP.BF16.F32.PACK_AB R3, R14, R15 ;  /* 0x0000000f0e03723e */ /* 0x002fc600000010ff */
[----:B------:R1:W-:Y:S04]  /*60700*/  STL [R1+0x36c], R0 ;  /* 0x00036c0001007387 */ /* 0x0003e80000100800 */
[----:B------:R-:W-:Y:S04]  /*60710*/  STL [R1+0x368], R3 ;  /* 0x0003680301007387 */ /* 0x000fe80000100800 */
[----:B------:R-:W2:Y:S01]  /*60720*/  LDL.LU R24, [R1+0x140] ;  /* 0x0001400001187983 */ /* 0x000ea20000300800 */
[----:B0-----:R-:W-:Y:S02]  /*60730*/  F2FP.BF16.F32.PACK_AB R2, R20, R21 ;  /* 0x000000151402723e */ /* 0x001fe400000010ff */
[----:B-1----:R-:W-:-:S03]  /*60740*/  F2FP.BF16.F32.PACK_AB R0, R22, R23 ;  /* 0x000000171600723e */ /* 0x002fc600000010ff */
        /* <DEDUP_REMOVED lines=766> */
[----:B------:R-:W-:Y:S02]  /*63730*/  F2FP.BF16.F32.PACK_AB R2, R0, R29 ;  /* 0x0000001d0002723e */ /* 0x000fe400000010ff */
[----:B----4-:R-:W-:Y:S02]  /*63740*/  F2FP.BF16.F32.PACK_AB R24, R27, R12 ;  /* 0x0000000c1b18723e */ /* 0x010fe400000010ff */
        /* <DEDUP_REMOVED lines=11> */
[----:B------:R1:W-:Y:S04]  /*63800*/  STL [R1+0x3c], R2 ;  /* 0x00003c0201007387 */ /* 0x0003e80000100800 */
[----:B------:R2:W-:Y:S01]  /*63810*/  STL [R1+0x38], R0 ;  /* 0x0000380001007387 */ /* 0x0005e20000100800 */
[----:B0-----:R-:W-:-:S02]  /*63820*/  F2FP.BF16.F32.PACK_AB R3, R18, R19 ;  /* 0x000000131203723e */ /* 0x001fc400000010ff */
[----:B-1----:R-:W-:Y:S02]  /*63830*/  F2FP.BF16.F32.PACK_AB R2, R6, R7 ;  /* 0x000000070602723e */ /* 0x002fe400000010ff */
[----:B--2---:R-:W-:Y:S01]  /*63840*/  F2FP.BF16.F32.PACK_AB R0, R10, R11 ;  /* 0x0000000b0a00723e */ /* 0x004fe200000010ff */
[----:B------:R0:W-:Y:S04]  /*63850*/  STL [R1+0x34], R3 ;  /* 0x0000340301007387 */ /* 0x0001e80000100800 */
[----:B------:R1:W-:Y:S04]  /*63860*/  STL [R1+0x30], R2 ;  /* 0x0000300201007387 */ /* 0x0003e80000100800 */
[----:B------:R2:W-:Y:S01]  /*63870*/  STL [R1+0x2c], R0 ;  /* 0x00002c0001007387 */ /* 0x0005e20000100800 */
[----:B0-----:R-:W-:-:S05]  /*63880*/  F2FP.BF16.F32.PACK_AB R3, R14, R15 ;  /* 0x0000000f0e03723e */ /* 0x001fca00000010ff */
[----:B------:R-:W-:Y:S04]  /*63890*/  STL [R1+0x28], R3 ;  /* 0x0000280301007387 */ /* 0x000fe80000100800 */
[----:B------:R-:W3:Y:S01]  /*638a0*/  LDL.LU R7, [R1+0x438] ;  /* 0x0004380001077983 */ /* 0x000ee20000300800 */
[----:B-1----:R-:W-:Y:S02]  /*638b0*/  F2FP.BF16.F32.PACK_AB R2, R20, R21 ;  /* 0x000000151402723e */ /* 0x002fe400000010ff */
[----:B--2---:R-:W-:-:S03]  /*638c0*/  F2FP.BF16.F32.PACK_AB R0, R22, R23 ;  /* 0x000000171600723e */ /* 0x004fc600000010ff */
[----:B------:R-:W-:Y:S04]  /*638d0*/  STL [R1+0x24], R2 ;  /* 0x0000240201007387 */ /* 0x000fe80000100800 */
[----:B---3--:R0:W-:Y:S04]  /*638e0*/  STL [R1+0x15f4], R7 ;  /* 0x0015f40701007387 */ /* 0x0081e80000100800 */
        /* <DEDUP_REMOVED lines=37> */
[----:B------:R-:W2:Y:S04]  /*63b40*/  LDL.LU R11, [R1+0x518] ;  /* 0x00051800010b7983 */ /* 0x000ea80000300800 */
[----:B--2---:R0:W-:Y:S04]  /*63b50*/  STL [R1+0x15e4], R11 ;  /* 0x0015e40b01007387 */ /* 0x0041e80000100800 */
[----:B0-----:R-:W2:Y:S04]  /*63b60*/  LDL.LU R11, [R1+0x4a4] ;  /* 0x0004a400010b7983 */ /* 0x001ea80000300800 */
[----:B------:R-:W2:Y:S04]  /*63b70*/  LDL.LU R9, [R1+0x514] ;  /* 0x0005140001097983 */ /* 0x000ea80000300800 */
[----:B--2---:R0:W-:Y:S04]  /*63b80*/  STL [R1+0x15e0], R9 ;  /* 0x0015e00901007387 */ /* 0x0041e80000100800 */
[----:B0-----:R-:W2:Y:S04]  /*63b90*/  LDL.LU R9, [R1+0x51c] ;  /* 0x00051c0001097983 */ /* 0x001ea80000300800 */
[----:B------:R-:W2:Y:S04]  /*63ba0*/  LDL.LU R10, [R1+0x510] ;  /* 0x00051000010a7983 */ /* 0x000ea80000300800 */
[----:B------:R-:W2:Y:S04]  /*63bb0*/  LDL.LU R8, [R1+0x58c] ;  /* 0x00058c0001087983 */ /* 0x000ea80000300800 */
        /* <DEDUP_REMOVED lines=29> */
[----:B------:R-:W2:Y:S01]  /*63d90*/  LDL.LU R24, [R1+0x924] ;  /* 0x0009240001187983 */ /* 0x000ea20000300800 */
[----:B------:R-:W-:-:S03]  /*63da0*/  F2FP.BF16.F32.PACK_AB R7, R5, R7 ;  /* 0x000000070507723e */ /* 0x000fc600000010ff */
[----:B--2---:R0:W-:Y:S04]  /*63db0*/  STL [R1+0x15a8], R24 ;  /* 0x0015a81801007387 */ /* 0x0041e80000100800 */
        /* <DEDUP_REMOVED lines=39> */
[----:B------:R0:W-:Y:S04]  /*64030*/  STL [R1], R7 ;  /* 0x0000000701007387 */ /* 0x0001e80000100800 */
[----:B0-----:R-:W2:Y:S02]  /*64040*/  LDL.LU R7, [R1+0x15f4] ;  /* 0x0015f40001077983 */ /* 0x001ea40000300800 */
[----:B--2---:R-:W-:-:S02]  /*64050*/  F2FP.BF16.F32.PACK_AB R7, R5, R7 ;  /* 0x000000070507723e */ /* 0x004fc400000010ff */
[----:B------:R-:W3:Y:S02]  /*64060*/  LDL.LU R5, [R1+0x15f0] ;  /* 0x0015f00001057983 */ /* 0x000ee40000300800 */
[----:B---3--:R-:W-:Y:S02]  /*64070*/  F2FP.BF16.F32.PACK_AB R6, R5, R6 ;  /* 0x000000060506723e */ /* 0x008fe400000010ff */
[----:B------:R-:W4:Y:S02]  /*64080*/  LDL.LU R5, [R1+0x15ec] ;  /* 0x0015ec0001057983 */ /* 0x000f240000300800 */
[----:B----4-:R-:W-:Y:S02]  /*64090*/  F2FP.BF16.F32.PACK_AB R5, R4, R5 ;  /* 0x000000050405723e */ /* 0x010fe400000010ff */
[----:B------:R-:W2:Y:S02]  /*640a0*/  LDL.LU R4, [R1+0x15e8] ;  /* 0x0015e80001047983 */ /* 0x000ea40000300800 */
[----:B--2---:R-:W-:-:S02]  /*640b0*/  F2FP.BF16.F32.PACK_AB R4, R11, R4 ;  /* 0x000000040b04723e */ /* 0x004fc400000010ff */
[----:B------:R-:W2:Y:S02]  /*640c0*/  LDL.LU R11, [R1+0x15e4] ;  /* 0x0015e400010b7983 */ /* 0x000ea40000300800 */
[----:B--2---:R-:W-:Y:S02]  /*640d0*/  F2FP.BF16.F32.PACK_AB R11, R9, R11 ;  /* 0x0000000b090b723e */ /* 0x004fe400000010ff */
[----:B------:R-:W2:Y:S02]  /*640e0*/  LDL.LU R9, [R1+0x15e0] ;  /* 0x0015e00001097983 */ /* 0x000ea40000300800 */
[----:B--2---:R-:W-:Y:S02]  /*640f0*/  F2FP.BF16.F32.PACK_AB R10, R9, R10 ;  /* 0x0000000a090a723e */ /* 0x004fe400000010ff */
        /* <DEDUP_REMOVED lines=26> */
[----:B------:R-:W2:Y:S01]  /*642a0*/  LDL.LU R24, [R1+0x15a8] ;  /* 0x0015a80001187983 */ /* 0x000ea20000300800 */
[----:B------:R-:W-:Y:S02]  /*642b0*/  F2FP.BF16.F32.PACK_AB R27, R25, R27 ;  /* 0x0000001b191b723e */ /* 0x000fe400000010ff */
[----:B------:R-:W-:Y:S02]  /*642c0*/  F2FP.BF16.F32.PACK_AB R26, R26, R28 ;  /* 0x0000001c1a1a723e */ /* 0x000fe400000010ff */
[----:B------:R-:W-:Y:S02]  /*642d0*/  F2FP.BF16.F32.PACK_AB R25, R3, R2 ;  /* 0x000000020319723e */ /* 0x000fe400000010ff */
[----:B--2---:R-:W-:Y:S02]  /*642e0*/  F2FP.BF16.F32.PACK_AB R20, R24, R20 ;  /* 0x000000141814723e */ /* 0x004fe400000010ff */
[----:B------:R-:W-:-:S07]  /*642f0*/  F2FP.BF16.F32.PACK_AB R24, R0, R29 ;  /* 0x0000001d0018723e */ /* 0x000fce00000010ff */
.L_x_1:
[----:B0-----:R-:W2:Y:S01]  /*64300*/  LDL.LU R0, [R1+0x15a4] ;  /* 0x0015a40001007983 */ /* 0x001ea20000300800 */
[----:B------:R-:W0:Y:S03]  /*64310*/  LDCU UR52, c[0x0][0x39c] ;  /* 0x00007380ff3477ac */ /* 0x000e260008000800 */
[----:B------:R-:W3:Y:S01]  /*64320*/  LDL R2, [R1+0x15a0] ;  /* 0x0015a00001027983 */ /* 0x000ee20000100800 */
[----:B------:R-:W-:Y:S01]  /*64330*/  UMOV UR4, 0x400 ;  /* 0x0000040000047882 */ /* 0x000fe20000000000 */
[----:B------:R-:W1:Y:S02]  /*64340*/  LDCU UR54, c[0x0][0x39c] ;  /* 0x00007380ff3677ac */ /* 0x000e640008000800 */
[----:B------:R4:W-:Y:S01]  /*64350*/  STL.64 [R1+0x19a8], R6 ;  /* 0x0019a80601007387 */ /* 0x0009e20000100a00 */
[----:B------:R-:W0:Y:S01]  /*64360*/  LDCU UR53, c[0x0][0x39c] ;  /* 0x00007380ff3577ac */ /* 0x000e220008000800 */
[----:B------:R-:W0:Y:S01]  /*64370*/  S2R R28, SR_TID.X ;  /* 0x00000000001c7919 */ /* 0x000e220000002100 */
[----:B------:R-:W1:Y:S01]  /*64380*/  S2UR UR5, SR_CgaCtaId ;  /* 0x00000000000579c3 */ /* 0x000e620000008800 */
[----:B------:R-:W3:Y:S01]  /*64390*/  LDCU.64 UR6, c[0x0][0x398] ;  /* 0x00007300ff0677ac */ /* 0x000ee20008000a00 */
[----:B------:R-:W0:Y:S01]  /*643a0*/  LDCU UR57, c[0x0][0x39c] ;  /* 0x00007380ff3977ac */ /* 0x000e220008000800 */
[----:B----4-:R-:W4:Y:S01]  /*643b0*/  LDL R7, [R1+0xd70] ;  /* 0x000d700001077983 */ /* 0x010f220000100800 */
[----:B------:R-:W0:Y:S03]  /*643c0*/  LDCU UR14, c[0x0][0x3b4] ;  /* 0x00007680ff0e77ac */ /* 0x000e260008000800 */
[----:B------:R-:W-:Y:S01]  /*643d0*/  STL.64 [R1+0x19a0], R4 ;  /* 0x0019a00401007387 */ /* 0x000fe20000100a00 */
[----:B------:R-:W2:Y:S03]  /*643e0*/  LDCU UR33, c[0x0][0x3b8] ;  /* 0x00007700ff2177ac */ /* 0x000ea60008000800 */
[----:B------:R-:W-:Y:S01]  /*643f0*/  STL [R1+0x1820], R27 ;  /* 0x0018201b01007387 */ /* 0x000fe20000100800 */
[----:B------:R-:W2:Y:S01]  /*64400*/  LDCU UR11, c[0x0][0x39c] ;  /* 0x00007380ff0b77ac */ /* 0x000ea20008000800 */
[----:B------:R-:W2:Y:S01]  /*64410*/  LDCU UR48, c[0x0][0x3b8] ;  /* 0x00007700ff3077ac */ /* 0x000ea20008000800 */
[----:B-1----:R-:W-:Y:S01]  /*64420*/  ULEA UR4, UR5, UR4, 0x18 ;  /* 0x0000000405047291 */ /* 0x002fe2000f8ec0ff */
[----:B------:R-:W1:Y:S01]  /*64430*/  LDCU UR23, c[0x0][0x3b8] ;  /* 0x00007700ff1777ac */ /* 0x000e620008000800 */
[C---:B0-----:R-:W-:Y:S01]  /*64440*/  IMAD.SHL.U32 R3, R28.reuse, 0x100, RZ ;  /* 0x000001001c037824 */ /* 0x041fe200078e00ff */
[----:B------:R-:W0:Y:S01]  /*64450*/  LDCU UR47, c[0x0][0x3b8] ;  /* 0x00007700ff2f77ac */ /* 0x000e220008000800 */
[----:B------:R-:W-:-:S03]  /*64460*/  IMAD.SHL.U32 R29, R28, 0x10, RZ ;  /* 0x000000101c1d7824 */ /* 0x000fc600078e00ff */
[----:B------:R-:W-:Y:S01]  /*64470*/  LOP3.LUT R3, R3, 0x6000, RZ, 0xc0, !PT ;  /* 0x0000600003037812 */ /* 0x000fe200078ec0ff */
[----:B------:R-:W0:Y:S01]  /*64480*/  LDCU UR22, c[0x0][0x39c] ;  /* 0x00007380ff1677ac */ /* 0x000e220008000800 */
[----:B------:R-:W-:Y:S01]  /*64490*/  LOP3.LUT R29, R29, 0xf0, RZ, 0xc0, !PT ;  /* 0x000000f01d1d7812 */ /* 0x000fe200078ec0ff */
[----:B------:R-:W0:Y:S01]  /*644a0*/  LDCU UR32, c[0x0][0x3b8] ;  /* 0x00007700ff2077ac */ /* 0x000e220008000800 */
        /* <DEDUP_REMOVED lines=56> */
[----:B--2---:R-:W-:-:S04]  /*64830*/  LOP3.LUT R0, R0, 0x400, RZ, 0xc0, !PT ;  /* 0x0000040000007812 */ /* 0x004fc800078ec0ff */
[----:B------:R-:W-:Y:S01]  /*64840*/  IADD3 R3, PT, PT, R3, UR4, R0 ;  /* 0x0000000403037c10 */ /* 0x000fe2000fffe000 */
[----:B------:R-:W-:Y:S01]  /*64850*/  BAR.SYNC.DEFER_BLOCKING 0x0 ;  /* 0x0000000000007b1d */ /* 0x000fe20000010000 */
[----:B---3--:R-:W-:-:S03]  /*64860*/  ISETP.GE.AND P0, PT, R2, UR6, PT ;  /* 0x0000000602007c0c */ /* 0x008fc6000bf06270 */
[----:B------:R-:W-:Y:S01]  /*64870*/  IMAD.IADD R3, R3, 0x1, R29 ;  /* 0x0000000103037824 */ /* 0x000fe200078e021d */
[----:B------:R-:W-:Y:S01]  /*64880*/  LOP3.LUT R29, R28, 0x180, RZ, 0xc0, !PT ;  /* 0x000001801c1d7812 */ /* 0x000fe200078ec0ff */
[----:B------:R-:W2:Y:S01]  /*64890*/  LDCU UR6, c[0x0][0x3b8] ;  /* 0x00007700ff0677ac */ /* 0x000ea20008000800 */
[C---:B----4-:R-:W-:Y:S02]  /*648a0*/  VIADD R0, R7.reuse, 0x1 ;  /* 0x0000000107007836 */ /* 0x050fe40000000000 */
[----:B------:R-:W-:-:S03]  /*648b0*/  VIADD R2, R7, 0x2 ;  /* 0x0000000207027836 */ /* 0x000fc60000000000 */
[----:B------:R-:W-:Y:S01]  /*648c0*/  ISETP.LT.AND P1, PT, R0, UR52, !P0 ;  /* 0x0000003400007c0c */ /* 0x000fe2000c721270 */
[C---:B------:R-:W-:Y:S01]  /*648d0*/  VIADD R0, R7.reuse, 0x3 ;  /* 0x0000000307007836 */ /* 0x040fe20000000000 */
[----:B------:R-:W-:Y:S01]  /*648e0*/  ISETP.LT.AND P2, PT, R2, UR53, !P0 ;  /* 0x0000003502007c0c */ /* 0x000fe2000c741270 */
[----:B------:R-:W-:Y:S01]  /*648f0*/  VIADD R2, R7, 0x4 ;  /* 0x0000000407027836 */ /* 0x000fe20000000000 */
[----:B------:R-:W3:Y:S02]  /*64900*/  LDCU UR52, c[0x0][0x3b8] ;  /* 0x00007700ff3477ac */ /* 0x000ee40008000800 */
[----:B------:R-:W-:Y:S01]  /*64910*/  ISETP.LT.AND P3, PT, R0, UR54, !P0 ;  /* 0x0000003600007c0c */ /* 0x000fe2000c761270 */
[----:B------:R-:W-:Y:S01]  /*64920*/  IMAD R0, R29, 0x2, R3 ;  /* 0x000000021d007824 */ /* 0x000fe200078e0203 */
[----:B------:R-:W-:Y:S01]  /*64930*/  ISETP.LT.AND P4, PT, R2, UR57, !P0 ;  /* 0x0000003902007c0c */ /* 0x000fe2000c781270 */
[----:B------:R-:W4:Y:S01]  /*64940*/  LDCU UR57, c[0x0][0x39c] ;  /* 0x00007380ff3977ac */ /* 0x000f220008000800 */
[----:B------:R-:W-:-:S02]  /*64950*/  LOP3.LUT R2, R28, 0x1ff, RZ, 0xc0, !PT ;  /* 0x000001ff1c027812 */ /* 0x000fc400078ec0ff */
[----:B------:R-:W-:Y:S01]  /*64960*/  STSM.16.M88.4 [R0], R24 ;  /* 0x0000001800007844 */ /* 0x000fe20000000200 */
[----:B------:R-:W0:Y:S01]  /*64970*/  LDCU UR53, c[0x0][0x39c] ;  /* 0x00007380ff3577ac */ /* 0x000e220008000800 */
[----:B------:R-:W-:Y:S02]  /*64980*/  LEA R2, R2, UR4, 0x4 ;  /* 0x0000000402027c11 */ /* 0x000fe4000f8e20ff */
[----:B------:R-:W-:Y:S01]  /*64990*/  STSM.16.M88.4 [R0+0x800], R20 ;  /* 0x0008001400007844 */ /* 0x000fe20000000200 */
[----:B------:R-:W0:Y:S03]  /*649a0*/  LDCU.64 UR4, c[0x0][0x390] ;  /* 0x00007200ff0477ac */ /* 0x000e260008000a00 */
[----:B------:R-:W-:Y:S01]  /*649b0*/  STSM.16.M88.4 [R0+0x1000], R16 ;  /* 0x0010001000007844 */ /* 0x000fe20000000200 */
[----:B------:R-:W0:Y:S03]  /*649c0*/  LDCU UR54, c[0x0][0x3b8] ;  /* 0x00007700ff3677ac */ /* 0x000e260008000800 */
[----:B------:R-:W-:Y:S01]  /*649d0*/  STSM.16.M88.4 [R0+0x1800], R12 ;  /* 0x0018000c00007844 */ /* 0x000fe20000000200 */
[----:B------:R-:W-:Y:S06]  /*649e0*/  BAR.SYNC.DEFER_BLOCKING 0x0 ;  /* 0x0000000000007b1d */ /* 0x000fec0000010000 */
[----:B------:R-:W0:Y:S04]  /*649f0*/  LDS.128 R16, [R2] ;  /* 0x0000000002107984 */ /* 0x000e280000000c00 */
[----:B------:R-:W1:Y:S04]  /*64a00*/  LDS.128 R12, [R2+0x2000] ;  /* 0x00200000020c7984 */ /* 0x000e680000000c00 */
[----:B------:R-:W1:Y:S04]  /*64a10*/  LDS.128 R4, [R2+0x4000] ;  /* 0x0040000002047984 */ /* 0x000e680000000c00 */
[----:B0-----:R-:W-:Y:S04]  /*64a20*/  STL.64 [R1+0x1798], R18 ;  /* 0x0017981201007387 */ /* 0x001fe80000100a00 */
[----:B------:R-:W-:Y:S04]  /*64a30*/  STL.64 [R1+0x1790], R16 ;  /* 0x0017901001007387 */ /* 0x000fe80000100a00 */
[----:B------:R-:W2:Y:S04]  /*64a40*/  LDL.LU R20, [R1+0x80] ;  /* 0x0000800001147983 */ /* 0x000ea80000300800 */
[----:B-1----:R0:W-:Y:S04]  /*64a50*/  STL.64 [R1+0x160], R12 ;  /* 0x0001600c01007387 */ /* 0x0021e80000100a00 */
[----:B------:R1:W-:Y:S04]  /*64a60*/  STL.64 [R1+0x168], R14 ;  /* 0x0001680e01007387 */ /* 0x0003e80000100a00 */
[----:B------:R-:W-:Y:S04]  /*64a70*/  STL.64 [R1+0x170], R4 ;  /* 0x0001700401007387 */ /* 0x000fe80000100a00 */
[----:B------:R-:W-:Y:S04]  /*64a80*/  STL.64 [R1+0x178], R6 ;  /* 0x0001780601007387 */ /* 0x000fe80000100a00 */
[----:B------:R-:W2:Y:S04]  /*64a90*/  LDL.LU R21, [R1+0x84] ;  /* 0x0000840001157983 */ /* 0x000ea80000300800 */
[----:B------:R-:W2:Y:S04]  /*64aa0*/  LDL.LU R22, [R1+0x88] ;  /* 0x0000880001167983 */ /* 0x000ea80000300800 */
[----:B------:R-:W2:Y:S04]  /*64ab0*/  LDL.LU R23, [R1+0x8c] ;  /* 0x00008c0001177983 */ /* 0x000ea80000300800 */
[----:B------:R-:W0:Y:S01]  /*64ac0*/  LDS.128 R4, [R2+0x6000] ;  /* 0x0060000002047984 */ /* 0x000e220000000c00 */
[----:B------:R-:W-:Y:S06]  /*64ad0*/  BAR.SYNC.DEFER_BLOCKING 0x0 ;  /* 0x0000000000007b1d */ /* 0x000fec0000010000 */
[----:B--2---:R-:W-:Y:S04]  /*64ae0*/  STL.64 [R1+0x1968], R22 ;  /* 0x0019681601007387 */ /* 0x004fe80000100a00 */
[----:B------:R2:W-:Y:S04]  /*64af0*/  STL.64 [R1+0x1960], R20 ;  /* 0x0019601401007387 */ /* 0x0005e80000100a00 */
[----:B0-----:R-:W2:Y:S04]  /*64b00*/  LDL.LU R12, [R1+0x70] ;  /* 0x00007000010c7983 */ /* 0x001ea80000300800 */
[----:B------:R-:W2:Y:S04]  /*64b10*/  LDL.LU R13, [R1+0x74] ;  /* 0x00007400010d7983 */ /* 0x000ea80000300800 */
[----:B-1----:R-:W2:Y:S04]  /*64b20*/  LDL.LU R14, [R1+0x78] ;  /* 0x00007800010e7983 */ /* 0x002ea80000300800 */
[----:B------:R-:W2:Y:S04]  /*64b30*/  LDL.LU R15, [R1+0x7c] ;  /* 0x00007c00010f7983 */ /* 0x000ea80000300800 */
[----:B--2---:R-:W-:Y:S04]  /*64b40*/  STL.64 [R1+0x1978], R14 ;  /* 0x0019780e01007387 */ /* 0x004fe80000100a00 */
[----:B------:R-:W-:Y:S04]  /*64b50*/  STL.64 [R1+0x1970], R12 ;  /* 0x0019700c01007387 */ /* 0x000fe80000100a00 */
        /* <DEDUP_REMOVED lines=12> */
[----:B0-----:R-:W2:Y:S04]  /*64c20*/  LDL.LU R20, [R1] ;  /* 0x0000000001147983 */ /* 0x001ea80000300800 */
        /* <DEDUP_REMOVED lines=16> */
[----:B------:R0:W-:Y:S04]  /*64d30*/  STL.64 [R1+0x188], R6 ;  /* 0x0001880601007387 */ /* 0x0001e80000100a00 */
[----:B0-----:R-:W2:Y:S04]  /*64d40*/  LDL.LU.64 R6, [R1+0x19a8] ;  /* 0x0019a80001067983 */ /* 0x001ea80000300a00 */
[----:B------:R-:W2:Y:S04]  /*64d50*/  LDL.LU.64 R4, [R1+0x19a0] ;  /* 0x0019a00001047983 */ /* 0x000ea80000300a00 */
[----:B------:R0:W-:Y:S04]  /*64d60*/  STSM.16.M88.4 [R0], R8 ;  /* 0x0000000800007844 */ /* 0x0001e80000000200 */
[----:B0-----:R-:W3:Y:S04]  /*64d70*/  LDL.LU R8, [R1+0x50] ;  /* 0x0000500001087983 */ /* 0x001ee80000300800 */
[----:B------:R-:W3:Y:S04]  /*64d80*/  LDL.LU R9, [R1+0x54] ;  /* 0x0000540001097983 */ /* 0x000ee80000300800 */
[----:B------:R-:W3:Y:S04]  /*64d90*/  LDL.LU R10, [R1+0x58] ;  /* 0x00005800010a7983 */ /* 0x000ee80000300800 */
[----:B------:R-:W3:Y:S04]  /*64da0*/  LDL.LU R11, [R1+0x5c] ;  /* 0x00005c00010b7983 */ /* 0x000ee80000300800 */
[----:B--2---:R0:W-:Y:S04]  /*64db0*/  STSM.16.M88.4 [R0+0x800], R4 ;  /* 0x0008000400007844 */ /* 0x0041e80000000200 */
[----:B------:R1:W-:Y:S04]  /*64dc0*/  STSM.16.M88.4 [R0+0x1000], R20 ;  /* 0x0010001400007844 */ /* 0x0003e80000000200 */
[----:B0-----:R-:W2:Y:S04]  /*64dd0*/  LDL.LU R4, [R1+0x40] ;  /* 0x0000400001047983 */ /* 0x001ea80000300800 */
[----:B------:R-:W2:Y:S04]  /*64de0*/  LDL.LU R5, [R1+0x44] ;  /* 0x0000440001057983 */ /* 0x000ea80000300800 */
[----:B------:R-:W2:Y:S04]  /*64df0*/  LDL.LU R6, [R1+0x48] ;  /* 0x0000480001067983 */ /* 0x000ea80000300800 */
[----:B------:R-:W2:Y:S04]  /*64e00*/  LDL.LU R7, [R1+0x4c] ;  /* 0x00004c0001077983 */ /* 0x000ea80000300800 */
[----:B-1----:R-:W2:Y:S04]  /*64e10*/  LDL.LU.64 R22, [R1+0x1998] ;  /* 0x0019980001167983 */ /* 0x002ea80000300a00 */
[----:B------:R-:W2:Y:S04]  /*64e20*/  LDL.LU.64 R20, [R1+0x1990] ;  /* 0x0019900001147983 */ /* 0x000ea80000300a00 */
[----:B--2---:R-:W-:Y:S01]  /*64e30*/  STSM.16.M88.4 [R0+0x1800], R20 ;  /* 0x0018001400007844 */ /* 0x004fe20000000200 */
[----:B------:R-:W-:Y:S06]  /*64e40*/  BAR.SYNC.DEFER_BLOCKING 0x0 ;  /* 0x0000000000007b1d */ /* 0x000fec0000010000 */
[----:B------:R-:W0:Y:S04]  /*64e50*/  LDS.128 R20, [R2] ;  /* 0x0000000002147984 */ /* 0x000e280000000c00 */
[----:B0-----:R-:W-:Y:S04]  /*64e60*/  STL.64 [R1], R20 ;  /* 0x0000001401007387 */ /* 0x001fe80000100a00 */
[----:B------:R-:W-:Y:S04]  /*64e70*/  STL.64 [R1+0x8], R22 ;  /* 0x0000081601007387 */ /* 0x000fe80000100a00 */
[----:B------:R-:W0:Y:S04]  /*64e80*/  LDS.128 R20, [R2+0x2000] ;  /* 0x0020000002147984 */ /* 0x000e280000000c00 */
[----:B0-----:R-:W-:Y:S04]  /*64e90*/  STL.64 [R1+0x10], R20 ;  /* 0x0000101401007387 */ /* 0x001fe80000100a00 */
[----:B------:R-:W-:Y:S04]  /*64ea0*/  STL.64 [R1+0x18], R22 ;  /* 0x0000181601007387 */ /* 0x000fe80000100a00 */
[----:B------:R-:W0:Y:S04]  /*64eb0*/  LDS.128 R20, [R2+0x4000] ;  /* 0x0040000002147984 */ /* 0x000e280000000c00 */
[----:B0-----:R-:W-:Y:S04]  /*64ec0*/  STL.64 [R1+0x190], R20 ;  /* 0x0001901401007387 */ /* 0x001fe80000100a00 */
[----:B------:R-:W-:Y:S04]  /*64ed0*/  STL.64 [R1+0x198], R22 ;  /* 0x0001981601007387 */ /* 0x000fe80000100a00 */
[----:B------:R-:W0:Y:S01]  /*64ee0*/  LDS.128 R20, [R2+0x6000] ;  /* 0x0060000002147984 */ /* 0x000e220000000c00 */
[----:B------:R-:W-:Y:S06]  /*64ef0*/  BAR.SYNC.DEFER_BLOCKING 0x0 ;  /* 0x0000000000007b1d */ /* 0x000fec0000010000 */
[----:B0-----:R-:W-:Y:S04]  /*64f00*/  STL.64 [R1+0x1a0], R20 ;  /* 0x0001a01401007387 */ /* 0x001fe80000100a00 */
[----:B------:R0:W-:Y:S04]  /*64f10*/  STL.64 [R1+0x1a8], R22 ;  /* 0x0001a81601007387 */ /* 0x0001e80000100a00 */
[----:B0-----:R-:W2:Y:S04]  /*64f20*/  LDL.LU.64 R22, [R1+0x1988] ;  /* 0x0019880001167983 */ /* 0x001ea80000300a00 */
[----:B------:R-:W2:Y:S04]  /*64f30*/  LDL.LU.64 R20, [R1+0x1980] ;  /* 0x0019800001147983 */ /* 0x000ea80000300a00 */
[----:B------:R0:W-:Y:S04]  /*64f40*/  STSM.16.M88.4 [R0], R12 ;  /* 0x0000000c00007844 */ /* 0x0001e80000000200 */
[----:B0-----:R-:W3:Y:S04]  /*64f50*/  LDL.LU.64 R14, [R1+0x1978] ;  /* 0x00197800010e7983 */ /* 0x001ee80000300a00 */
[----:B------:R-:W3:Y:S04]  /*64f60*/  LDL.LU.64 R12, [R1+0x1970] ;  /* 0x00197000010c7983 */ /* 0x000ee80000300a00 */
[----:B--2---:R0:W-:Y:S04]  /*64f70*/  STSM.16.M88.4 [R0+0x800], R20 ;  /* 0x0008001400007844 */ /* 0x0041e80000000200 */
[----:B0-----:R-:W2:Y:S04]  /*64f80*/  LDL.LU.64 R22, [R1+0x1968] ;  /* 0x0019680001167983 */ /* 0x001ea80000300a00 */
[----:B------:R-:W2:Y:S04]  /*64f90*/  LDL.LU.64 R20, [R1+0x1960] ;  /* 0x0019600001147983 */ /* 0x000ea80000300a00 */
[----:B------:R-:W-:Y:S04]  /*64fa0*/  STSM.16.M88.4 [R0+0x1000], R4 ;  /* 0x0010000400007844 */ /* 0x000fe80000000200 */
[----:B---3--:R-:W-:Y:S01]  /*64fb0*/  STSM.16.M88.4 [R0+0x1800], R8 ;  /* 0x0018000800007844 */ /* 0x008fe20000000200 */
[----:B------:R-:W-:Y:S06]  /*64fc0*/  BAR.SYNC.DEFER_BLOCKING 0x0 ;  /* 0x0000000000007b1d */ /* 0x000fec0000010000 */
[----:B------:R-:W0:Y:S04]  /*64fd0*/  LDS.128 R8, [R2] ;  /* 0x0000000002087984 */ /* 0x000e280000000c00 */
[----:B------:R-:W1:Y:S04]  /*64fe0*/  LDS.128 R4, [R2+0x2000] ;  /* 0x0020000002047984 */ /* 0x000e680000000c00 */
[----:B0-----:R-:W-:Y:S04]  /*64ff0*/  STL.64 [R1+0x20], R8 ;  /* 0x0000200801007387 */ /* 0x001fe80000100a00 */
[----:B------:R-:W-:Y:S04]  /*65000*/  STL.64 [R1+0x28], R10 ;  /* 0x0000280a01007387 */ /* 0x000fe80000100a00 */
[----:B------:R-:W0:Y:S04]  /*65010*/  LDS.128 R8, [R2+0x4000] ;  /* 0x0040000002087984 */ /* 0x000e280000000c00 */
[----:B-1----:R-:W-:Y:S04]  /*65020*/  STL.64 [R1+0x30], R4 ;  /* 0x0000300401007387 */ /* 0x002fe80000100a00 */
[----:B------:R-:W-:Y:S04]  /*65030*/  STL.64 [R1+0x38], R6 ;  /* 0x0000380601007387 */ /* 0x000fe80000100a00 */
[----:B------:R-:W1:Y:S01]  /*65040*/  LDS.128 R4, [R2+0x6000] ;  /* 0x0060000002047984 */ /* 0x000e620000000c00 */
[----:B------:R-:W-:Y:S06]  /*65050*/  BAR.SYNC.DEFER_BLOCKING 0x0 ;  /* 0x0000000000007b1d */ /* 0x000fec0000010000 */
[----:B0-----:R-:W-:Y:S04]  /*65060*/  STL.64 [R1+0x40], R8 ;  /* 0x0000400801007387 */ /* 0x001fe80000100a00 */
[----:B------:R-:W-:Y:S04]  /*65070*/  STSM.16.M88.4 [R0], R16 ;  /* 0x0000001000007844 */ /* 0x000fe80000000200 */
[----:B------:R-:W-:Y:S04]  /*65080*/  STL.64 [R1+0x48], R10 ;  /* 0x0000480a01007387 */ /* 0x000fe80000100a00 */
[----:B------:R-:W-:Y:S04]  /*65090*/  STSM.16.M88.4 [R0+0x800], R12 ;  /* 0x0008000c00007844 */ /* 0x000fe80000000200 */
[----:B-1----:R-:W-:Y:S04]  /*650a0*/  STL.64 [R1+0x50], R4 ;  /* 0x0000500401007387 */ /* 0x002fe80000100a00 */
[----:B------:R-:W-:Y:S04]  /*650b0*/  STL.64 [R1+0x58], R6 ;  /* 0x0000580601007387 */ /* 0x000fe80000100a00 */
[----:B--2---:R-:W-:Y:S04]  /*650c0*/  STSM.16.M88.4 [R0+0x1000], R20 ;  /* 0x0010001400007844 */ /* 0x004fe80000000200 */
[----:B------:R0:W-:Y:S01]  /*650d0*/  STSM.16.M88.4 [R0+0x1800], R24 ;  /* 0x0018001800007844 */ /* 0x0001e20000000200 */
[----:B------:R-:W-:Y:S06]  /*650e0*/  BAR.SYNC.DEFER_BLOCKING 0x0 ;  /* 0x0000000000007b1d */ /* 0x000fec0000010000 */
[----:B0-----:R-:W2:Y:S04]  /*650f0*/  LDL.LU R24, [R1+0x110] ;  /* 0x0001100001187983 */ /* 0x001ea80000300800 */
[----:B------:R-:W2:Y:S04]  /*65100*/  LDL.LU R25, [R1+0x114] ;  /* 0x0001140001197983 */ /* 0x000ea80000300800 */
[----:B------:R-:W3:Y:S04]  /*65110*/  LDL.LU R26, [R1+0x118] ;  /* 0x00011800011a7983 */ /* 0x000ee80000300800 */
[----:B------:R-:W3:Y:S04]  /*65120*/  LDL.LU R27, [R1+0x11c] ;  /* 0x00011c00011b7983 */ /* 0x000ee80000300800 */
[----:B------:R-:W0:Y:S04]  /*65130*/  LDS.128 R4, [R2] ;  /* 0x0000000002047984 */ /* 0x000e280000000c00 */
[----:B------:R-:W1:Y:S04]  /*65140*/  LDS.128 R8, [R2+0x2000] ;  /* 0x0020000002087984 */ /* 0x000e680000000c00 */
[----:B------:R-:W0:Y:S04]  /*65150*/  LDS.128 R12, [R2+0x4000] ;  /* 0x00400000020c7984 */ /* 0x000e280000000c00 */
[----:B---3--:R-:W-:Y:S04]  /*65160*/  STL.64 [R1+0x1938], R26 ;  /* 0x0019381a01007387 */ /* 0x008fe80000100a00 */
[----:B--2---:R-:W-:Y:S04]  /*65170*/  STL.64 [R1+0x1930], R24 ;  /* 0x0019301801007387 */ /* 0x004fe80000100a00 */
[----:B------:R-:W2:Y:S04]  /*65180*/  LDL.LU R16, [R1+0xf0] ;  /* 0x0000f00001107983 */ /* 0x000ea80000300800 */
[----:B------:R-:W2:Y:S04]  /*65190*/  LDL.LU R17, [R1+0xf4] ;  /* 0x0000f40001117983 */ /* 0x000ea80000300800 */
[----:B------:R-:W3:Y:S04]  /*651a0*/  LDL.LU R18, [R1+0xf8] ;  /* 0x0000f80001127983 */ /* 0x000ee80000300800 */
[----:B------:R-:W3:Y:S04]  /*651b0*/  LDL.LU R19, [R1+0xfc] ;  /* 0x0000fc0001137983 */ /* 0x000ee80000300800 */
[----:B---3--:R-:W-:Y:S04]  /*651c0*/  STL.64 [R1+0x1948], R18 ;  /* 0x0019481201007387 */ /* 0x008fe80000100a00 */
[----:B--2---:R2:W-:Y:S04]  /*651d0*/  STL.64 [R1+0x1940], R16 ;  /* 0x0019401001007387 */ /* 0x0045e80000100a00 */
[----:B--2---:R-:W2:Y:S04]  /*651e0*/  LDL.LU R16, [R1+0xa0] ;  /* 0x0000a00001107983 */ /* 0x004ea80000300800 */
[----:B------:R-:W2:Y:S04]  /*651f0*/  LDL.LU R17, [R1+0xa4] ;  /* 0x0000a40001117983 */ /* 0x000ea80000300800 */
[----:B------:R-:W3:Y:S04]  /*65200*/  LDL.LU R18, [R1+0xa8] ;  /* 0x0000a80001127983 */ /* 0x000ee80000300800 */
[----:B------:R-:W3:Y:S04]  /*65210*/  LDL.LU R19, [R1+0xac] ;  /* 0x0000ac0001137983 */ /* 0x000ee80000300800 */
[----:B---3--:R-:W-:Y:S04]  /*65220*/  STL.64 [R1+0x1958], R18 ;  /* 0x0019581201007387 */ /* 0x008fe80000100a00 */
[----:B--2---:R-:W-:Y:S04]  /*65230*/  STL.64 [R1+0x1950], R16 ;  /* 0x0019501001007387 */ /* 0x004fe80000100a00 */
[----:B------:R-:W2:Y:S04]  /*65240*/  LDS.128 R16, [R2+0x6000] ;  /* 0x0060000002107984 */ /* 0x000ea80000000c00 */
        /* <DEDUP_REMOVED lines=8> */
[----:B0-----:R-:W-:Y:S04]  /*652d0*/  STL.64 [R1+0x17a8], R6 ;  /* 0x0017a80601007387 */ /* 0x001fe80000100a00 */
[----:B------:R0:W-:Y:S04]  /*652e0*/  STL.64 [R1+0x17a0], R4 ;  /* 0x0017a00401007387 */ /* 0x0001e80000100a00 */
[----:B0-----:R-:W3:Y:S04]  /*652f0*/  LDL.LU R4, [R1+0xe0] ;  /* 0x0000e00001047983 */ /* 0x001ee80000300800 */
[----:B------:R-:W3:Y:S04]  /*65300*/  LDL.LU R5, [R1+0xe4] ;  /* 0x0000e40001057983 */ /* 0x000ee80000300800 */
[----:B------:R-:W3:Y:S04]  /*65310*/  LDL.LU R6, [R1+0xe8] ;  /* 0x0000e80001067983 */ /* 0x000ee80000300800 */
[----:B------:R-:W3:Y:S04]  /*65320*/  LDL.LU R7, [R1+0xec] ;  /* 0x0000ec0001077983 */ /* 0x000ee80000300800 */
[----:B-1----:R-:W-:Y:S04]  /*65330*/  STL.64 [R1+0x17b8], R10 ;  /* 0x0017b80a01007387 */ /* 0x002fe80000100a00 */
[----:B------:R0:W-:Y:S01]  /*65340*/  STL.64 [R1+0x17b0], R8 ;  /* 0x0017b00801007387 */ /* 0x0001e20000100a00 */
[----:B------:R-:W-:Y:S06]  /*65350*/  BAR.SYNC.DEFER_BLOCKING 0x0 ;  /* 0x0000000000007b1d */ /* 0x000fec0000010000 */
[----:B0-----:R-:W3:Y:S04]  /*65360*/  LDL.LU R8, [R1+0xd0] ;  /* 0x0000d00001087983 */ /* 0x001ee80000300800 */
[----:B------:R-:W3:Y:S04]  /*65370*/  LDL.LU R9, [R1+0xd4] ;  /* 0x0000d40001097983 */ /* 0x000ee80000300800 */
[----:B------:R-:W3:Y:S04]  /*65380*/  LDL.LU R10, [R1+0xd8] ;  /* 0x0000d800010a7983 */ /* 0x000ee80000300800 */
[----:B------:R-:W3:Y:S04]  /*65390*/  LDL.LU R11, [R1+0xdc] ;  /* 0x0000dc00010b7983 */ /* 0x000ee80000300800 */
[----:B------:R-:W-:Y:S04]  /*653a0*/  STL.64 [R1+0x17c8], R14 ;  /* 0x0017c80e01007387 */ /* 0x000fe80000100a00 */
[----:B------:R0:W-:Y:S04]  /*653b0*/  STL.64 [R1+0x17c0], R12 ;  /* 0x0017c00c01007387 */ /* 0x0001e80000100a00 */
[----:B0-----:R-:W3:Y:S04]  /*653c0*/  LDL.LU R12, [R1+0xc0] ;  /* 0x0000c000010c7983 */ /* 0x001ee80000300800 */
[----:B------:R-:W3:Y:S04]  /*653d0*/  LDL.LU R13, [R1+0xc4] ;  /* 0x0000c400010d7983 */ /* 0x000ee80000300800 */
[----:B------:R-:W3:Y:S04]  /*653e0*/  LDL.LU R14, [R1+0xc8] ;  /* 0x0000c800010e7983 */ /* 0x000ee80000300800 */
[----:B------:R-:W3:Y:S04]  /*653f0*/  LDL.LU R15, [R1+0xcc] ;  /* 0x0000cc00010f7983 */ /* 0x000ee80000300800 */
[----:B--2---:R-:W-:Y:S04]  /*65400*/  STL.64 [R1+0x230], R16 ;  /* 0x0002301001007387 */ /* 0x004fe80000100a00 */
[----:B------:R0:W-:Y:S04]  /*65410*/  STL.64 [R1+0x238], R18 ;  /* 0x0002381201007387 */ /* 0x0001e80000100a00 */
[----:B0-----:R-:W2:Y:S04]  /*65420*/  LDL.LU.64 R18, [R1+0x1958] ;  /* 0x0019580001127983 */ /* 0x001ea80000300a00 */
[----:B------:R-:W2:Y:S04]  /*65430*/  LDL.LU.64 R16, [R1+0x1950] ;  /* 0x0019500001107983 */ /* 0x000ea80000300a00 */
[----:B--2---:R0:W-:Y:S04]  /*65440*/  STSM.16.M88.4 [R0], R16 ;  /* 0x0000001000007844 */ /* 0x0041e80000000200 */
[----:B---3--:R1:W-:Y:S04]  /*65450*/  STSM.16.M88.4 [R0+0x800], R24 ;  /* 0x0008001800007844 */ /* 0x0083e80000000200 */
[----:B0-----:R-:W2:Y:S04]  /*65460*/  LDL.LU.64 R18, [R1+0x1948] ;  /* 0x0019480001127983 */ /* 0x001ea80000300a00 */
[----:B------:R-:W2:Y:S04]  /*65470*/  LDL.LU.64 R16, [R1+0x1940] ;  /* 0x0019400001107983 */ /* 0x000ea80000300a00 */
[----:B-1----:R-:W3:Y:S04]  /*65480*/  LDL.LU.64 R26, [R1+0x1938] ;  /* 0x00193800011a7983 */ /* 0x002ee80000300a00 */
[----:B------:R-:W3:Y:S04]  /*65490*/  LDL.LU.64 R24, [R1+0x1930] ;  /* 0x0019300001187983 */ /* 0x000ee80000300a00 */
[----:B------:R-:W-:Y:S04]  /*654a0*/  STSM.16.M88.4 [R0+0x1000], R12 ;  /* 0x0010000c00007844 */ /* 0x000fe80000000200 */
[----:B------:R-:W-:Y:S01]  /*654b0*/  STSM.16.M88.4 [R0+0x1800], R8 ;  /* 0x0018000800007844 */ /* 0x000fe20000000200 */
[----:B------:R-:W-:Y:S06]  /*654c0*/  BAR.SYNC.DEFER_BLOCKING 0x0 ;  /* 0x0000000000007b1d */ /* 0x000fec0000010000 */
[----:B------:R-:W0:Y:S04]  /*654d0*/  LDS.128 R8, [R2] ;  /* 0x0000000002087984 */ /* 0x000e280000000c00 */
[----:B------:R-:W-:Y:S04]  /*654e0*/  LDS.128 R12, [R2+0x4000] ;  /* 0x00400000020c7984 */ /* 0x000fe80000000c00 */
[----:B0-----:R-:W-:Y:S01]  /*654f0*/  STL [R1+0x240], R8 ;  /* 0x0002400801007387 */ /* 0x001fe20000100800 */
[----:B------:R-:W-:-:S03]  /*65500*/  IMAD.MOV.U32 R29, RZ, RZ, R9 ;  /* 0x000000ffff1d7224 */ /* 0x000fc600078e0009 */
[----:B------:R-:W-:Y:S04]  /*65510*/  STL.64 [R1+0x248], R10 ;  /* 0x0002480a01007387 */ /* 0x000fe80000100a00 */
[----:B------:R-:W0:Y:S04]  /*65520*/  LDS.128 R8, [R2+0x2000] ;  /* 0x0020000002087984 */ /* 0x000e280000000c00 */
[----:B------:R-:W-:Y:S04]  /*65530*/  STL [R1+0x178c], R29 ;  /* 0x00178c1d01007387 */ /* 0x000fe80000100800 */
[----:B0-----:R-:W-:Y:S04]  /*65540*/  STL.64 [R1+0x250], R8 ;  /* 0x0002500801007387 */ /* 0x001fe80000100a00 */
[----:B------:R-:W-:Y:S04]  /*65550*/  STL.64 [R1+0x258], R10 ;  /* 0x0002580a01007387 */ /* 0x000fe80000100a00 */
[----:B------:R-:W0:Y:S01]  /*65560*/  LDS.128 R8, [R2+0x6000] ;  /* 0x0060000002087984 */ /* 0x000e220000000c00 */
[----:B------:R-:W-:Y:S06]  /*65570*/  BAR.SYNC.DEFER_BLOCKING 0x0 ;  /* 0x0000000000007b1d */ /* 0x000fec0000010000 */
[----:B------:R-:W-:Y:S04]  /*65580*/  STL.64 [R1+0x8b0], R12 ;  /* 0x0008b00c01007387 */ /* 0x000fe80000100a00 */
[----:B------:R-:W-:Y:S04]  /*65590*/  STL.64 [R1+0x8b8], R14 ;  /* 0x0008b80e01007387 */ /* 0x000fe80000100a00 */
[----:B------:R-:W-:Y:S04]  /*655a0*/  STSM.16.M88.4 [R0], R4 ;  /* 0x0000000400007844 */ /* 0x000fe80000000200 */
[----:B0-----:R-:W-:Y:S04]  /*655b0*/  STL.64 [R1+0xa80], R8 ;  /* 0x000a800801007387 */ /* 0x001fe80000100a00 */
[----:B------:R-:W-:Y:S04]  /*655c0*/  STL.64 [R1+0xa88], R10 ;  /* 0x000a880a01007387 */ /* 0x000fe80000100a00 */
[----:B--2---:R-:W-:Y:S04]  /*655d0*/  STSM.16.M88.4 [R0+0x800], R16 ;  /* 0x0008001000007844 */ /* 0x004fe80000000200 */
[----:B------:R-:W-:Y:S04]  /*655e0*/  STSM.16.M88.4 [R0+0x1000], R20 ;  /* 0x0010001400007844 */ /* 0x000fe80000000200 */
[----:B---3--:R-:W-:Y:S01]  /*655f0*/  STSM.16.M88.4 [R0+0x1800], R24 ;  /* 0x0018001800007844 */ /* 0x008fe20000000200 */
[----:B------:R-:W-:Y:S06]  /*65600*/  BAR.SYNC.DEFER_BLOCKING 0x0 ;  /* 0x0000000000007b1d */ /* 0x000fec0000010000 */
[----:B------:R-:W0:Y:S04]  /*65610*/  LDS.128 R12, [R2] ;  /* 0x00000000020c7984 */ /* 0x000e280000000c00 */
[----:B------:R-:W1:Y:S04]  /*65620*/  LDS.128 R8, [R2+0x2000] ;  /* 0x0020000002087984 */ /* 0x000e680000000c00 */
[----:B------:R-:W2:Y:S04]  /*65630*/  LDS.128 R4, [R2+0x4000] ;  /* 0x0040000002047984 */ /* 0x000ea80000000c00 */
[----:B0-----:R0:W-:Y:S04]  /*65640*/  STL.64 [R1+0xa60], R12 ;  /* 0x000a600c01007387 */ /* 0x0011e80000100a00 */
[----:B------:R3:W-:Y:S04]  /*65650*/  STL.64 [R1+0xa68], R14 ;  /* 0x000a680e01007387 */ /* 0x0007e80000100a00 */
[----:B------:R-:W3:Y:S04]  /*65660*/  LDL.LU R20, [R1+0x210] ;  /* 0x0002100001147983 */ /* 0x000ee80000300800 */
[----:B-1----:R-:W-:Y:S04]  /*65670*/  STL.64 [R1+0xa50], R8 ;  /* 0x000a500801007387 */ /* 0x002fe80000100a00 */
[----:B------:R-:W-:Y:S04]  /*65680*/  STL.64 [R1+0xa58], R10 ;  /* 0x000a580a01007387 */ /* 0x000fe80000100a00 */
[----:B--2---:R-:W-:Y:S04]  /*65690*/  STL.64 [R1+0xa40], R4 ;  /* 0x000a400401007387 */ /* 0x004fe80000100a00 */
[----:B------:R-:W-:Y:S04]  /*656a0*/  STL.64 [R1+0xa48], R6 ;  /* 0x000a480601007387 */ /* 0x000fe80000100a00 */
        /* <DEDUP_REMOVED lines=8> */
[----:B------:R-:W3:Y:S04]  /*65730*/  LDL.LU R15, [R1+0x1dc] ;  /* 0x0001dc00010f7983 */ /* 0x000ee80000300800 */
[----:B---3--:R-:W-:Y:S04]  /*65740*/  STL.64 [R1+0x18d8], R14 ;  /* 0x0018d80e01007387 */ /* 0x008fe80000100a00 */
[----:B--2---:R-:W-:Y:S04]  /*65750*/  STL.64 [R1+0x18d0], R12 ;  /* 0x0018d00c01007387 */ /* 0x004fe80000100a00 */
[----:B-1----:R-:W2:Y:S04]  /*65760*/  LDL.LU R20, [R1+0x1c0] ;  /* 0x0001c00001147983 */ /* 0x002ea80000300800 */
        /* <DEDUP_REMOVED lines=28> */
[----:B--2---:R-:W-:Y:S04]  /*65930*/  STL.64 [R1+0x1920], R20 ;  /* 0x0019201401007387 */ /* 0x004fe80000100a00 */
[----:B------:R-:W0:Y:S04]  /*65940*/  LDS.128 R20, [R2+0x6000] ;  /* 0x0060000002147984 */ /* 0x000e280000000c00 */
        /* <DEDUP_REMOVED lines=20> */
[----:B0-----:R-:W-:Y:S04]  /*65a90*/  STL.64 [R1+0xa30], R20 ;  /* 0x000a301401007387 */ /* 0x001fe80000100a00 */
[----:B------:R0:W-:Y:S01]  /*65aa0*/  STL.64 [R1+0xa38], R22 ;  /* 0x000a381601007387 */ /* 0x0001e20000100a00 */
[----:B------:R-:W-:Y:S06]  /*65ab0*/  BAR.SYNC.DEFER_BLOCKING 0x0 ;  /* 0x0000000000007b1d */ /* 0x000fec0000010000 */
[----:B0-----:R-:W2:Y:S04]  /*65ac0*/  LDL.LU.64 R22, [R1+0x1928] ;  /* 0x0019280001167983 */ /* 0x001ea80000300a00 */
[----:B------:R-:W2:Y:S04]  /*65ad0*/  LDL.LU.64 R20, [R1+0x1920] ;  /* 0x0019200001147983 */ /* 0x000ea80000300a00 */
[----:B--2---:R0:W-:Y:S04]  /*65ae0*/  STSM.16.M88.4 [R0], R20 ;  /* 0x0000001400007844 */ /* 0x0041e80000000200 */
[----:B0-----:R-:W2:Y:S04]  /*65af0*/  LDL.LU.64 R22, [R1+0x1918] ;  /* 0x0019180001167983 */ /* 0x001ea80000300a00 */
[----:B------:R-:W2:Y:S04]  /*65b00*/  LDL.LU.64 R20, [R1+0x1910] ;  /* 0x0019100001147983 */ /* 0x000ea80000300a00 */
[----:B--2---:R0:W-:Y:S04]  /*65b10*/  STSM.16.M88.4 [R0+0x800], R20 ;  /* 0x0008001400007844 */ /* 0x0041e80000000200 */
[----:B0-----:R-:W2:Y:S04]  /*65b20*/  LDL.LU.64 R22, [R1+0x1908] ;  /* 0x0019080001167983 */ /* 0x001ea80000300a00 */
[----:B------:R-:W2:Y:S04]  /*65b30*/  LDL.LU.64 R20, [R1+0x1900] ;  /* 0x0019000001147983 */ /* 0x000ea80000300a00 */
[----:B--2---:R0:W-:Y:S04]  /*65b40*/  STSM.16.M88.4 [R0+0x1000], R20 ;  /* 0x0010001400007844 */ /* 0x0041e80000000200 */
[----:B0-----:R-:W2:Y:S04]  /*65b50*/  LDL.LU.64 R22, [R1+0x18f8] ;  /* 0x0018f80001167983 */ /* 0x001ea80000300a00 */
[----:B------:R-:W2:Y:S04]  /*65b60*/  LDL.LU.64 R20, [R1+0x18f0] ;  /* 0x0018f00001147983 */ /* 0x000ea80000300a00 */
[----:B--2---:R-:W-:Y:S01]  /*65b70*/  STSM.16.M88.4 [R0+0x1800], R20 ;  /* 0x0018001400007844 */ /* 0x004fe20000000200 */
[----:B------:R-:W-:Y:S06]  /*65b80*/  BAR.SYNC.DEFER_BLOCKING 0x0 ;  /* 0x0000000000007b1d */ /* 0x000fec0000010000 */
[----:B------:R-:W0:Y:S04]  /*65b90*/  LDS.128 R20, [R2] ;  /* 0x0000000002147984 */ /* 0x000e280000000c00 */
[----:B0-----:R-:W-:Y:S04]  /*65ba0*/  STL.64 [R1+0xa20], R20 ;  /* 0x000a201401007387 */ /* 0x001fe80000100a00 */
        /* <DEDUP_REMOVED lines=19> */
[----:B---3--:R-:W-:Y:S04]  /*65ce0*/  STSM.16.M88.4 [R0+0x1000], R12 ;  /* 0x0010000c00007844 */ /* 0x008fe80000000200 */
[----:B------:R-:W-:Y:S01]  /*65cf0*/  STSM.16.M88.4 [R0+0x1800], R8 ;  /* 0x0018000800007844 */ /* 0x000fe20000000200 */
[----:B------:R-:W-:Y:S06]  /*65d00*/  BAR.SYNC.DEFER_BLOCKING 0x0 ;  /* 0x0000000000007b1d */ /* 0x000fec0000010000 */
[----:B------:R-:W0:Y:S04]  /*65d10*/  LDS.128 R12, [R2] ;  /* 0x00000000020c7984 */ /* 0x000e280000000c00 */
[----:B------:R-:W1:Y:S04]  /*65d20*/  LDS.128 R8, [R2+0x2000] ;  /* 0x0020000002087984 */ /* 0x000e680000000c00 */
[----:B0-----:R-:W-:Y:S04]  /*65d30*/  STL.64 [R1+0x9d0], R12 ;  /* 0x0009d00c01007387 */ /* 0x001fe80000100a00 */
[----:B------:R-:W-:Y:S04]  /*65d40*/  STL.64 [R1+0x9d8], R14 ;  /* 0x0009d80e01007387 */ /* 0x000fe80000100a00 */
[----:B-1----:R-:W-:Y:S04]  /*65d50*/  STL.64 [R1+0x9c0], R8 ;  /* 0x0009c00801007387 */ /* 0x002fe80000100a00 */
[----:B------:R-:W-:Y:S04]  /*65d60*/  STL.64 [R1+0x9c8], R10 ;  /* 0x0009c80a01007387 */ /* 0x000fe80000100a00 */
[----:B------:R-:W0:Y:S04]  /*65d70*/  LDS.128 R12, [R2+0x4000] ;  /* 0x00400000020c7984 */ /* 0x000e280000000c00 */
[----:B------:R-:W1:Y:S01]  /*65d80*/  LDS.128 R8, [R2+0x6000] ;  /* 0x0060000002087984 */ /* 0x000e620000000c00 */
[----:B------:R-:W-:Y:S06]  /*65d90*/  BAR.SYNC.DEFER_BLOCKING 0x0 ;  /* 0x0000000000007b1d */ /* 0x000fec0000010000 */
[----:B------:R3:W-:Y:S04]  /*65da0*/  STSM.16.M88.4 [R0], R4 ;  /* 0x0000000400007844 */ /* 0x0007e80000000200 */
[----:B------:R-:W-:Y:S04]  /*65db0*/  STSM.16.M88.4 [R0+0x800], R16 ;  /* 0x0008001000007844 */ /* 0x000fe80000000200 */
[----:B0-----:R-:W-:Y:S04]  /*65dc0*/  STL.64 [R1+0x9b0], R12 ;  /* 0x0009b00c01007387 */ /* 0x001fe80000100a00 */
[----:B------:R-:W-:Y:S04]  /*65dd0*/  STL.64 [R1+0x9b8], R14 ;  /* 0x0009b80e01007387 */ /* 0x000fe80000100a00 */
[----:B-1----:R-:W-:Y:S04]  /*65de0*/  STL.64 [R1+0x9a0], R8 ;  /* 0x0009a00801007387 */ /* 0x002fe80000100a00 */
[----:B------:R-:W-:Y:S04]  /*65df0*/  STL.64 [R1+0x9a8], R10 ;  /* 0x0009a80a01007387 */ /* 0x000fe80000100a00 */
[----:B---3--:R-:W3:Y:S04]  /*65e00*/  LDL.LU R4, [R1+0x380] ;  /* 0x0003800001047983 */ /* 0x008ee80000300800 */
[----:B--2---:R-:W-:Y:S04]  /*65e10*/  STSM.16.M88.4 [R0+0x1000], R20 ;  /* 0x0010001400007844 */ /* 0x004fe80000000200 */
[----:B------:R-:W-:Y:S01]  /*65e20*/  STSM.16.M88.4 [R0+0x1800], R24 ;  /* 0x0018001800007844 */ /* 0x000fe20000000200 */
[----:B------:R-:W-:Y:S06]  /*65e30*/  BAR.SYNC.DEFER_BLOCKING 0x0 ;  /* 0x0000000000007b1d */ /* 0x000fec0000010000 */
[----:B------:R-:W0:Y:S04]  /*65e40*/  LDS.128 R8, [R2] ;  /* 0x0000000002087984 */ /* 0x000e280000000c00 */
[----:B------:R-:W1:Y:S04]  /*65e50*/  LDS.128 R24, [R2+0x2000] ;  /* 0x0020000002187984 */ /* 0x000e680000000c00 */
[----:B0-----:R-:W-:Y:S04]  /*65e60*/  STL.64 [R1+0x920], R8 ;  /* 0x0009200801007387 */ /* 0x001fe80000100a00 */
        /* <DEDUP_REMOVED lines=44> */
[----:B-1----:R1:W-:Y:S04]  /*66130*/  STL.64 [R1+0x910], R24 ;  /* 0x0009101801007387 */ /* 0x0023e80000100a00 */
[----:B------:R1:W-:Y:S04]  /*66140*/  STL.64 [R1+0x918], R26 ;  /* 0x0009181a01007387 */ /* 0x0003e80000100a00 */
[----:B0-----:R-:W-:Y:S04]  /*66150*/  STL.64 [R1+0x900], R4 ;  /* 0x0009000401007387 */ /* 0x001fe80000100a00 */
[----:B------:R-:W-:Y:S04]  /*66160*/  STL.64 [R1+0x908], R6 ;  /* 0x0009080601007387 */ /* 0x000fe80000100a00 */
[----:B------:R-:W0:Y:S04]  /*66170*/  LDS.128 R4, [R2+0x6000] ;  /* 0x0060000002047984 */ /* 0x000e280000000c00 */
[----:B------:R-:W2:Y:S04]  /*66180*/  LDL.LU R21, [R1+0x444] ;  /* 0x0004440001157983 */ /* 0x000ea80000300800 */
[----:B------:R-:W2:Y:S04]  /*66190*/  LDL.LU R22, [R1+0x448] ;  /* 0x0004480001167983 */ /* 0x000ea80000300800 */
[----:B------:R-:W2:Y:S04]  /*661a0*/  LDL.LU R23, [R1+0x44c] ;  /* 0x00044c0001177983 */ /* 0x000ea80000300800 */
[----:B------:R-:W2:Y:S04]  /*661b0*/  LDL.LU R3, [R1+0x15a0] ;  /* 0x0015a00001037983 */ /* 0x000ea80000300800 */
[----:B-1----:R-:W2:Y:S04]  /*661c0*/  LDL.LU R24, [R1+0x450] ;  /* 0x0004500001187983 */ /* 0x002ea80000300800 */
[----:B------:R-:W2:Y:S04]  /*661d0*/  LDL.LU R25, [R1+0x454] ;  /* 0x0004540001197983 */ /* 0x000ea80000300800 */
[----:B------:R-:W2:Y:S04]  /*661e0*/  LDL.LU R26, [R1+0x458] ;  /* 0x00045800011a7983 */ /* 0x000ea80000300800 */
[----:B------:R-:W2:Y:S01]  /*661f0*/  LDL.LU R27, [R1+0x45c] ;  /* 0x00045c00011b7983 */ /* 0x000ea20000300800 */
[----:B------:R-:W-:Y:S06]  /*66200*/  BAR.SYNC.DEFER_BLOCKING 0x0 ;  /* 0x0000000000007b1d */ /* 0x000fec0000010000 */
[----:B0-----:R-:W-:Y:S04]  /*66210*/  STL.64 [R1+0x8f0], R4 ;  /* 0x0008f00401007387 */ /* 0x001fe80000100a00 */
[----:B------:R0:W-:Y:S04]  /*66220*/  STL.64 [R1+0x8f8], R6 ;  /* 0x0008f80601007387 */ /* 0x0001e80000100a00 */
        /* <DEDUP_REMOVED lines=28> */
[----:B------:R-:W-:Y:S04]  /*663f0*/  STSM.16.M88.4 [R0], R12 ;  /* 0x0000000c00007844 */ /* 0x000fe80000000200 */
[----:B---3--:R-:W-:Y:S04]  /*66400*/  STSM.16.M88.4 [R0+0x800], R8 ;  /* 0x0008000800007844 */ /* 0x008fe80000000200 */
[----:B------:R-:W3:Y:S04]  /*66410*/  LDL R29, [R1+0xd70] ;  /* 0x000d7000011d7983 */ /* 0x000ee80000100800 */
[----:B--2---:R-:W-:Y:S04]  /*66420*/  STSM.16.M88.4 [R0+0x1000], R4 ;  /* 0x0010000400007844 */ /* 0x004fe80000000200 */
[----:B------:R-:W-:Y:S01]  /*66430*/  STSM.16.M88.4 [R0+0x1800], R16 ;  /* 0x0018001000007844 */ /* 0x000fe20000000200 */
[----:B------:R-:W-:Y:S06]  /*66440*/  BAR.SYNC.DEFER_BLOCKING 0x0 ;  /* 0x0000000000007b1d */ /* 0x000fec0000010000 */
[----:B------:R-:W0:Y:S04]  /*66450*/  LDS.128 R4, [R2] ;  /* 0x0000000002047984 */ /* 0x000e280000000c00 */
[----:B------:R-:W1:Y:S04]  /*66460*/  LDS.128 R12, [R2+0x2000] ;  /* 0x00200000020c7984 */ /* 0x000e680000000c00 */
[----:B------:R-:W2:Y:S04]  /*66470*/  LDS.128 R8, [R2+0x4000] ;  /* 0x0040000002087984 */ /* 0x000ea80000000c00 */
[----:B0-----:R-:W-:Y:S04]  /*66480*/  STL.64 [R1+0x9e0], R4 ;  /* 0x0009e00401007387 */ /* 0x001fe80000100a00 */
[----:B------:R-:W-:Y:S04]  /*66490*/  STL.64 [R1+0x9e8], R6 ;  /* 0x0009e80601007387 */ /* 0x000fe80000100a00 */
[----:B------:R-:W0:Y:S01]  /*664a0*/  LDS.128 R4, [R2+0x6000] ;  /* 0x0060000002047984 */ /* 0x000e220000000c00 */
[----:B------:R-:W-:Y:S06]  /*664b0*/  BAR.SYNC.DEFER_BLOCKING 0x0 ;  /* 0x0000000000007b1d */ /* 0x000fec0000010000 */
[----:B-1----:R-:W-:Y:S04]  /*664c0*/  STL.64 [R1+0xa70], R12 ;  /* 0x000a700c01007387 */ /* 0x002fe80000100a00 */
[----:B------:R-:W-:Y:S04]  /*664d0*/  STL.64 [R1+0xa78], R14 ;  /* 0x000a780e01007387 */ /* 0x000fe80000100a00 */
[----:B--2---:R-:W-:Y:S04]  /*664e0*/  STL.64 [R1+0xa90], R8 ;  /* 0x000a900801007387 */ /* 0x004fe80000100a00 */
[----:B------:R-:W-:Y:S04]  /*664f0*/  STL.64 [R1+0xa98], R10 ;  /* 0x000a980a01007387 */ /* 0x000fe80000100a00 */
[----:B------:R1:W-:Y:S04]  /*66500*/  STSM.16.M88.4 [R0], R20 ;  /* 0x0000001400007844 */ /* 0x0003e80000000200 */
[----:B------:R2:W-:Y:S04]  /*66510*/  STSM.16.M88.4 [R0+0x800], R24 ;  /* 0x0008001800007844 */ /* 0x0005e80000000200 */
[----:B0-----:R-:W-:Y:S01]  /*66520*/  STL.64 [R1+0xaa0], R4 ;  /* 0x000aa00401007387 */ /* 0x001fe20000100a00 */
[----:B-1----:R-:W-:-:S03]  /*66530*/  IMAD R20, R3, UR14, RZ ;  /* 0x0000000e03147c24 */ /* 0x002fc6000f8e02ff */
[----:B------:R-:W-:Y:S01]  /*66540*/  STL.64 [R1+0xaa8], R6 ;  /* 0x000aa80601007387 */ /* 0x000fe20000100a00 */
[----:B------:R-:W0:Y:S03]  /*66550*/  LDCU UR14, c[0x0][0x39c] ;  /* 0x00007380ff0e77ac */ /* 0x000e260008000800 */
[----:B------:R-:W-:Y:S04]  /*66560*/  STL [R1+0x1868], R20 ;  /* 0x0018681401007387 */ /* 0x000fe80000100800 */
[----:B--2---:R-:W2:Y:S04]  /*66570*/  LDL.LU R24, [R1+0x5a0] ;  /* 0x0005a00001187983 */ /* 0x004ea80000300800 */
        /* <DEDUP_REMOVED lines=31> */
[----:B---3--:R1:W-:Y:S04]  /*66770*/  STSM.16.M88.4 [R0+0x1000], R20 ;  /* 0x0010001400007844 */ /* 0x0083e80000000200 */
        /* <DEDUP_REMOVED lines=16> */
[----:B-1----:R-:W3:Y:S04]  /*66880*/  LDL.LU R20, [R1+0x1868] ;  /* 0x0018680001147983 */ /* 0x002ee80000300800 */
[----:B--2---:R-:W-:Y:S01]  /*66890*/  STSM.16.M88.4 [R0+0x1800], R24 ;  /* 0x0018001800007844 */ /* 0x004fe20000000200 */
[----:B------:R-:W-:Y:S06]  /*668a0*/  BAR.SYNC.DEFER_BLOCKING 0x0 ;  /* 0x0000000000007b1d */ /* 0x000fec0000010000 */
[----:B------:R-:W1:Y:S04]  /*668b0*/  LDS.128 R24, [R2] ;  /* 0x0000000002187984 */ /* 0x000e680000000c00 */
[----:B-1----:R-:W-:Y:S04]  /*668c0*/  STL.64 [R1+0xab0], R24 ;  /* 0x000ab01801007387 */ /* 0x002fe80000100a00 */
[----:B------:R-:W-:Y:S04]  /*668d0*/  STL.64 [R1+0xab8], R26 ;  /* 0x000ab81a01007387 */ /* 0x000fe80000100a00 */
[----:B------:R-:W1:Y:S04]  /*668e0*/  LDS.128 R24, [R2+0x2000] ;  /* 0x0020000002187984 */ /* 0x000e680000000c00 */
[----:B-1----:R-:W-:Y:S04]  /*668f0*/  STL.64 [R1+0xac0], R24 ;  /* 0x000ac01801007387 */ /* 0x002fe80000100a00 */
[----:B------:R-:W-:Y:S04]  /*66900*/  STL.64 [R1+0xac8], R26 ;  /* 0x000ac81a01007387 */ /* 0x000fe80000100a00 */
[----:B------:R-:W1:Y:S04]  /*66910*/  LDS.128 R24, [R2+0x4000] ;  /* 0x0040000002187984 */ /* 0x000e680000000c00 */
[----:B-1----:R-:W-:Y:S04]  /*66920*/  STL.64 [R1+0xad0], R24 ;  /* 0x000ad01801007387 */ /* 0x002fe80000100a00 */
[----:B------:R-:W-:Y:S04]  /*66930*/  STL.64 [R1+0xad8], R26 ;  /* 0x000ad81a01007387 */ /* 0x000fe80000100a00 */
[----:B------:R-:W1:Y:S04]  /*66940*/  LDS.128 R24, [R2+0x6000] ;  /* 0x0060000002187984 */ /* 0x000e680000000c00 */
[----:B-1----:R-:W-:Y:S04]  /*66950*/  STL.64 [R1+0xaf0], R24 ;  /* 0x000af01801007387 */ /* 0x002fe80000100a00 */
[----:B------:R1:W-:Y:S04]  /*66960*/  STL.64 [R1+0xaf8], R26 ;  /* 0x000af81a01007387 */ /* 0x0003e80000100a00 */
[----:B-1----:R-:W2:Y:S04]  /*66970*/  LDL.LU.64 R26, [R1+0x1860] ;  /* 0x00186000011a7983 */ /* 0x002ea80000300a00 */
[----:B------:R-:W2:Y:S01]  /*66980*/  LDL.LU.64 R24, [R1+0x1858] ;  /* 0x0018580001187983 */ /* 0x000ea20000300a00 */
[----:B------:R-:W-:Y:S06]  /*66990*/  BAR.SYNC.DEFER_BLOCKING 0x0 ;  /* 0x0000000000007b1d */ /* 0x000fec0000010000 */
[----:B--2---:R1:W-:Y:S04]  /*669a0*/  STSM.16.M88.4 [R0], R24 ;  /* 0x0000001800007844 */ /* 0x0043e80000000200 */
[----:B-1----:R-:W2:Y:S04]  /*669b0*/  LDL.LU.64 R26, [R1+0x1850] ;  /* 0x00185000011a7983 */ /* 0x002ea80000300a00 */
[----:B------:R-:W2:Y:S04]  /*669c0*/  LDL.LU.64 R24, [R1+0x1848] ;  /* 0x0018480001187983 */ /* 0x000ea80000300a00 */
[----:B--2---:R1:W-:Y:S04]  /*669d0*/  STSM.16.M88.4 [R0+0x800], R24 ;  /* 0x0008001800007844 */ /* 0x0043e80000000200 */
[----:B-1----:R-:W2:Y:S04]  /*669e0*/  LDL.LU.64 R26, [R1+0x1840] ;  /* 0x00184000011a7983 */ /* 0x002ea80000300a00 */
[----:B------:R-:W2:Y:S04]  /*669f0*/  LDL.LU.64 R24, [R1+0x1838] ;  /* 0x0018380001187983 */ /* 0x000ea80000300a00 */
[----:B--2---:R1:W-:Y:S04]  /*66a00*/  STSM.16.M88.4 [R0+0x1000], R24 ;  /* 0x0010001800007844 */ /* 0x0043e80000000200 */
[----:B-1----:R-:W2:Y:S04]  /*66a10*/  LDL.LU.64 R26, [R1+0x1830] ;  /* 0x00183000011a7983 */ /* 0x002ea80000300a00 */
[----:B------:R-:W2:Y:S04]  /*66a20*/  LDL.LU.64 R24, [R1+0x1828] ;  /* 0x0018280001187983 */ /* 0x000ea80000300a00 */
        /* <DEDUP_REMOVED lines=11> */
[----:B------:R-:W1:Y:S01]  /*66ae0*/  LDS.128 R24, [R2+0x6000] ;  /* 0x0060000002187984 */ /* 0x000e620000000c00 */
[----:B------:R-:W-:Y:S06]  /*66af0*/  BAR.SYNC.DEFER_BLOCKING 0x0 ;  /* 0x0000000000007b1d */ /* 0x000fec0000010000 */
[----:B---3--:R-:W-:Y:S04]  /*66b00*/  STSM.16.M88.4 [R0], R12 ;  /* 0x0000000c00007844 */ /* 0x008fe80000000200 */
[----:B------:R-:W-:Y:S04]  /*66b10*/  STSM.16.M88.4 [R0+0x800], R8 ;  /* 0x0008000800007844 */ /* 0x000fe80000000200 */
[----:B------:R-:W-:Y:S04]  /*66b20*/  STSM.16.M88.4 [R0+0x1000], R4 ;  /* 0x0010000400007844 */ /* 0x000fe80000000200 */
[----:B-1----:R-:W-:Y:S04]  /*66b30*/  STL.64 [R1+0xb80], R24 ;  /* 0x000b801801007387 */ /* 0x002fe80000100a00 */
[----:B------:R1:W-:Y:S04]  /*66b40*/  STL.64 [R1+0xb88], R26 ;  /* 0x000b881a01007387 */ /* 0x0003e80000100a00 */
[----:B-1----:R-:W2:Y:S04]  /*66b50*/  LDL.LU R27, [R1+0x1820] ;  /* 0x00182000011b7983 */ /* 0x002ea80000300800 */
[----:B------:R-:W3:Y:S04]  /*66b60*/  LDL.LU R4, [R1+0x980] ;  /* 0x0009800001047983 */ /* 0x000ee80000300800 */
[----:B------:R-:W3:Y:S04]  /*66b70*/  LDL.LU R5, [R1+0x984] ;  /* 0x0009840001057983 */ /* 0x000ee80000300800 */
[----:B------:R-:W2:Y:S04]  /*66b80*/  LDL.LU R6, [R1+0x988] ;  /* 0x0009880001067983 */ /* 0x000ea80000300800 */
[----:B------:R-:W2:Y:S04]  /*66b90*/  LDL.LU R7, [R1+0x98c] ;  /* 0x00098c0001077983 */ /* 0x000ea80000300800 */
[----:B--2---:R-:W-:Y:S04]  /*66ba0*/  STL.64 [R1+0x17d8], R6 ;  /* 0x0017d80601007387 */ /* 0x004fe80000100a00 */
[----:B---3--:R1:W-:Y:S04]  /*66bb0*/  STL.64 [R1+0x17d0], R4 ;  /* 0x0017d00401007387 */ /* 0x0083e80000100a00 */
        /* <DEDUP_REMOVED lines=16> */
[----:B------:R-:W-:Y:S01]  /*66cc0*/  STSM.16.M88.4 [R0+0x1800], R16 ;  /* 0x0018001000007844 */ /* 0x000fe20000000200 */
[----:B------:R-:W-:Y:S06]  /*66cd0*/  BAR.SYNC.DEFER_BLOCKING 0x0 ;  /* 0x0000000000007b1d */ /* 0x000fec0000010000 */
[----:B---3--:R-:W-:Y:S04]  /*66ce0*/  STL.64 [R1+0x1808], R6 ;  /* 0x0018080601007387 */ /* 0x008fe80000100a00 */
[----:B--2---:R1:W-:Y:S04]  /*66cf0*/  STL.64 [R1+0x1800], R4 ;  /* 0x0018000401007387 */ /* 0x0043e80000100a00 */
[----:B-1----:R-:W2:Y:S04]  /*66d00*/  LDL.LU R4, [R1+0x7b0] ;  /* 0x0007b00001047983 */ /* 0x002ea80000300800 */
[----:B------:R-:W2:Y:S04]  /*66d10*/  LDL.LU R5, [R1+0x7b4] ;  /* 0x0007b40001057983 */ /* 0x000ea80000300800 */
[----:B------:R-:W3:Y:S04]  /*66d20*/  LDL.LU R6, [R1+0x7b8] ;  /* 0x0007b80001067983 */ /* 0x000ee80000300800 */
[----:B------:R-:W3:Y:S04]  /*66d30*/  LDL.LU R7, [R1+0x7bc] ;  /* 0x0007bc0001077983 */ /* 0x000ee80000300800 */
[----:B---3--:R-:W-:Y:S04]  /*66d40*/  STL.64 [R1+0x1818], R6 ;  /* 0x0018180601007387 */ /* 0x008fe80000100a00 */
[----:B--2---:R-:W-:Y:S04]  /*66d50*/  STL.64 [R1+0x1810], R4 ;  /* 0x0018100401007387 */ /* 0x004fe80000100a00 */
[----:B------:R-:W1:Y:S04]  /*66d60*/  LDS.128 R4, [R2] ;  /* 0x0000000002047984 */ /* 0x000e680000000c00 */
        /* <DEDUP_REMOVED lines=48> */
[----:B-1----:R-:W-:Y:S04]  /*67070*/  STL.64 [R1+0xcc0], R4 ;  /* 0x000cc00401007387 */ /* 0x002fe80000100a00 */
[----:B------:R1:W-:Y:S04]  /*67080*/  STL.64 [R1+0xcc8], R6 ;  /* 0x000cc80601007387 */ /* 0x0003e80000100a00 */
[----:B-1----:R-:W2:Y:S04]  /*67090*/  LDL.LU.64 R6, [R1+0x17d8] ;  /* 0x0017d80001067983 */ /* 0x002ea80000300a00 */
[----:B------:R-:W2:Y:S04]  /*670a0*/  LDL.LU.64 R4, [R1+0x17d0] ;  /* 0x0017d00001047983 */ /* 0x000ea80000300a00 */
[----:B------:R-:W-:Y:S04]  /*670b0*/  STL [R1+0x15f8], R2 ;  /* 0x0015f80201007387 */ /* 0x000fe80000100800 */
[----:B------:R1:W-:Y:S04]  /*670c0*/  STSM.16.M88.4 [R0], R12 ;  /* 0x0000000c00007844 */ /* 0x0003e80000000200 */
[----:B---3--:R3:W-:Y:S04]  /*670d0*/  STSM.16.M88.4 [R0+0x800], R8 ;  /* 0x0008000800007844 */ /* 0x0087e80000000200 */
[----:B-1----:R-:W4:Y:S04]  /*670e0*/  LDL.LU.64 R14, [R1+0x17c8] ;  /* 0x0017c800010e7983 */ /* 0x002f280000300a00 */
[----:B------:R-:W4:Y:S04]  /*670f0*/  LDL.LU.64 R12, [R1+0x17c0] ;  /* 0x0017c000010c7983 */ /* 0x000f280000300a00 */
[----:B---3--:R-:W3:Y:S04]  /*67100*/  LDL.LU.64 R10, [R1+0x17b8] ;  /* 0x0017b800010a7983 */ /* 0x008ee80000300a00 */
[----:B------:R-:W3:Y:S04]  /*67110*/  LDL.LU.64 R8, [R1+0x17b0] ;  /* 0x0017b00001087983 */ /* 0x000ee80000300a00 */
[----:B--2---:R1:W-:Y:S04]  /*67120*/  STSM.16.M88.4 [R0+0x1000], R4 ;  /* 0x0010000400007844 */ /* 0x0043e80000000200 */
[----:B------:R2:W-:Y:S04]  /*67130*/  STSM.16.M88.4 [R0+0x1800], R16 ;  /* 0x0018001000007844 */ /* 0x0005e80000000200 */
[----:B-1----:R-:W3:Y:S04]  /*67140*/  LDL.LU.64 R6, [R1+0x17a8] ;  /* 0x0017a80001067983 */ /* 0x002ee80000300a00 */
[----:B------:R-:W3:Y:S04]  /*67150*/  LDL.LU.64 R4, [R1+0x17a0] ;  /* 0x0017a00001047983 */ /* 0x000ee80000300a00 */
[----:B--2---:R-:W2:Y:S04]  /*67160*/  LDL.LU.64 R18, [R1+0x1798] ;  /* 0x0017980001127983 */ /* 0x004ea80000300a00 */
[----:B------:R-:W2:Y:S01]  /*67170*/  LDL.LU.64 R16, [R1+0x1790] ;  /* 0x0017900001107983 */ /* 0x000ea20000300a00 */
[----:B------:R-:W-:Y:S01]  /*67180*/  BAR.SYNC.DEFER_BLOCKING 0x0 ;  /* 0x0000000000007b1d */ /* 0x000fe20000010000 */
[----:B------:R-:W-:Y:S01]  /*67190*/  LEA R3, P5, R20, UR4, 0x1 ;  /* 0x0000000414037c11 */ /* 0x000fe2000f8a08ff */
[----:B------:R-:W-:-:S03]  /*671a0*/  IMAD R23, R29, UR33, RZ ;  /* 0x000000211d177c24 */ /* 0x000fc6000f8e02ff */
[----:B------:R-:W-:Y:S01]  /*671b0*/  LEA.HI.X.SX32 R20, R20, UR5, 0x1, P5 ;  /* 0x0000000514147c11 */ /* 0x000fe2000a8f0eff */
[C---:B------:R-:W-:Y:S01]  /*671c0*/  VIADD R0, R29.reuse, 0x5 ;  /* 0x000000051d007836 */ /* 0x040fe20000000000 */
[----:B------:R-:W-:Y:S01]  /*671d0*/  ISETP.LT.AND P5, PT, R29, UR11, !P0 ;  /* 0x0000000b1d007c0c */ /* 0x000fe2000c7a1270 */
[----:B------:R-:W3:Y:S01]  /*671e0*/  LDL.LU R2, [R1+0x168] ;  /* 0x0001680001027983 */ /* 0x000ee20000300800 */
[CC--:B------:R-:W-:Y:S01]  /*671f0*/  LEA R22, P6, R23.reuse, R3.reuse, 0x1 ;  /* 0x0000000317167211 */ /* 0x0c0fe200078c08ff */
[C---:B------:R-:W-:Y:S01]  /*67200*/  VIADD R24, R23.reuse, UR48 ;  /* 0x0000003017187c36 */ /* 0x040fe20008000000 */
[----:B------:R-:W1:Y:S02]  /*67210*/  LDCU UR5, c[0x0][0x39c] ;  /* 0x00007380ff0577ac */ /* 0x000e640008000800 */
[----:B------:R-:W-:Y:S01]  /*67220*/  LEA.HI.X.SX32 R23, R23, R20, 0x1, P6 ;  /* 0x0000001417177211 */ /* 0x000fe200030f0eff */
[----:B------:R-:W-:Y:S01]  /*67230*/  VIADD R25, R24, UR23 ;  /* 0x0000001718197c36 */ /* 0x000fe20008000000 */
[----:B------:R-:W0:Y:S03]  /*67240*/  LDCU UR11, c[0x0][0x39c] ;  /* 0x00007380ff0b77ac */ /* 0x000e260008000800 */
[----:B------:R-:W-:Y:S01]  /*67250*/  VIADD R26, R25, UR47 ;  /* 0x0000002f191a7c36 */ /* 0x000fe20008000000 */
[----:B------:R-:W0:Y:S03]  /*67260*/  LDCU UR4, c[0x0][0x3b8] ;  /* 0x00007700ff0477ac */ /* 0x000e260008000800 */
[----:B------:R-:W-:Y:S01]  /*67270*/  VIADD R21, R26, UR32 ;  /* 0x000000201a157c36 */ /* 0x000fe20008000000 */
[----:B------:R-:W0:Y:S01]  /*67280*/  LDCU UR32, c[0x0][0x39c] ;  /* 0x00007380ff2077ac */ /* 0x000e220008000800 */
[----:B------:R-:W0:Y:S01]  /*67290*/  LDCU UR33, c[0x0][0x3b8] ;  /* 0x00007700ff2177ac */ /* 0x000e220008000800 */
[----:B------:R-:W0:Y:S01]  /*672a0*/  LDCU UR48, c[0x0][0x3b8] ;  /* 0x00007700ff3077ac */ /* 0x000e220008000800 */
[----:B--2---:R2:W-:Y:S01]  /*672b0*/  @P5 STG.E.U16 desc[UR8][R22.64], R16 ;  /* 0x0000001016005986 */ /* 0x0045e2000c101508 */
[----:B------:R-:W-:Y:S01]  /*672c0*/  PRMT R27, R16, 0x7632, R27 ;  /* 0x00007632101b7816 */ /* 0x000fe2000000001b */
[----:B------:R-:W0:Y:S01]  /*672d0*/  LDCU UR23, c[0x0][0x39c] ;  /* 0x00007380ff1777ac */ /* 0x000e220008000800 */
[----:B------:R-:W0:Y:S01]  /*672e0*/  LDCU UR47, c[0x0][0x3b8] ;  /* 0x00007700ff2f77ac */ /* 0x000e220008000800 */
[----:B--2---:R-:W-:Y:S01]  /*672f0*/  LEA R22, P6, R24, R3, 0x1 ;  /* 0x0000000318167211 */ /* 0x004fe200078c08ff */
[----:B------:R-:W-:-:S03]  /*67300*/  VIADD R16, R29, 0x6 ;  /* 0x000000061d107836 */ /* 0x000fc60000000000 */
[----:B------:R-:W-:Y:S02]  /*67310*/  LEA.HI.X.SX32 R23, R24, R20, 0x1, P6 ;  /* 0x0000001418177211 */ /* 0x000fe400030f0eff */
[----:B------:R-:W-:-:S03]  /*67320*/  LEA R24, P6, R25, R3, 0x1 ;  /* 0x0000000319187211 */ /* 0x000fc600078c08ff */
[----:B------:R2:W-:Y:S01]  /*67330*/  @P1 STG.E.U16 desc[UR8][R22.64], R27 ;  /* 0x0000001b16001986 */ /* 0x0005e2000c101508 */
[----:B------:R-:W-:Y:S02]  /*67340*/  LEA.HI.X.SX32 R25, R25, R20, 0x1, P6 ;  /* 0x0000001419197211 */ /* 0x000fe400030f0eff */
[----:B------:R-:W-:Y:S01]  /*67350*/  ISETP.LT.AND P1, PT, R16, UR22, !P0 ;  /* 0x0000001610007c0c */ /* 0x000fe2000c721270 */
[----:B------:R-:W-:Y:S01]  /*67360*/  VIADD R28, R21, UR46 ;  /* 0x0000002e151c7c36 */ /* 0x000fe20008000000 */
[----:B------:R-:W-:Y:S01]  /*67370*/  LEA R16, P6, R26, R3, 0x1 ;  /* 0x000000031a107211 */ /* 0x000fe200078c08ff */
[----:B------:R0:W-:Y:S01]  /*67380*/  @P2 STG.E.U16 desc[UR8][R24.64], R17 ;  /* 0x0000001118002986 */ /* 0x0001e2000c101508 */
[----:B------:R-:W-:Y:S01]  /*67390*/  ISETP.LT.AND P5, PT, R0, UR31, !P0 ;  /* 0x0000001f00007c0c */ /* 0x000fe2000c7a1270 */
[----:B------:R-:W1:Y:S01]  /*673a0*/  LDCU UR46, c[0x0][0x39c] ;  /* 0x00007380ff2e77ac */ /* 0x000e620008000800 */
[----:B--2---:R-:W-:Y:S01]  /*673b0*/  VIADD R22, R29, 0x7 ;  /* 0x000000071d167836 */ /* 0x004fe20000000000 */
[----:B------:R-:W2:Y:S01]  /*673c0*/  LDCU UR31, c[0x0][0x3b8] ;  /* 0x00007700ff1f77ac */ /* 0x000ea20008000800 */
[----:B------:R-:W2:Y:S01]  /*673d0*/  LDL.LU R29, [R1+0x16c] ;  /* 0x00016c00011d7983 */ /* 0x000ea20000300800 */
[----:B------:R-:W1:Y:S01]  /*673e0*/  LDCU UR22, c[0x0][0x3b8] ;  /* 0x00007700ff1677ac */ /* 0x000e620008000800 */
[----:B0-----:R-:W-:-:S02]  /*673f0*/  PRMT R25, R17, 0x7632, R25 ;  /* 0x0000763211197816 */ /* 0x001fc40000000019 */
[----:B------:R-:W-:Y:S02]  /*67400*/  LEA.HI.X.SX32 R17, R26, R20, 0x1, P6 ;  /* 0x000000141a117211 */ /* 0x000fe400030f0eff */
[----:B------:R-:W2:Y:S01]  /*67410*/  LDL R26, [R1+0xd70] ;  /* 0x000d7000011a7983 */ /* 0x000ea20000100800 */
[----:B------:R-:W-:Y:S01]  /*67420*/  ISETP.LT.AND P2, PT, R22, UR30, !P0 ;  /* 0x0000001e16007c0c */ /* 0x000fe2000c741270 */
[----:B------:R-:W-:Y:S01]  /*67430*/  VIADD R0, R28, UR45 ;  /* 0x0000002d1c007c36 */ /* 0x000fe20008000000 */
[----:B------:R-:W-:Y:S01]  /*67440*/  LEA R22, P6, R21, R3, 0x1 ;  /* 0x0000000315167211 */ /* 0x000fe200078c08ff */
[----:B------:R0:W-:Y:S01]  /*67450*/  @P3 STG.E.U16 desc[UR8][R16.64], R25 ;  /* 0x0000001910003986 */ /* 0x0001e2000c101508 */
[----:B------:R-:W1:Y:S01]  /*67460*/  LDCU UR45, c[0x0][0x39c] ;  /* 0x00007380ff2d77ac */ /* 0x000e620008000800 */
[----:B------:R-:W-:Y:S01]  /*67470*/  VIADD R27, R0, UR44 ;  /* 0x0000002c001b7c36 */ /* 0x000fe20008000000 */
[----:B------:R-:W1:Y:S01]  /*67480*/  LDCU UR44, c[0x0][0x39c] ;  /* 0x00007380ff2c77ac */ /* 0x000e620008000800 */
[----:B------:R-:W1:Y:S01]  /*67490*/  LDCU UR30, c[0x0][0x3b8] ;  /* 0x00007700ff1e77ac */ /* 0x000e620008000800 */
[----:B0-----:R-:W-:Y:S01]  /*674a0*/  PRMT R25, R18, 0x7632, R25 ;  /* 0x0000763212197816 */ /* 0x001fe20000000019 */
[----:B------:R-:W-:Y:S01]  /*674b0*/  VIADD R24, R27, UR43 ;  /* 0x0000002b1b187c36 */ /* 0x000fe20008000000 */
[----:B------:R-:W0:Y:S01]  /*674c0*/  LDCU UR43, c[0x0][0x39c] ;  /* 0x00007380ff2b77ac */ /* 0x000e220008000800 */
[----:B--2---:R-:W-:-:S02]  /*674d0*/  VIADD R23, R26, 0x8 ;  /* 0x000000081a177836 */ /* 0x004fc40000000000 */
[----:B------:R-:W-:-:S03]  /*674e0*/  VIADD R17, R26, 0x9 ;  /* 0x000000091a117836 */ /* 0x000fc60000000000 */
[----:B------:R-:W-:Y:S01]  /*674f0*/  ISETP.LT.AND P3, PT, R23, UR17, !P0 ;  /* 0x0000001117007c0c */ /* 0x000fe2000c761270 */
[----:B------:R-:W2:Y:S01]  /*67500*/  LDCU UR17, c[0x0][0x3b8] ;  /* 0x00007700ff1177ac */ /* 0x000ea20008000800 */
[----:B------:R-:W-:Y:S02]  /*67510*/  LEA.HI.X.SX32 R23, R21, R20, 0x1, P6 ;  /* 0x0000001415177211 */ /* 0x000fe400030f0eff */
[----:B------:R-:W-:-:S03]  /*67520*/  LEA R16, P6, R28, R3, 0x1 ;  /* 0x000000031c107211 */ /* 0x000fc600078c08ff */
[----:B------:R0:W-:Y:S01]  /*67530*/  @P4 STG.E.U16 desc[UR8][R22.64], R18 ;  /* 0x0000001216004986 */ /* 0x0001e2000c101508 */
[----:B------:R-:W-:Y:S01]  /*67540*/  ISETP.LT.AND P4, PT, R17, UR42, !P0 ;  /* 0x0000002a11007c0c */ /* 0x000fe2000c781270 */
[----:B------:R-:W-:Y:S01]  /*67550*/  VIADD R21, R24, UR29 ;  /* 0x0000001d18157c36 */ /* 0x000fe20008000000 */
[-C--:B------:R-:W-:Y:S01]  /*67560*/  LEA.HI.X.SX32 R17, R28, R20.reuse, 0x1, P6 ;  /* 0x000000141c117211 */ /* 0x080fe200030f0eff */
[----:B------:R-:W1:Y:S01]  /*67570*/  LDCU UR29, c[0x0][0x39c] ;  /* 0x00007380ff1d77ac */ /* 0x000e620008000800 */
[----:B------:R-:W2:Y:S01]  /*67580*/  LDL.LU R28, [R1+0x164] ;  /* 0x00016400011c7983 */ /* 0x000ea20000300800 */
[----:B------:R-:W1:Y:S01]  /*67590*/  LDCU UR42, c[0x0][0x3b8] ;  /* 0x00007700ff2a77ac */ /* 0x000e620008000800 */
[----:B0-----:R-:W-:Y:S01]  /*675a0*/  VIADD R23, R26, 0xa ;  /* 0x0000000a1a177836 */ /* 0x001fe20000000000 */
[CC--:B------:R-:W-:Y:S01]  /*675b0*/  LEA R22, P6, R0.reuse, R3.reuse, 0x1 ;  /* 0x0000000300167211 */ /* 0x0c0fe200078c08ff */
[----:B------:R0:W-:Y:S03]  /*675c0*/  @P5 STG.E.U16 desc[UR8][R16.64], R25 ;  /* 0x0000001910005986 */ /* 0x0001e6000c101508 */
[----:B------:R-:W-:Y:S01]  /*675d0*/  ISETP.LT.AND P5, PT, R23, UR28, !P0 ;  /* 0x0000001c17007c0c */ /* 0x000fe2000c7a1270 */
[----:B------:R-:W-:Y:S01]  /*675e0*/  VIADD R18, R21, UR21 ;  /* 0x0000001515127c36 */ /* 0x000fe20008000000 */
[----:B------:R-:W-:Y:S01]  /*675f0*/  LEA.HI.X.SX32 R23, R0, R20, 0x1, P6 ;  /* 0x0000001400177211 */ /* 0x000fe200030f0eff */
[----:B------:R-:W1:Y:S01]  /*67600*/  LDCU UR21, c[0x0][0x39c] ;  /* 0x00007380ff1577ac */ /* 0x000e620008000800 */
[----:B0-----:R-:W-:Y:S01]  /*67610*/  VIADD R17, R26, 0xb ;  /* 0x0000000b1a117836 */ /* 0x001fe20000000000 */
[----:B------:R-:W-:-:S02]  /*67620*/  LEA R16, P6, R27, R3, 0x1 ;  /* 0x000000031b107211 */ /* 0x000fc400078c08ff */
[----:B------:R0:W-:Y:S01]  /*67630*/  @P1 STG.E.U16 desc[UR8][R22.64], R19 ;  /* 0x0000001316001986 */ /* 0x0001e2000c101508 */
[----:B------:R-:W-:Y:S01]  /*67640*/  PRMT R25, R19, 0x7632, R25 ;  /* 0x0000763213197816 */ /* 0x000fe20000000019 */
[----:B------:R-:W1:Y:S01]  /*67650*/  LDCU UR28, c[0x0][0x3b8] ;  /* 0x00007700ff1c77ac */ /* 0x000e620008000800 */
[----:B------:R-:W-:Y:S02]  /*67660*/  ISETP.LT.AND P1, PT, R17, UR41, !P0 ;  /* 0x0000002911007c0c */ /* 0x000fe4000c721270 */
[----:B------:R-:W-:Y:S01]  /*67670*/  LEA.HI.X.SX32 R17, R27, R20, 0x1, P6 ;  /* 0x000000141b117211 */ /* 0x000fe200030f0eff */
[----:B------:R-:W-:Y:S01]  /*67680*/  VIADD R0, R18, UR39 ;  /* 0x0000002712007c36 */ /* 0x000fe20008000000 */
[----:B------:R-:W2:Y:S01]  /*67690*/  LDL.LU R27, [R1+0x160] ;  /* 0x00016000011b7983 */ /* 0x000ea20000300800 */
[----:B------:R-:W1:Y:S01]  /*676a0*/  LDCU UR39, c[0x0][0x39c] ;  /* 0x00007380ff2777ac */ /* 0x000e620008000800 */
[----:B0-----:R-:W-:Y:S01]  /*676b0*/  VIADD R23, R26, 0xc ;  /* 0x0000000c1a177836 */ /* 0x001fe20000000000 */
[----:B------:R-:W-:Y:S01]  /*676c0*/  LEA R22, P6, R24, R3, 0x1 ;  /* 0x0000000318167211 */ /* 0x000fe200078c08ff */
[----:B------:R0:W-:Y:S01]  /*676d0*/  @P2 STG.E.U16 desc[UR8][R16.64], R25 ;  /* 0x0000001910002986 */ /* 0x0001e2000c101508 */
[----:B------:R-:W1:Y:S02]  /*676e0*/  LDCU UR41, c[0x0][0x3b8] ;  /* 0x00007700ff2977ac */ /* 0x000e640008000800 */
[----:B------:R-:W-:-:S02]  /*676f0*/  ISETP.LT.AND P2, PT, R23, UR18, !P0 ;  /* 0x0000001217007c0c */ /* 0x000fc4000c741270 */
[----:B------:R-:W-:Y:S01]  /*67700*/  LEA.HI.X.SX32 R23, R24, R20, 0x1, P6 ;  /* 0x0000001418177211 */ /* 0x000fe200030f0eff */
[----:B------:R-:W-:Y:S01]  /*67710*/  VIADD R19, R0, UR13 ;  /* 0x0000000d00137c36 */ /* 0x000fe20008000000 */
[----:B------:R-:W1:Y:S01]  /*67720*/  LDCU UR13, c[0x0][0x39c] ;  /* 0x00007380ff0d77ac */ /* 0x000e620008000800 */
[----:B------:R-:W1:Y:S01]  /*67730*/  LDCU UR18, c[0x0][0x3b8] ;  /* 0x00007700ff1277ac */ /* 0x000e620008000800 */
[----:B0-----:R-:W-:Y:S01]  /*67740*/  VIADD R17, R26, 0xd ;  /* 0x0000000d1a117836 */ /* 0x001fe20000000000 */
[----:B------:R-:W-:Y:S01]  /*67750*/  LEA R16, P6, R21, R3, 0x1 ;  /* 0x0000000315107211 */ /* 0x000fe200078c08ff */
[----:B------:R-:W-:Y:S01]  /*67760*/  VIADD R24, R19, UR40 ;  /* 0x0000002813187c36 */ /* 0x000fe20008000000 */
[----:B------:R-:W0:Y:S01]  /*67770*/  LDCU UR40, c[0x0][0x39c] ;  /* 0x00007380ff2877ac */ /* 0x000e220008000800 */
[----:B--2---:R2:W-:Y:S01]  /*67780*/  @P3 STG.E.U16 desc[UR8][R22.64], R27 ;  /* 0x0000001b16003986 */ /* 0x0045e2000c101508 */
[----:B------:R-:W-:Y:S01]  /*67790*/  ISETP.LT.AND P3, PT, R17, UR20, !P0 ;  /* 0x0000001411007c0c */ /* 0x000fe2000c761270 */
[----:B------:R-:W0:Y:S01]  /*677a0*/  LDCU UR20, c[0x0][0x3b8] ;  /* 0x00007700ff1477ac */ /* 0x000e220008000800 */
[----:B------:R-:W-:-:S02]  /*677b0*/  PRMT R25, R27, 0x7632, R25 ;  /* 0x000076321b197816 */ /* 0x000fc40000000019 */
[----:B------:R-:W-:Y:S01]  /*677c0*/  LEA.HI.X.SX32 R17, R21, R20, 0x1, P6 ;  /* 0x0000001415117211 */ /* 0x000fe200030f0eff */
[----:B--2---:R-:W-:Y:S01]  /*677d0*/  VIADD R23, R26, 0xe ;  /* 0x0000000e1a177836 */ /* 0x004fe20000000000 */
[----:B------:R-:W-:-:S03]  /*677e0*/  LEA R22, P6, R18, R3, 0x1 ;  /* 0x0000000312167211 */ /* 0x000fc600078c08ff */
[----:B------:R2:W-:Y:S01]  /*677f0*/  @P4 STG.E.U16 desc[UR8][R16.64], R25 ;  /* 0x0000001910004986 */ /* 0x0005e2000c101508 */
[----:B------:R-:W-:Y:S01]  /*67800*/  ISETP.LT.AND P4, PT, R23, UR27, !P0 ;  /* 0x0000001b17007c0c */ /* 0x000fe2000c781270 */
[----:B------:R-:W-:Y:S01]  /*67810*/  VIADD R21, R24, UR10 ;  /* 0x0000000a18157c36 */ /* 0x000fe20008000000 */
[----:B------:R-:W-:Y:S01]  /*67820*/  LEA.HI.X.SX32 R23, R18, R20, 0x1, P6 ;  /* 0x0000001412177211 */ /* 0x000fe200030f0eff */
[----:B------:R-:W0:Y:S01]  /*67830*/  LDCU UR10, c[0x0][0x39c] ;  /* 0x00007380ff0a77ac */ /* 0x000e220008000800 */
[----:B--2---:R-:W-:Y:S01]  /*67840*/  VIADD R17, R26, 0xf ;  /* 0x0000000f1a117836 */ /* 0x004fe20000000000 */
[----:B------:R-:W-:Y:S02]  /*67850*/  LEA R16, P6, R0, R3, 0x1 ;  /* 0x0000000300107211 */ /* 0x000fe400078c08ff */
[----:B------:R2:W-:Y:S01]  /*67860*/  @P5 STG.E.U16 desc[UR8][R22.64], R28 ;  /* 0x0000001c16005986 */ /* 0x0005e2000c101508 */
[----:B------:R-:W0:Y:S01]  /*67870*/  LDCU UR27, c[0x0][0x3b8] ;  /* 0x00007700ff1b77ac */ /* 0x000e220008000800 */
[----:B------:R-:W-:-:S02]  /*67880*/  ISETP.LT.AND P5, PT, R17, UR16, !P0 ;  /* 0x0000001011007c0c */ /* 0x000fc4000c7a1270 */
[-C--:B------:R-:W-:Y:S01]  /*67890*/  LEA.HI.X.SX32 R17, R0, R20.reuse, 0x1, P6 ;  /* 0x0000001400117211 */ /* 0x080fe200030f0eff */
[----:B------:R-:W-:Y:S01]  /*678a0*/  VIADD R25, R21, UR38 ;  /* 0x0000002615197c36 */ /* 0x000fe20008000000 */
[CC--:B------:R-:W-:Y:S01]  /*678b0*/  LEA R18, P6, R19.reuse, R3.reuse, 0x1 ;  /* 0x0000000313127211 */ /* 0x0c0fe200078c08ff */
[----:B------:R-:W0:Y:S01]  /*678c0*/  LDCU UR38, c[0x0][0x39c] ;  /* 0x00007380ff2677ac */ /* 0x000e220008000800 */
[----:B--2---:R-:W-:Y:S01]  /*678d0*/  PRMT R23, R28, 0x7632, R23 ;  /* 0x000076321c177816 */ /* 0x004fe20000000017 */
[C---:B------:R-:W-:Y:S01]  /*678e0*/  VIADD R22, R26.reuse, 0x10 ;  /* 0x000000101a167836 */ /* 0x040fe20000000000 */
[----:B------:R-:W-:Y:S01]  /*678f0*/  LEA.HI.X.SX32 R19, R19, R20, 0x1, P6 ;  /* 0x0000001413137211 */ /* 0x000fe200030f0eff */
[----:B------:R-:W-:Y:S01]  /*67900*/  VIADD R0, R25, UR37 ;  /* 0x0000002519007c36 */ /* 0x000fe20008000000 */
[----:B------:R-:W2:Y:S01]  /*67910*/  LDL.LU R28, [R1+0x174] ;  /* 0x00017400011c7983 */ /* 0x000ea20000300800 */
[----:B------:R-:W0:Y:S03]  /*67920*/  LDCU UR37, c[0x0][0x39c] ;  /* 0x00007380ff2577ac */ /* 0x000e260008000800 */
[----:B------:R1:W-:Y:S01]  /*67930*/  @P1 STG.E.U16 desc[UR8][R16.64], R23 ;  /* 0x0000001710001986 */ /* 0x0003e2000c101508 */
[----:B------:R-:W0:Y:S03]  /*67940*/  LDCU UR16, c[0x0][0x3b8] ;  /* 0x00007700ff1077ac */ /* 0x000e260008000800 */
[----:B---3--:R3:W-:Y:S01]  /*67950*/  @P2 STG.E.U16 desc[UR8][R18.64], R2 ;  /* 0x0000000212002986 */ /* 0x0087e2000c101508 */
[----:B-1----:R-:W-:Y:S01]  /*67960*/  VIADD R17, R26, 0x11 ;  /* 0x000000111a117836 */ /* 0x002fe20000000000 */
[----:B------:R-:W-:-:S02]  /*67970*/  LEA R16, P6, R24, R3, 0x1 ;  /* 0x0000000318107211 */ /* 0x000fc400078c08ff */
[----:B---3--:R-:W-:Y:S02]  /*67980*/  PRMT R19, R2, 0x7632, R19 ;  /* 0x0000763202137816 */ /* 0x008fe40000000013 */
[----:B------:R-:W-:Y:S01]  /*67990*/  ISETP.LT.AND P2, PT, R17, UR25, !P0 ;  /* 0x0000001911007c0c */ /* 0x000fe2000c741270 */
[----:B------:R-:W3:Y:S01]  /*679a0*/  LDL.LU R2, [R1+0x178] ;  /* 0x0001780001027983 */ /* 0x000ee20000300800 */
[----:B------:R-:W-:Y:S01]  /*679b0*/  LEA.HI.X.SX32 R17, R24, R20, 0x1, P6 ;  /* 0x0000001418117211 */ /* 0x000fe200030f0eff */
[----:B------:R-:W1:Y:S01]  /*679c0*/  LDCU UR25, c[0x0][0x3b8] ;  /* 0x00007700ff1977ac */ /* 0x000e620008000800 */
[----:B------:R-:W-:-:S03]  /*679d0*/  LEA R18, P6, R21, R3, 0x1 ;  /* 0x0000000315127211 */ /* 0x000fc600078c08ff */
[----:B------:R0:W-:Y:S02]  /*679e0*/  @P3 STG.E.U16 desc[UR8][R16.64], R19 ;  /* 0x0000001310003986 */ /* 0x0001e4000c101508 */
[----:B0-----:R-:W-:Y:S01]  /*679f0*/  LEA.HI.X.SX32 R19, R21, R20, 0x1, P6 ;  /* 0x0000001415137211 */ /* 0x001fe200030f0eff */
[----:B------:R-:W-:Y:S01]  /*67a00*/  VIADD R17, R26, 0x13 ;  /* 0x000000131a117836 */ /* 0x000fe20000000000 */
[----:B------:R-:W-:-:S03]  /*67a10*/  LEA R16, P6, R25, R3, 0x1 ;  /* 0x0000000319107211 */ /* 0x000fc600078c08ff */
[----:B------:R0:W-:Y:S01]  /*67a20*/  @P4 STG.E.U16 desc[UR8][R18.64], R29 ;  /* 0x0000001d12004986 */ /* 0x0001e2000c101508 */
[----:B------:R-:W-:Y:S02]  /*67a30*/  ISETP.LT.AND P4, PT, R17, UR12, !P0 ;  /* 0x0000000c11007c0c */ /* 0x000fe4000c781270 */
[----:B------:R-:W-:Y:S02]  /*67a40*/  ISETP.LT.AND P1, PT, R22, UR26, !P0 ;  /* 0x0000001a16007c0c */ /* 0x000fe4000c721270 */
[-C--:B------:R-:W-:Y:S01]  /*67a50*/  LEA.HI.X.SX32 R17, R25, R20.reuse, 0x1, P6 ;  /* 0x0000001419117211 */ /* 0x080fe200030f0eff */
[C---:B------:R-:W-:Y:S01]  /*67a60*/  VIADD R25, R26.reuse, 0x14 ;  /* 0x000000141a197836 */ /* 0x040fe20000000000 */
[----:B------:R-:W1:Y:S01]  /*67a70*/  LDCU UR26, c[0x0][0x3b8] ;  /* 0x00007700ff1a77ac */ /* 0x000e620008000800 */
[----:B0-----:R-:W-:Y:S01]  /*67a80*/  PRMT R19, R29, 0x7632, R19 ;  /* 0x000076321d137816 */ /* 0x001fe20000000013 */
[----:B------:R-:W-:Y:S01]  /*67a90*/  VIADD R24, R26, 0x12 ;  /* 0x000000121a187836 */ /* 0x000fe20000000000 */
[----:B------:R-:W2:Y:S01]  /*67aa0*/  LDL.LU R29, [R1+0x17c] ;  /* 0x00017c00011d7983 */ /* 0x000ea20000300800 */
[----:B------:R-:W0:Y:S03]  /*67ab0*/  LDCU UR12, c[0x0][0x3b8] ;  /* 0x00007700ff0c77ac */ /* 0x000e260008000800 */
[----:B------:R1:W-:Y:S01]  /*67ac0*/  @P5 STG.E.U16 desc[UR8][R16.64], R19 ;  /* 0x0000001310005986 */ /* 0x0003e2000c101508 */
[----:B------:R-:W-:Y:S01]  /*67ad0*/  ISETP.LT.AND P5, PT, R25, UR15, !P0 ;  /* 0x0000000f19007c0c */ /* 0x000fe2000c7a1270 */
[C---:B------:R-:W-:Y:S01]  /*67ae0*/  VIADD R22, R0.reuse, UR24 ;  /* 0x0000001800167c36 */ /* 0x040fe20008000000 */
[-C--:B------:R-:W-:Y:S01]  /*67af0*/  LEA R18, P6, R0, R3.reuse, 0x1 ;  /* 0x0000000300127211 */ /* 0x080fe200078c08ff */
[----:B------:R-:W2:Y:S01]  /*67b00*/  LDL.LU R27, [R1+0x180] ;  /* 0x00018000011b7983 */ /* 0x000ea20000300800 */
[----:B------:R-:W-:Y:S01]  /*67b10*/  ISETP.LT.AND P3, PT, R24, UR19, !P0 ;  /* 0x0000001318007c0c */ /* 0x000fe2000c761270 */
[----:B------:R-:W-:Y:S01]  /*67b20*/  VIADD R23, R22, UR36 ;  /* 0x0000002416177c36 */ /* 0x000fe20008000000 */
[----:B------:R-:W0:Y:S01]  /*67b30*/  LDCU UR24, c[0x0][0x39c] ;  /* 0x00007380ff1877ac */ /* 0x000e220008000800 */
[----:B------:R-:W2:Y:S01]  /*67b40*/  LDL.LU R25, [R1+0x170] ;  /* 0x0001700001197983 */ /* 0x000ea20000300800 */
[----:B------:R-:W0:Y:S01]  /*67b50*/  LDCU UR15, c[0x0][0x3b8] ;  /* 0x00007700ff0f77ac */ /* 0x000e220008000800 */
[-C--:B-1----:R-:W-:Y:S01]  /*67b60*/  LEA.HI.X.SX32 R19, R0, R20.reuse, 0x1, P6 ;  /* 0x0000001400137211 */ /* 0x082fe200030f0eff */
[----:B------:R-:W-:Y:S01]  /*67b70*/  VIADD R17, R26, 0x15 ;  /* 0x000000151a117836 */ /* 0x000fe20000000000 */
[----:B------:R-:W-:Y:S01]  /*67b80*/  LEA R16, P6, R22, R3, 0x1 ;  /* 0x0000000316107211 */ /* 0x000fe200078c08ff */
[----:B------:R-:W-:Y:S01]  /*67b90*/  VIADD R21, R23, UR34 ;  /* 0x0000002217157c36 */ /* 0x000fe20008000000 */
[----:B------:R-:W1:Y:S03]  /*67ba0*/  LDCU UR36, c[0x0][0x39c] ;  /* 0x00007380ff2477ac */ /* 0x000e660008000800 */
[----:B------:R-:W-:Y:S01]  /*67bb0*/  VIADD R24, R21, UR35 ;  /* 0x0000002315187c36 */ /* 0x000fe20008000000 */
[----:B------:R-:W0:Y:S03]  /*67bc0*/  LDCU UR35, c[0x0][0x39c] ;  /* 0x00007380ff2377ac */ /* 0x000e260008000800 */
[----:B------:R-:W-:Y:S01]  /*67bd0*/  VIADD R0, R24, UR51 ;  /* 0x0000003318007c36 */ /* 0x000fe20008000000 */
[----:B------:R-:W0:Y:S01]  /*67be0*/  LDCU UR19, c[0x0][0x3b8] ;  /* 0x00007700ff1377ac */ /* 0x000e220008000800 */
[----:B------:R-:W0:Y:S01]  /*67bf0*/  LDCU UR34, c[0x0][0x39c] ;  /* 0x00007380ff2277ac */ /* 0x000e220008000800 */
[----:B------:R-:W0:Y:S01]  /*67c00*/  LDCU UR51, c[0x0][0x39c] ;  /* 0x00007380ff3377ac */ /* 0x000e220008000800 */
[----:B--2---:R2:W-:Y:S01]  /*67c10*/  @P1 STG.E.U16 desc[UR8][R18.64], R25 ;  /* 0x0000001912001986 */ /* 0x0045e2000c101508 */
[----:B------:R-:W-:Y:S01]  /*67c20*/  ISETP.LT.AND P1, PT, R17, UR49, !P0 ;  /* 0x0000003111007c0c */ /* 0x000fe2000c721270 */
[----:B------:R-:W0:Y:S01]  /*67c30*/  LDCU UR49, c[0x0][0x3b8] ;  /* 0x00007700ff3177ac */ /* 0x000e220008000800 */
[----:B------:R-:W-:-:S02]  /*67c40*/  LEA.HI.X.SX32 R17, R22, R20, 0x1, P6 ;  /* 0x0000001416117211 */ /* 0x000fc400030f0eff */
[----:B--2---:R-:W-:Y:S02]  /*67c50*/  PRMT R19, R25, 0x7632, R19 ;  /* 0x0000763219137816 */ /* 0x004fe40000000013 */
[----:B------:R-:W-:-:S03]  /*67c60*/  LEA R18, P6, R23, R3, 0x1 ;  /* 0x0000000317127211 */ /* 0x000fc600078c08ff */
[----:B------:R2:W-:Y:S02]  /*67c70*/  @P2 STG.E.U16 desc[UR8][R16.64], R19 ;  /* 0x0000001310002986 */ /* 0x0005e4000c101508 */
[----:B--2---:R-:W-:Y:S01]  /*67c80*/  LEA.HI.X.SX32 R19, R23, R20, 0x1, P6 ;  /* 0x0000001417137211 */ /* 0x004fe200030f0eff */
[----:B------:R-:W-:Y:S01]  /*67c90*/  VIADD R17, R26, 0x17 ;  /* 0x000000171a117836 */ /* 0x000fe20000000000 */
[----:B------:R-:W-:-:S03]  /*67ca0*/  LEA R16, P6, R21, R3, 0x1 ;  /* 0x0000000315107211 */ /* 0x000fc600078c08ff */
[----:B------:R2:W-:Y:S01]  /*67cb0*/  @P3 STG.E.U16 desc[UR8][R18.64], R28 ;  /* 0x0000001c12003986 */ /* 0x0005e2000c101508 */
[----:B------:R-:W-:Y:S01]  /*67cc0*/  ISETP.LT.AND P3, PT, R17, UR55, !P0 ;  /* 0x0000003711007c0c */ /* 0x000fe2000c761270 */
[----:B------:R-:W-:Y:S01]  /*67cd0*/  VIADD R25, R26, 0x16 ;  /* 0x000000161a197836 */ /* 0x000fe20000000000 */
[----:B------:R-:W-:Y:S01]  /*67ce0*/  LEA.HI.X.SX32 R17, R21, R20, 0x1, P6 ;  /* 0x0000001415117211 */ /* 0x000fe200030f0eff */
[----:B------:R-:W-:Y:S01]  /*67cf0*/  VIADD R22, R0, UR50 ;  /* 0x0000003200167c36 */ /* 0x000fe20008000000 */
[----:B------:R-:W0:Y:S01]  /*67d00*/  LDCU UR50, c[0x0][0x39c] ;  /* 0x00007380ff3277ac */ /* 0x000e220008000800 */
[----:B------:R-:W0:Y:S01]  /*67d10*/  LDCU UR55, c[0x0][0x3b8] ;  /* 0x00007700ff3777ac */ /* 0x000e220008000800 */
[----:B--2---:R-:W-:Y:S02]  /*67d20*/  PRMT R19, R28, 0x7632, R19 ;  /* 0x000076321c137816 */ /* 0x004fe40000000013 */
[----:B------:R-:W2:Y:S01]  /*67d30*/  LDL.LU R28, [R1+0x184] ;  /* 0x00018400011c7983 */ /* 0x000ea20000300800 */
[----:B------:R-:W-:-:S03]  /*67d40*/  LEA R18, P6, R24, R3, 0x1 ;  /* 0x0000000318127211 */ /* 0x000fc600078c08ff */
[----:B------:R0:W-:Y:S01]  /*67d50*/  @P4 STG.E.U16 desc[UR8][R16.64], R19 ;  /* 0x0000001310004986 */ /* 0x0001e2000c101508 */
[----:B------:R-:W-:Y:S02]  /*67d60*/  ISETP.LT.AND P2, PT, R25, UR56, !P0 ;  /* 0x0000003819007c0c */ /* 0x000fe4000c741270 */
[-C--:B0-----:R-:W-:Y:S01]  /*67d70*/  LEA.HI.X.SX32 R19, R24, R20.reuse, 0x1, P6 ;  /* 0x0000001418137211 */ /* 0x081fe200030f0eff */
[----:B------:R-:W-:Y:S01]  /*67d80*/  VIADD R17, R26, 0x19 ;  /* 0x000000191a117836 */ /* 0x000fe20000000000 */
[-C--:B------:R-:W-:Y:S01]  /*67d90*/  LEA R16, P6, R0, R3.reuse, 0x1 ;  /* 0x0000000300107211 */ /* 0x080fe200078c08ff */
[----:B------:R-:W-:Y:S01]  /*67da0*/  VIADD R23, R22, UR6 ;  /* 0x0000000616177c36 */ /* 0x000fe20008000000 */
[----:B------:R-:W0:Y:S01]  /*67db0*/  LDCU UR56, c[0x0][0x3b8] ;  /* 0x00007700ff3877ac */ /* 0x000e220008000800 */
[----:B---3--:R3:W-:Y:S01]  /*67dc0*/  @P5 STG.E.U16 desc[UR8][R18.64], R2 ;  /* 0x0000000212005986 */ /* 0x0087e2000c101508 */
[----:B----4-:R-:W-:Y:S02]  /*67dd0*/  ISETP.LT.AND P5, PT, R17, UR57, !P0 ;  /* 0x0000003911007c0c */ /* 0x010fe4000c7a1270 */
[----:B------:R-:W-:Y:S01]  /*67de0*/  LEA.HI.X.SX32 R17, R0, R20, 0x1, P6 ;  /* 0x0000001400117211 */ /* 0x000fe200030f0eff */
[----:B------:R-:W-:Y:S01]  /*67df0*/  VIADD R25, R26, 0x18 ;  /* 0x000000181a197836 */ /* 0x000fe20000000000 */
[----:B------:R-:W4:Y:S01]  /*67e00*/  LDCU UR6, c[0x0][0x39c] ;  /* 0x00007380ff0677ac */ /* 0x000f220008000800 */
[----:B------:R-:W-:Y:S01]  /*67e10*/  VIADD R21, R23, UR52 ;  /* 0x0000003417157c36 */ /* 0x000fe20008000000 */
[----:B------:R-:W0:Y:S01]  /*67e20*/  LDCU UR57, c[0x0][0x3b8] ;  /* 0x00007700ff3977ac */ /* 0x000e220008000800 */
[----:B---3--:R-:W-:Y:S01]  /*67e30*/  PRMT R19, R2, 0x7632, R19 ;  /* 0x0000763202137816 */ /* 0x008fe20000000013 */
[----:B------:R-:W3:Y:S01]  /*67e40*/  LDCU UR52, c[0x0][0x39c] ;  /* 0x00007380ff3477ac */ /* 0x000ee20008000800 */
[----:B------:R-:W3:Y:S01]  /*67e50*/  LDL.LU R2, [R1+0x188] ;  /* 0x0001880001027983 */ /* 0x000ee20000300800 */
[----:B------:R-:W-:-:S03]  /*67e60*/  LEA R18, P6, R22, R3, 0x1 ;  /* 0x0000000316127211 */ /* 0x000fc600078c08ff */
[----:B------:R0:W-:Y:S02]  /*67e70*/  @P1 STG.E.U16 desc[UR8][R16.64], R19 ;  /* 0x0000001310001986 */ /* 0x0001e4000c101508 */
[----:B0-----:R-:W-:-:S05]  /*67e80*/  LEA.HI.X.SX32 R19, R22, R20, 0x1, P6 ;  /* 0x0000001416137211 */ /* 0x001fca00030f0eff */
[----:B------:R0:W-:Y:S02]  /*67e90*/  @P2 STG.E.U16 desc[UR8][R18.64], R29 ;  /* 0x0000001d12002986 */ /* 0x0001e4000c101508 */
[----:B0-----:R-:W-:Y:S02]  /*67ea0*/  PRMT R19, R29, 0x7632, R19 ;  /* 0x000076321d137816 */ /* 0x001fe40000000013 */
[----:B------:R-:W4:Y:S01]  /*67eb0*/  LDL.LU R29, [R1+0x18c] ;  /* 0x00018c00011d7983 */ /* 0x000f220000300800 */
[C---:B------:R-:W-:Y:S01]  /*67ec0*/  VIADD R17, R26.reuse, 0x1b ;  /* 0x0000001b1a117836 */ /* 0x040fe20000000000 */
[-C--:B------:R-:W-:Y:S02]  /*67ed0*/  LEA R16, P6, R23, R3.reuse, 0x1 ;  /* 0x0000000317107211 */ /* 0x080fe400078c08ff */
[----:B------:R-:W-:Y:S02]  /*67ee0*/  ISETP.LT.AND P4, PT, R25, UR53, !P0 ;  /* 0x0000003519007c0c */ /* 0x000fe4000c781270 */
[----:B------:R-:W-:Y:S01]  /*67ef0*/  ISETP.LT.AND P2, PT, R17, UR70, !P0 ;  /* 0x0000004611007c0c */ /* 0x000fe2000c741270 */
[----:B------:R-:W-:Y:S01]  /*67f00*/  VIADD R24, R21, UR54 ;  /* 0x0000003615187c36 */ /* 0x000fe20008000000 */
[-C--:B------:R-:W-:Y:S01]  /*67f10*/  LEA.HI.X.SX32 R17, R23, R20.reuse, 0x1, P6 ;  /* 0x0000001417117211 */ /* 0x080fe200030f0eff */
[----:B------:R-:W-:Y:S01]  /*67f20*/  VIADD R25, R26, 0x1a ;  /* 0x0000001a1a197836 */ /* 0x000fe20000000000 */
[-C--:B------:R-:W-:Y:S01]  /*67f30*/  LEA R18, P6, R21, R3.reuse, 0x1 ;  /* 0x0000000315127211 */ /* 0x080fe200078c08ff */
[----:B------:R-:W0:Y:S02]  /*67f40*/  LDCU UR53, c[0x0][0x3b8] ;  /* 0x00007700ff3577ac */ /* 0x000e240008000800 */
[----:B------:R1:W-:Y:S01]  /*67f50*/  @P3 STG.E.U16 desc[UR8][R16.64], R19 ;  /* 0x0000001310003986 */ /* 0x0003e2000c101508 */
[----:B------:R-:W-:Y:S01]  /*67f60*/  VIADD R0, R24, UR71 ;  /* 0x0000004718007c36 */ /* 0x000fe20008000000 */
[----:B------:R-:W-:Y:S01]  /*67f70*/  ISETP.LT.AND P1, PT, R25, UR65, !P0 ;  /* 0x0000004119007c0c */ /* 0x000fe2000c721270 */
[----:B------:R-:W0:Y:S01]  /*67f80*/  LDCU UR54, c[0x0][0x39c] ;  /* 0x00007380ff3677ac */ /* 0x000e220008000800 */
[----:B------:R-:W0:Y:S01]  /*67f90*/  LDCU UR70, c[0x0][0x3b8] ;  /* 0x00007700ff4677ac */ /* 0x000e220008000800 */
[----:B-1----:R-:W-:Y:S01]  /*67fa0*/  LEA.HI.X.SX32 R19, R21, R20, 0x1, P6 ;  /* 0x0000001415137211 */ /* 0x002fe200030f0eff */
[----:B------:R-:W-:Y:S01]  /*67fb0*/  VIADD R17, R26, 0x1d ;  /* 0x0000001d1a117836 */ /* 0x000fe20000000000 */
[----:B------:R-:W-:Y:S01]  /*67fc0*/  LEA R16, P6, R24, R3, 0x1 ;  /* 0x0000000318107211 */ /* 0x000fe200078c08ff */
[----:B------:R-:W-:Y:S01]  /*67fd0*/  VIADD R22, R0, UR60 ;  /* 0x0000003c00167c36 */ /* 0x000fe20008000000 */
[----:B------:R-:W1:Y:S01]  /*67fe0*/  LDCU UR71, c[0x0][0x39c] ;  /* 0x00007380ff4777ac */ /* 0x000e620008000800 */
[----:B------:R0:W-:Y:S01]  /*67ff0*/  @P4 STG.E.U16 desc[UR8][R18.64], R27 ;  /* 0x0000001b12004986 */ /* 0x0001e2000c101508 */
[----:B------:R-:W-:-:S02]  /*68000*/  ISETP.LT.AND P4, PT, R17, UR58, !P0 ;  /* 0x0000003a11007c0c */ /* 0x000fc4000c781270 */
[----:B------:R-:W-:Y:S01]  /*68010*/  LEA.HI.X.SX32 R17, R24, R20, 0x1, P6 ;  /* 0x0000001418117211 */ /* 0x000fe200030f0eff */
[----:B------:R-:W-:Y:S01]  /*68020*/  VIADD R25, R26, 0x1c ;  /* 0x0000001c1a197836 */ /* 0x000fe20000000000 */
[----:B------:R-:W1:Y:S01]  /*68030*/  LDCU UR65, c[0x0][0x3b8] ;  /* 0x00007700ff4177ac */ /* 0x000e620008000800 */
[----:B------:R-:W-:Y:S01]  /*68040*/  VIADD R23, R22, UR62 ;  /* 0x0000003e16177c36 */ /* 0x000fe20008000000 */
[----:B------:R-:W1:Y:S01]  /*68050*/  LDCU UR60, c[0x0][0x39c] ;  /* 0x00007380ff3c77ac */ /* 0x000e620008000800 */
[----:B0-----:R-:W-:Y:S01]  /*68060*/  PRMT R19, R27, 0x7632, R19 ;  /* 0x000076321b137816 */ /* 0x001fe20000000013 */
[----:B------:R-:W0:Y:S01]  /*68070*/  LDCU UR62, c[0x0][0x39c] ;  /* 0x00007380ff3e77ac */ /* 0x000e220008000800 */
[----:B------:R-:W-:-:S03]  /*68080*/  LEA R18, P6, R0, R3, 0x1 ;  /* 0x0000000300127211 */ /* 0x000fc600078c08ff */
[----:B------:R1:W-:Y:S01]  /*68090*/  @P5 STG.E.U16 desc[UR8][R16.64], R19 ;  /* 0x0000001310005986 */ /* 0x0003e2000c101508 */
[----:B------:R-:W-:Y:S01]  /*680a0*/  ISETP.LT.AND P3, PT, R25, UR69, !P0 ;  /* 0x0000004519007c0c */ /* 0x000fe2000c761270 */
[----:B------:R-:W0:Y:S01]  /*680b0*/  LDCU UR58, c[0x0][0x3b8] ;  /* 0x00007700ff3a77ac */ /* 0x000e220008000800 */
[-C--:B-1----:R-:W-:Y:S01]  /*680c0*/  LEA.HI.X.SX32 R19, R0, R20.reuse, 0x1, P6 ;  /* 0x0000001400137211 */ /* 0x082fe200030f0eff */
[----:B------:R-:W-:Y:S01]  /*680d0*/  VIADD R17, R26, 0x1f ;  /* 0x0000001f1a117836 */ /* 0x000fe20000000000 */
[----:B------:R-:W-:Y:S01]  /*680e0*/  LEA R16, P6, R22, R3, 0x1 ;  /* 0x0000000316107211 */ /* 0x000fe200078c08ff */
[----:B------:R-:W-:Y:S01]  /*680f0*/  VIADD R21, R23, UR64 ;  /* 0x0000004017157c36 */ /* 0x000fe20008000000 */
[----:B------:R-:W1:Y:S01]  /*68100*/  LDCU UR64, c[0x0][0x39c] ;  /* 0x00007380ff4077ac */ /* 0x000e620008000800 */
[C---:B------:R-:W-:Y:S02]  /*68110*/  VIADD R25, R26.reuse, 0x1e ;  /* 0x0000001e1a197836 */ /* 0x040fe40000000000 */
[----:B------:R-:W-:Y:S01]  /*68120*/  VIADD R24, R21, UR76 ;  /* 0x0000004c15187c36 */ /* 0x000fe20008000000 */
[----:B------:R-:W0:Y:S02]  /*68130*/  LDCU UR76, c[0x0][0x39c] ;  /* 0x00007380ff4c77ac */ /* 0x000e240008000800 */
[----:B------:R-:W-:Y:S01]  /*68140*/  ISETP.LT.AND P5, PT, R25, UR68, !P0 ;  /* 0x0000004419007c0c */ /* 0x000fe2000c7a1270 */
[----:B------:R-:W-:Y:S01]  /*68150*/  VIADD R25, R26, 0x20 ;  /* 0x000000201a197836 */ /* 0x000fe20000000000 */
[----:B------:R-:W0:Y:S01]  /*68160*/  LDCU UR69, c[0x0][0x3b8] ;  /* 0x00007700ff4577ac */ /* 0x000e220008000800 */
[----:B------:R-:W-:Y:S01]  /*68170*/  VIADD R0, R24, UR75 ;  /* 0x0000004b18007c36 */ /* 0x000fe20008000000 */
[----:B------:R-:W0:Y:S01]  /*68180*/  LDCU UR75, c[0x0][0x39c] ;  /* 0x00007380ff4b77ac */ /* 0x000e220008000800 */
[----:B------:R-:W0:Y:S01]  /*68190*/  LDCU UR68, c[0x0][0x3b8] ;  /* 0x00007700ff4477ac */ /* 0x000e220008000800 */
[----:B--2---:R2:W-:Y:S01]  /*681a0*/  @P1 STG.E.U16 desc[UR8][R18.64], R28 ;  /* 0x0000001c12001986 */ /* 0x0045e2000c101508 */
[----:B------:R-:W-:Y:S01]  /*681b0*/  ISETP.LT.AND P1, PT, R17, UR63, !P0 ;  /* 0x0000003f11007c0c */ /* 0x000fe2000c721270 */
[----:B------:R-:W0:Y:S01]  /*681c0*/  LDCU UR63, c[0x0][0x3b8] ;  /* 0x00007700ff3f77ac */ /* 0x000e220008000800 */
[----:B------:R-:W-:-:S02]  /*681d0*/  LEA.HI.X.SX32 R17, R22, R20, 0x1, P6 ;  /* 0x0000001416117211 */ /* 0x000fc400030f0eff */
[----:B--2---:R-:W-:Y:S02]  /*681e0*/  PRMT R19, R28, 0x7632, R19 ;  /* 0x000076321c137816 */ /* 0x004fe40000000013 */
[CC--:B------:R-:W-:Y:S01]  /*681f0*/  LEA R18, P6, R23.reuse, R3.reuse, 0x1 ;  /* 0x0000000317127211 */ /* 0x0c0fe200078c08ff */
[----:B------:R-:W2:Y:S04]  /*68200*/  LDL.LU R28, [R1+0x4] ;  /* 0x00000400011c7983 */ /* 0x000ea80000300800 */
[----:B------:R0:W-:Y:S02]  /*68210*/  @P2 STG.E.U16 desc[UR8][R16.64], R19 ;  /* 0x0000001310002986 */ /* 0x0001e4000c101508 */
[----:B0-----:R-:W-:Y:S01]  /*68220*/  LEA.HI.X.SX32 R19, R23, R20, 0x1, P6 ;  /* 0x0000001417137211 */ /* 0x001fe200030f0eff */
[----:B------:R-:W-:Y:S01]  /*68230*/  VIADD R17, R26, 0x21 ;  /* 0x000000211a117836 */ /* 0x000fe20000000000 */
[----:B------:R-:W-:-:S03]  /*68240*/  LEA R16, P6, R21, R3, 0x1 ;  /* 0x0000000315107211 */ /* 0x000fc600078c08ff */
[----:B---3--:R0:W-:Y:S01]  /*68250*/  @P3 STG.E.U16 desc[UR8][R18.64], R2 ;  /* 0x0000000212003986 */ /* 0x0081e2000c101508 */
[----:B------:R-:W-:Y:S01]  /*68260*/  ISETP.LT.AND P3, PT, R17, UR73, !P0 ;  /* 0x0000004911007c0c */ /* 0x000fe2000c761270 */
[----:B------:R-:W-:Y:S01]  /*68270*/  VIADD R22, R0, UR67 ;  /* 0x0000004300167c36 */ /* 0x000fe20008000000 */
[-C--:B------:R-:W-:Y:S01]  /*68280*/  LEA.HI.X.SX32 R17, R21, R20.reuse, 0x1, P6 ;  /* 0x0000001415117211 */ /* 0x080fe200030f0eff */
[----:B------:R-:W3:Y:S01]  /*68290*/  LDCU UR67, c[0x0][0x39c] ;  /* 0x00007380ff4377ac */ /* 0x000ee20008000800 */
[----:B------:R-:W-:Y:S02]  /*682a0*/  ISETP.LT.AND P2, PT, R25, UR74, !P0 ;  /* 0x0000004a19007c0c */ /* 0x000fe4000c741270 */
[----:B0-----:R-:W-:Y:S01]  /*682b0*/  PRMT R19, R2, 0x7632, R19 ;  /* 0x0000763202137816 */ /* 0x001fe20000000013 */
[----:B------:R-:W0:Y:S01]  /*682c0*/  LDCU UR73, c[0x0][0x3b8] ;  /* 0x00007700ff4977ac */ /* 0x000e220008000800 */
[-C--:B------:R-:W-:Y:S01]  /*682d0*/  LEA R18, P6, R24, R3.reuse, 0x1 ;  /* 0x0000000318127211 */ /* 0x080fe200078c08ff */
[----:B------:R-:W-:Y:S01]  /*682e0*/  VIADD R25, R26, 0x22 ;  /* 0x000000221a197836 */ /* 0x000fe20000000000 */
[----:B------:R-:W2:Y:S01]  /*682f0*/  LDL.LU R2, [R1+0x8] ;  /* 0x0000080001027983 */ /* 0x000ea20000300800 */
[----:B------:R-:W-:Y:S01]  /*68300*/  VIADD R23, R22, UR61 ;  /* 0x0000003d16177c36 */ /* 0x000fe20008000000 */
[----:B------:R-:W0:Y:S02]  /*68310*/  LDCU UR61, c[0x0][0x39c] ;  /* 0x00007380ff3d77ac */ /* 0x000e240008000800 */
[----:B------:R1:W-:Y:S01]  /*68320*/  @P4 STG.E.U16 desc[UR8][R16.64], R19 ;  /* 0x0000001310004986 */ /* 0x0003e2000c101508 */
[----:B------:R-:W-:Y:S01]  /*68330*/  ISETP.LT.AND P4, PT, R25, UR66, !P0 ;  /* 0x0000004219007c0c */ /* 0x000fe2000c781270 */
[----:B------:R-:W-:Y:S01]  /*68340*/  VIADD R25, R26, 0x24 ;  /* 0x000000241a197836 */ /* 0x000fe20000000000 */
[----:B------:R-:W0:Y:S01]  /*68350*/  LDCU UR74, c[0x0][0x3b8] ;  /* 0x00007700ff4a77ac */ /* 0x000e220008000800 */
[----:B------:R-:W-:Y:S01]  /*68360*/  VIADD R21, R23, UR59 ;  /* 0x0000003b17157c36 */ /* 0x000fe20008000000 */
[----:B------:R-:W0:Y:S01]  /*68370*/  LDCU UR59, c[0x0][0x39c] ;  /* 0x00007380ff3b77ac */ /* 0x000e220008000800 */
[----:B------:R-:W0:Y:S01]  /*68380*/  LDCU UR66, c[0x0][0x3b8] ;  /* 0x00007700ff4277ac */ /* 0x000e220008000800 */
[----:B-1----:R-:W-:Y:S01]  /*68390*/  LEA.HI.X.SX32 R19, R24, R20, 0x1, P6 ;  /* 0x0000001418137211 */ /* 0x002fe200030f0eff */
[----:B------:R-:W-:Y:S01]  /*683a0*/  VIADD R17, R26, 0x23 ;  /* 0x000000231a117836 */ /* 0x000fe20000000000 */
[----:B------:R-:W-:-:S03]  /*683b0*/  LEA R16, P6, R0, R3, 0x1 ;  /* 0x0000000300107211 */ /* 0x000fc600078c08ff */
[----:B----4-:R1:W-:Y:S01]  /*683c0*/  @P5 STG.E.U16 desc[UR8][R18.64], R29 ;  /* 0x0000001d12005986 */ /* 0x0103e2000c101508 */
[----:B------:R-:W-:Y:S01]  /*683d0*/  ISETP.LT.AND P5, PT, R17, UR14, !P0 ;  /* 0x0000000e11007c0c */ /* 0x000fe2000c7a1270 */
[----:B------:R-:W-:Y:S01]  /*683e0*/  VIADD R24, R21, UR72 ;  /* 0x0000004815187c36 */ /* 0x000fe20008000000 */
[-C--:B------:R-:W-:Y:S01]  /*683f0*/  LEA.HI.X.SX32 R17, R0, R20.reuse, 0x1, P6 ;  /* 0x0000001400117211 */ /* 0x080fe200030f0eff */
[----:B------:R-:W4:Y:S01]  /*68400*/  LDCU UR72, c[0x0][0x39c] ;  /* 0x00007380ff4877ac */ /* 0x000f220008000800 */
[----:B------:R-:W0:Y:S01]  /*68410*/  LDCU UR14, c[0x0][0x3b8] ;  /* 0x00007700ff0e77ac */ /* 0x000e220008000800 */
[----:B-1----:R-:W-:Y:S02]  /*68420*/  PRMT R19, R29, 0x7632, R19 ;  /* 0x000076321d137816 */ /* 0x002fe40000000013 */
[----:B------:R-:W2:Y:S04]  /*68430*/  LDL.LU R29, [R1+0xc] ;  /* 0x00000c00011d7983 */ /* 0x000ea80000300800 */
[----:B------:R1:W-:Y:S01]  /*68440*/  @P1 STG.E.U16 desc[UR8][R16.64], R19 ;  /* 0x0000001310001986 */ /* 0x0003e2000c101508 */
[----:B------:R-:W-:Y:S01]  /*68450*/  ISETP.LT.AND P1, PT, R25, UR5, !P0 ;  /* 0x0000000519007c0c */ /* 0x000fe2000c721270 */
[----:B------:R-:W-:Y:S01]  /*68460*/  VIADD R0, R24, UR4 ;  /* 0x0000000418007c36 */ /* 0x000fe20008000000 */
[CC--:B------:R-:W-:Y:S01]  /*68470*/  LEA R18, P6, R22.reuse, R3.reuse, 0x1 ;  /* 0x0000000316127211 */ /* 0x0c0fe200078c08ff */
[----:B------:R-:W2:Y:S01]  /*68480*/  LDL.LU R27, [R1+0x10] ;  /* 0x00001000011b7983 */ /* 0x000ea20000300800 */
[----:B------:R-:W0:Y:S03]  /*68490*/  LDCU UR4, c[0x0][0x39c] ;  /* 0x00007380ff0477ac */ /* 0x000e260008000800 */
[----:B------:R-:W2:Y:S01]  /*684a0*/  LDL.LU R25, [R1] ;  /* 0x0000000001197983 */ /* 0x000ea20000300800 */
[----:B------:R-:W0:Y:S01]  /*684b0*/  LDCU UR5, c[0x0][0x3b8] ;  /* 0x00007700ff0577ac */ /* 0x000e220008000800 */
[-C--:B-1----:R-:W-:Y:S01]  /*684c0*/  LEA.HI.X.SX32 R19, R22, R20.reuse, 0x1, P6 ;  /* 0x0000001416137211 */ /* 0x082fe200030f0eff */
[----:B------:R-:W-:Y:S01]  /*684d0*/  VIADD R17, R26, 0x25 ;  /* 0x000000251a117836 */ /* 0x000fe20000000000 */
[----:B------:R-:W-:Y:S01]  /*684e0*/  LEA R16, P6, R23, R3, 0x1 ;  /* 0x0000000317107211 */ /* 0x000fe200078c08ff */
[----:B------:R-:W-:Y:S01]  /*684f0*/  VIADD R22, R0, UR33 ;  /* 0x0000002100167c36 */ /* 0x000fe20008000000 */
[----:B------:R-:W1:Y:S01]  /*68500*/  LDCU UR33, c[0x0][0x39c] ;  /* 0x00007380ff2177ac */ /* 0x000e620008000800 */
        /* <DEDUP_REMOVED lines=24> */
[CC--:B------:R-:W-:Y:S01]  /*68690*/  LEA R16, P6, R22.reuse, R3.reuse, 0x1 ;  /* 0x0000000316107211 */ /* 0x0c0fe200078c08ff */
[----:B------:R-:W-:Y:S01]  /*686a0*/  VIADD R21, R23, UR47 ;  /* 0x0000002f17157c36 */ /* 0x000fe20008000000 */
[----:B------:R-:W0:Y:S01]  /*686b0*/  LDCU UR23, c[0x0][0x3b8] ;  /* 0x00007700ff1777ac */ /* 0x000e220008000800 */
[----:B------:R1:W-:Y:S01]  /*686c0*/  @P1 STG.E.U16 desc[UR8][R18.64], R2 ;  /* 0x0000000212001986 */ /* 0x0003e2000c101508 */
[----:B------:R-:W-:Y:S02]  /*686d0*/  ISETP.LT.AND P1, PT, R17, UR45, !P0 ;  /* 0x0000002d11007c0c */ /* 0x000fe4000c721270 */
[----:B------:R-:W-:Y:S01]  /*686e0*/  LEA.HI.X.SX32 R17, R22, R20, 0x1, P6 ;  /* 0x0000001416117211 */ /* 0x000fe200030f0eff */
[----:B------:R-:W-:Y:S01]  /*686f0*/  VIADD R25, R26, 0x28 ;  /* 0x000000281a197836 */ /* 0x000fe20000000000 */
[----:B------:R-:W0:Y:S01]  /*68700*/  LDCU UR47, c[0x0][0x39c] ;  /* 0x00007380ff2f77ac */ /* 0x000e220008000800 */
[----:B------:R-:W-:Y:S01]  /*68710*/  VIADD R24, R21, UR77 ;  /* 0x0000004d15187c36 */ /* 0x000fe20008000000 */
[----:B------:R-:W0:Y:S01]  /*68720*/  LDCU UR45, c[0x0][0x3b8] ;  /* 0x00007700ff2d77ac */ /* 0x000e220008000800 */
[----:B-1----:R-:W-:Y:S01]  /*68730*/  PRMT R19, R2, 0x7632, R19 ;  /* 0x0000763202137816 */ /* 0x002fe20000000013 */
[----:B------:R-:W1:Y:S01]  /*68740*/  LDCU UR77, c[0x0][0x39c] ;  /* 0x00007380ff4d77ac */ /* 0x000e620008000800 */
[----:B------:R-:W3:Y:S01]  /*68750*/  LDL.LU R2, [R1+0x18] ;  /* 0x0000180001027983 */ /* 0x000ee20000300800 */
[----:B------:R-:W-:-:S03]  /*68760*/  LEA R18, P6, R23, R3, 0x1 ;  /* 0x0000000317127211 */ /* 0x000fc600078c08ff */
[----:B------:R0:W-:Y:S02]  /*68770*/  @P2 STG.E.U16 desc[UR8][R16.64], R19 ;  /* 0x0000001310002986 */ /* 0x0001e4000c101508 */
[----:B0-----:R-:W-:-:S05]  /*68780*/  LEA.HI.X.SX32 R19, R23, R20, 0x1, P6 ;  /* 0x0000001417137211 */ /* 0x001fca00030f0eff */
[----:B------:R0:W-:Y:S02]  /*68790*/  @P3 STG.E.U16 desc[UR8][R18.64], R29 ;  /* 0x0000001d12003986 */ /* 0x0001e4000c101508 */
[----:B0-----:R-:W-:Y:S02]  /*687a0*/  PRMT R19, R29, 0x7632, R19 ;  /* 0x000076321d137816 */ /* 0x001fe40000000013 */
[----:B------:R-:W4:Y:S01]  /*687b0*/  LDL.LU R29, [R1+0x1c] ;  /* 0x00001c00011d7983 */ /* 0x000f220000300800 */
[----:B------:R-:W-:Y:S01]  /*687c0*/  VIADD R17, R26, 0x2b ;  /* 0x0000002b1a117836 */ /* 0x000fe20000000000 */
        /* <DEDUP_REMOVED lines=32> */
[C---:B------:R-:W-:Y:S01]  /*689d0*/  VIADD R17, R26.reuse, 0x2f ;  /* 0x0000002f1a117836 */ /* 0x040fe20000000000 */
[----:B------:R-:W-:Y:S01]  /*689e0*/  LEA R16, P6, R23, R3, 0x1 ;  /* 0x0000000317107211 */ /* 0x000fe200078c08ff */
[----:B------:R-:W-:Y:S01]  /*689f0*/  VIADD R24, R21, UR42 ;  /* 0x0000002a15187c36 */ /* 0x000fe20008000000 */
[----:B------:R-:W1:Y:S01]  /*68a00*/  LDCU UR42, c[0x0][0x39c] ;  /* 0x00007380ff2a77ac */ /* 0x000e620008000800 */
[----:B------:R-:W-:Y:S02]  /*68a10*/  VIADD R25, R26, 0x2e ;  /* 0x0000002e1a197836 */ /* 0x000fe40000000000 */
        /* <DEDUP_REMOVED lines=28> */
[C---:B------:R-:W-:Y:S01]  /*68be0*/  VIADD R25, R26.reuse, 0x32 ;  /* 0x000000321a197836 */ /* 0x040fe20000000000 */
        /* <DEDUP_REMOVED lines=27> */
[----:B------:R-:W2:Y:S01]  /*68da0*/  LDL.LU R25, [R1+0x190] ;  /* 0x0001900001197983 */ /* 0x000ea20000300800 */
        /* <DEDUP_REMOVED lines=29> */
[C---:B------:R-:W-:Y:S01]  /*68f80*/  VIADD R17, R26.reuse, 0x39 ;  /* 0x000000391a117836 */ /* 0x040fe20000000000 */
[-C--:B------:R-:W-:Y:S01]  /*68f90*/  LEA R16, P6, R23, R3.reuse, 0x1 ;  /* 0x0000000317107211 */ /* 0x080fe200078c08ff */
        /* <DEDUP_REMOVED lines=116> */
[C---:B------:R-:W-:Y:S01]  /*696e0*/  LEA R16, P6, R24.reuse, R3, 0x1 ;  /* 0x0000000318107211 */ /* 0x040fe200078c08ff */
        /* <DEDUP_REMOVED lines=52> */
[CC--:B------:R-:W-:Y:S01]  /*69a30*/  LEA R18, P6, R22.reuse, R3.reuse, 0x1 ;  /* 0x0000000316127211 */ /* 0x0c0fe200078c08ff */
        /* <DEDUP_REMOVED lines=64> */
[C---:B------:R-:W-:Y:S01]  /*69e40*/  VIADD R25, R26.reuse, 0x54 ;  /* 0x000000541a197836 */ /* 0x040fe20000000000 */
        /* <DEDUP_REMOVED lines=25> */
[----:B------:R-:W1:Y:S03]  /*69fe0*/  LDCU UR40, c[0x0][0x3b8] ;  /* 0x00007700ff2877ac */ /* 0x000e660008000800 */
[----:B------:R-:W-:Y:S01]  /*69ff0*/  VIADD R24, R21, UR10 ;  /* 0x0000000a15187c36 */ /* 0x000fe20008000000 */
        /* <DEDUP_REMOVED lines=45> */
[CC--:B------:R-:W-:Y:S02]  /*6a2d0*/  LEA R16, P6, R22.reuse, R3.reuse, 0x1 ;  /* 0x0000000316107211 */ /* 0x0c0fe400078c08ff */
[----:B------:R-:W-:Y:S02]  /*6a2e0*/  ISETP.LT.AND P3, PT, R25, UR25, !P0 ;  /* 0x0000001919007c0c */ /* 0x000fe4000c761270 */
[----:B------:R-:W-:Y:S01]  /*6a2f0*/  ISETP.LT.AND P1, PT, R17, UR15, !P0 ;  /* 0x0000000f11007c0c */ /* 0x000fe2000c721270 */
[C---:B------:R-:W-:Y:S01]  /*6a300*/  VIADD R21, R23.reuse, UR36 ;  /* 0x0000002417157c36 */ /* 0x040fe20008000000 */
[-C--:B------:R-:W-:Y:S01]  /*6a310*/  LEA.HI.X.SX32 R17, R22, R20.reuse, 0x1, P6 ;  /* 0x0000001416117211 */ /* 0x080fe200030f0eff */
[C---:B------:R-:W-:Y:S01]  /*6a320*/  VIADD R25, R26.reuse, 0x5a ;  /* 0x0000005a1a197836 */ /* 0x040fe20000000000 */
        /* <DEDUP_REMOVED lines=34> */
[----:B------:R-:W-:Y:S01]  /*6a550*/  VIADD R24, R21, UR52 ;  /* 0x0000003415187c36 */ /* 0x000fe20008000000 */
[----:B------:R-:W0:Y:S01]  /*6a560*/  LDCU UR52, c[0x0][0x3b8] ;  /* 0x00007700ff3477ac */ /* 0x000e220008000800 */
[----:B------:R-:W-:Y:S01]  /*6a570*/  VIADD R25, R26, 0x60 ;  /* 0x000000601a197836 */ /* 0x000fe20000000000 */
[----:B------:R-:W0:Y:S01]  /*6a580*/  LDCU UR49, c[0x0][0x39c] ;  /* 0x00007380ff3177ac */ /* 0x000e220008000800 */
[----:B------:R-:W0:Y:S01]  /*6a590*/  LDCU UR55, c[0x0][0x39c] ;  /* 0x00007380ff3777ac */ /* 0x000e220008000800 */
[----:B--2---:R2:W-:Y:S01]  /*6a5a0*/  @P5 STG.E.U16 desc[UR8][R18.64], R28 ;  /* 0x0000001c12005986 */ /* 0x0045e2000c101508 */
[----:B------:R-:W-:Y:S01]  /*6a5b0*/  ISETP.LT.AND P5, PT, R17, UR53, !P0 ;  /* 0x0000003511007c0c */ /* 0x000fe2000c7a1270 */
[----:B------:R-:W0:Y:S01]  /*6a5c0*/  LDCU UR53, c[0x0][0x39c] ;  /* 0x00007380ff3577ac */ /* 0x000e220008000800 */
[----:B------:R-:W-:-:S02]  /*6a5d0*/  LEA.HI.X.SX32 R17, R0, R20, 0x1, P6 ;  /* 0x0000001400117211 */ /* 0x000fc400030f0eff */
[----:B--2---:R-:W-:Y:S02]  /*6a5e0*/  PRMT R19, R28, 0x7632, R19 ;  /* 0x000076321c137816 */ /* 0x004fe40000000013 */
[----:B------:R-:W2:Y:S01]  /*6a5f0*/  LDL.LU R28, [R1+0x230] ;  /* 0x00023000011c7983 */ /* 0x000ea20000300800 */
[----:B------:R-:W-:-:S03]  /*6a600*/  LEA R18, P6, R22, R3, 0x1 ;  /* 0x0000000316127211 */ /* 0x000fc600078c08ff */
        /* <DEDUP_REMOVED lines=9> */
[----:B------:R-:W-:Y:S01]  /*6a6a0*/  ISETP.LT.AND P1, PT, R25, UR57, !P0 ;  /* 0x0000003919007c0c */ /* 0x000fe2000c721270 */
[----:B------:R-:W1:Y:S01]  /*6a6b0*/  LDCU UR65, c[0x0][0x3b8] ;  /* 0x00007700ff4177ac */ /* 0x000e620008000800 */
[----:B0-----:R-:W-:Y:S02]  /*6a6c0*/  PRMT R19, R2, 0x7632, R19 ;  /* 0x0000763202137816 */ /* 0x001fe40000000013 */
[C---:B------:R-:W-:Y:S01]  /*6a6d0*/  LEA R18, P6, R21.reuse, R3, 0x1 ;  /* 0x0000000315127211 */ /* 0x040fe200078c08ff */
[----:B------:R-:W2:Y:S01]  /*6a6e0*/  LDL.LU R2, [R1+0x234] ;  /* 0x0002340001027983 */ /* 0x000ea20000300800 */
[----:B------:R-:W-:Y:S01]  /*6a6f0*/  VIADD R22, R0, UR71 ;  /* 0x0000004700167c36 */ /* 0x000fe20008000000 */
[----:B------:R-:W0:Y:S02]  /*6a700*/  LDCU UR57, c[0x0][0x3b8] ;  /* 0x00007700ff3977ac */ /* 0x000e240008000800 */
[----:B------:R1:W-:Y:S01]  /*6a710*/  @P3 STG.E.U16 desc[UR8][R16.64], R19 ;  /* 0x0000001310003986 */ /* 0x0003e2000c101508 */
[----:B------:R-:W-:Y:S01]  /*6a720*/  VIADD R25, R26, 0x62 ;  /* 0x000000621a197836 */ /* 0x000fe20000000000 */
[----:B------:R-:W0:Y:S01]  /*6a730*/  LDCU UR71, c[0x0][0x3b8] ;  /* 0x00007700ff4777ac */ /* 0x000e220008000800 */
[----:B-1----:R-:W-:-:S05]  /*6a740*/  LEA.HI.X.SX32 R19, R21, R20, 0x1, P6 ;  /* 0x0000001415137211 */ /* 0x002fca00030f0eff */
[----:B----4-:R1:W-:Y:S02]  /*6a750*/  @P4 STG.E.U16 desc[UR8][R18.64], R29 ;  /* 0x0000001d12004986 */ /* 0x0103e4000c101508 */
[----:B-1----:R-:W-:Y:S02]  /*6a760*/  PRMT R19, R29, 0x7632, R19 ;  /* 0x000076321d137816 */ /* 0x002fe40000000013 */
[----:B------:R-:W4:Y:S01]  /*6a770*/  LDL.LU R29, [R1+0x238] ;  /* 0x00023800011d7983 */ /* 0x000f220000300800 */
[----:B------:R-:W-:Y:S01]  /*6a780*/  VIADD R17, R26, 0x63 ;  /* 0x000000631a117836 */ /* 0x000fe20000000000 */
[----:B------:R-:W-:-:S04]  /*6a790*/  LEA R16, P6, R24, R3, 0x1 ;  /* 0x0000000318107211 */ /* 0x000fc800078c08ff */
[----:B------:R-:W-:Y:S01]  /*6a7a0*/  ISETP.LT.AND P4, PT, R17, UR69, !P0 ;  /* 0x0000004511007c0c */ /* 0x000fe2000c781270 */
[----:B------:R-:W-:Y:S01]  /*6a7b0*/  VIADD R23, R22, UR60 ;  /* 0x0000003c16177c36 */ /* 0x000fe20008000000 */
[----:B------:R-:W-:Y:S01]  /*6a7c0*/  LEA.HI.X.SX32 R17, R24, R20, 0x1, P6 ;  /* 0x0000001418117211 */ /* 0x000fe200030f0eff */
[----:B------:R-:W1:Y:S01]  /*6a7d0*/  LDCU UR60, c[0x0][0x3b8] ;  /* 0x00007700ff3c77ac */ /* 0x000e620008000800 */
[----:B------:R-:W-:-:S03]  /*6a7e0*/  LEA R18, P6, R0, R3, 0x1 ;  /* 0x0000000300127211 */ /* 0x000fc600078c08ff */
[----:B------:R0:W-:Y:S01]  /*6a7f0*/  @P5 STG.E.U16 desc[UR8][R16.64], R19 ;  /* 0x0000001310005986 */ /* 0x0001e2000c101508 */
[----:B------:R-:W-:Y:S01]  /*6a800*/  ISETP.LT.AND P3, PT, R25, UR70, !P0 ;  /* 0x0000004619007c0c */ /* 0x000fe2000c761270 */
[----:B------:R-:W1:Y:S01]  /*6a810*/  LDCU UR69, c[0x0][0x3b8] ;  /* 0x00007700ff4577ac */ /* 0x000e620008000800 */
        /* <DEDUP_REMOVED lines=13> */
[----:B------:R-:W-:Y:S01]  /*6a8f0*/  VIADD R19, R26, 0x66 ;  /* 0x000000661a137836 */ /* 0x000fe20000000000 */
[----:B------:R-:W-:Y:S01]  /*6a900*/  LEA R18, P6, R23, R3, 0x1 ;  /* 0x0000000317127211 */ /* 0x000fe200078c08ff */
[----:B------:R-:W1:Y:S02]  /*6a910*/  LDCU UR64, c[0x0][0x3b8] ;  /* 0x00007700ff4077ac */ /* 0x000e640008000800 */
[----:B------:R0:W-:Y:S01]  /*6a920*/  @P2 STG.E.U16 desc[UR8][R16.64], R4 ;  /* 0x0000000410002986 */ /* 0x0001e2000c101508 */
[----:B------:R-:W-:-:S02]  /*6a930*/  ISETP.LT.AND P2, PT, R19, UR63, !P0 ;  /* 0x0000003f13007c0c */ /* 0x000fc4000c741270 */
[----:B------:R-:W-:Y:S01]  /*6a940*/  ISETP.LT.AND P5, PT, R25, UR58, !P0 ;  /* 0x0000003a19007c0c */ /* 0x000fe2000c7a1270 */
[----:B------:R-:W-:Y:S01]  /*6a950*/  VIADD R0, R24, UR76 ;  /* 0x0000004c18007c36 */ /* 0x000fe20008000000 */
[-C--:B------:R-:W-:Y:S01]  /*6a960*/  LEA.HI.X.SX32 R19, R23, R20.reuse, 0x1, P6 ;  /* 0x0000001417137211 */ /* 0x080fe200030f0eff */
[----:B------:R-:W1:Y:S01]  /*6a970*/  LDCU UR58, c[0x0][0x3b8] ;  /* 0x00007700ff3a77ac */ /* 0x000e620008000800 */
[----:B------:R-:W1:Y:S01]  /*6a980*/  LDCU UR76, c[0x0][0x3b8] ;  /* 0x00007700ff4c77ac */ /* 0x000e620008000800 */
[----:B0-----:R-:W-:Y:S01]  /*6a990*/  VIADD R16, R26, 0x67 ;  /* 0x000000671a107836 */ /* 0x001fe20000000000 */
[-C--:B------:R-:W-:Y:S01]  /*6a9a0*/  LEA R4, P6, R21, R3.reuse, 0x1 ;  /* 0x0000000315047211 */ /* 0x080fe200078c08ff */
[----:B------:R0:W-:Y:S01]  /*6a9b0*/  @P3 STG.E.U16 desc[UR8][R18.64], R5 ;  /* 0x0000000512003986 */ /* 0x0001e2000c101508 */
[----:B------:R-:W-:Y:S01]  /*6a9c0*/  PRMT R17, R5, 0x7632, R17 ;  /* 0x0000763205117816 */ /* 0x000fe20000000011 */
[----:B------:R-:W1:Y:S01]  /*6a9d0*/  LDCU UR63, c[0x0][0x3b8] ;  /* 0x00007700ff3f77ac */ /* 0x000e620008000800 */
[----:B------:R-:W-:Y:S01]  /*6a9e0*/  ISETP.LT.AND P3, PT, R16, UR74, !P0 ;  /* 0x0000004a10007c0c */ /* 0x000fe2000c761270 */
[----:B------:R-:W-:Y:S01]  /*6a9f0*/  VIADD R22, R0, UR75 ;  /* 0x0000004b00167c36 */ /* 0x000fe20008000000 */
[----:B------:R-:W1:Y:S01]  /*6aa00*/  LDCU UR75, c[0x0][0x3b8] ;  /* 0x00007700ff4b77ac */ /* 0x000e620008000800 */
[-C--:B0-----:R-:W-:Y:S01]  /*6aa10*/  LEA.HI.X.SX32 R5, R21, R20.reuse, 0x1, P6 ;  /* 0x0000001415057211 */ /* 0x081fe200030f0eff */
[----:B------:R-:W-:Y:S01]  /*6aa20*/  VIADD R19, R26, 0x68 ;  /* 0x000000681a137836 */ /* 0x000fe20000000000 */
[CC--:B------:R-:W-:Y:S01]  /*6aa30*/  LEA R16, P6, R24.reuse, R3.reuse, 0x1 ;  /* 0x0000000318107211 */ /* 0x0c0fe200078c08ff */
[----:B------:R-:W0:Y:S02]  /*6aa40*/  LDCU UR74, c[0x0][0x3b8] ;  /* 0x00007700ff4a77ac */ /* 0x000e240008000800 */
[----:B------:R1:W-:Y:S02]  /*6aa50*/  @P4 STG.E.U16 desc[UR8][R4.64], R17 ;  /* 0x0000001104004986 */ /* 0x0003e4000c101508 */
[----:B-1----:R-:W-:Y:S01]  /*6aa60*/  LEA.HI.X.SX32 R17, R24, R20, 0x1, P6 ;  /* 0x0000001418117211 */ /* 0x002fe200030f0eff */
[----:B------:R-:W-:Y:S01]  /*6aa70*/  VIADD R5, R26, 0x69 ;  /* 0x000000691a057836 */ /* 0x000fe20000000000 */
[----:B------:R-:W-:-:S03]  /*6aa80*/  LEA R4, P6, R0, R3, 0x1 ;  /* 0x0000000300047211 */ /* 0x000fc600078c08ff */
[----:B------:R1:W-:Y:S01]  /*6aa90*/  @P5 STG.E.U16 desc[UR8][R16.64], R6 ;  /* 0x0000000610005986 */ /* 0x0003e2000c101508 */
[----:B------:R-:W-:Y:S01]  /*6aaa0*/  ISETP.LT.AND P5, PT, R5, UR66, !P0 ;  /* 0x0000004205007c0c */ /* 0x000fe2000c7a1270 */
[----:B------:R-:W-:Y:S01]  /*6aab0*/  VIADD R23, R22, UR67 ;  /* 0x0000004316177c36 */ /* 0x000fe20008000000 */
[----:B------:R-:W-:Y:S01]  /*6aac0*/  LEA.HI.X.SX32 R5, R0, R20, 0x1, P6 ;  /* 0x0000001400057211 */ /* 0x000fe200030f0eff */
[----:B------:R-:W0:Y:S01]  /*6aad0*/  LDCU UR67, c[0x0][0x3b8] ;  /* 0x00007700ff4377ac */ /* 0x000e220008000800 */
[----:B------:R-:W-:Y:S02]  /*6aae0*/  ISETP.LT.AND P4, PT, R19, UR73, !P0 ;  /* 0x0000004913007c0c */ /* 0x000fe4000c781270 */
[----:B-1----:R-:W-:Y:S01]  /*6aaf0*/  PRMT R6, R6, 0x7632, R6 ;  /* 0x0000763206067816 */ /* 0x002fe20000000006 */
[----:B------:R-:W-:Y:S01]  /*6ab00*/  VIADD R17, R26, 0x6a ;  /* 0x0000006a1a117836 */ /* 0x000fe20000000000 */
[----:B------:R-:W-:Y:S01]  /*6ab10*/  LEA R16, P6, R22, R3, 0x1 ;  /* 0x0000000316107211 */ /* 0x000fe200078c08ff */
[----:B------:R-:W-:Y:S01]  /*6ab20*/  VIADD R18, R23, UR61 ;  /* 0x0000003d17127c36 */ /* 0x000fe20008000000 */
[----:B------:R-:W1:Y:S01]  /*6ab30*/  LDCU UR61, c[0x0][0x3b8] ;  /* 0x00007700ff3d77ac */ /* 0x000e620008000800 */
[----:B------:R0:W-:Y:S01]  /*6ab40*/  @P1 STG.E.U16 desc[UR8][R4.64], R6 ;  /* 0x0000000604001986 */ /* 0x0001e2000c101508 */
[----:B------:R-:W-:-:S02]  /*6ab50*/  ISETP.LT.AND P1, PT, R17, UR14, !P0 ;  /* 0x0000000e11007c0c */ /* 0x000fc4000c721270 */
[-C--:B------:R-:W-:Y:S01]  /*6ab60*/  LEA.HI.X.SX32 R17, R22, R20.reuse, 0x1, P6 ;  /* 0x0000001416117211 */ /* 0x080fe200030f0eff */
[----:B------:R-:W-:Y:S01]  /*6ab70*/  VIADD R19, R18, UR59 ;  /* 0x0000003b12137c36 */ /* 0x000fe20008000000 */
[----:B------:R-:W1:Y:S03]  /*6ab80*/  LDCU UR73, c[0x0][0x3b8] ;  /* 0x00007700ff4977ac */ /* 0x000e660008000800 */
[----:B------:R3:W-:Y:S01]  /*6ab90*/  @P2 STG.E.U16 desc[UR8][R16.64], R7 ;  /* 0x0000000710002986 */ /* 0x0007e2000c101508 */
[----:B------:R-:W1:Y:S01]  /*6aba0*/  LDCU UR66, c[0x0][0x3b8] ;  /* 0x00007700ff4277ac */ /* 0x000e620008000800 */
[----:B0-----:R-:W-:Y:S01]  /*6abb0*/  VIADD R5, R26, 0x6b ;  /* 0x0000006b1a057836 */ /* 0x001fe20000000000 */
[----:B------:R-:W-:Y:S01]  /*6abc0*/  LEA R4, P6, R23, R3, 0x1 ;  /* 0x0000000317047211 */ /* 0x000fe200078c08ff */
[----:B------:R-:W0:Y:S03]  /*6abd0*/  LDCU UR59, c[0x0][0x3b8] ;  /* 0x00007700ff3b77ac */ /* 0x000e260008000800 */
[----:B------:R-:W-:Y:S01]  /*6abe0*/  ISETP.LT.AND P2, PT, R5, UR5, !P0 ;  /* 0x0000000505007c0c */ /* 0x000fe2000c741270 */
[----:B------:R-:W-:Y:S01]  /*6abf0*/  VIADD R0, R19, UR72 ;  /* 0x0000004813007c36 */ /* 0x000fe20008000000 */
[----:B------:R-:W-:Y:S01]  /*6ac00*/  LEA.HI.X.SX32 R5, R23, R20, 0x1, P6 ;  /* 0x0000001417057211 */ /* 0x000fe200030f0eff */
[----:B------:R-:W0:Y:S01]  /*6ac10*/  LDCU UR14, c[0x0][0x3b8] ;  /* 0x00007700ff0e77ac */ /* 0x000e220008000800 */
[----:B---3--:R-:W-:-:S02]  /*6ac20*/  PRMT R7, R7, 0x7632, R7 ;  /* 0x0000763207077816 */ /* 0x008fc40000000007 */
[-C--:B------:R-:W-:Y:S01]  /*6ac30*/  LEA R6, P6, R18, R3.reuse, 0x1 ;  /* 0x0000000312067211 */ /* 0x080fe200078c08ff */
[----:B------:R-:W-:Y:S01]  /*6ac40*/  VIADD R17, R26, 0x6c ;  /* 0x0000006c1a117836 */ /* 0x000fe20000000000 */
[----:B------:R-:W3:Y:S01]  /*6ac50*/  LDCU UR72, c[0x0][0x3b8] ;  /* 0x00007700ff4877ac */ /* 0x000ee20008000800 */
[----:B------:R0:W-:Y:S01]  /*6ac60*/  @P3 STG.E.U16 desc[UR8][R4.64], R7 ;  /* 0x0000000704003986 */ /* 0x0001e2000c101508 */
[----:B------:R-:W-:Y:S01]  /*6ac70*/  VIADD R21, R0, UR4 ;  /* 0x0000000400157c36 */ /* 0x000fe20008000000 */
[----:B------:R-:W1:Y:S01]  /*6ac80*/  LDCU UR5, c[0x0][0x3b8] ;  /* 0x00007700ff0577ac */ /* 0x000e620008000800 */
[-C--:B0-----:R-:W-:Y:S01]  /*6ac90*/  LEA.HI.X.SX32 R7, R18, R20.reuse, 0x1, P6 ;  /* 0x0000001412077211 */ /* 0x081fe200030f0eff */
[----:B------:R-:W-:Y:S01]  /*6aca0*/  VIADD R5, R26, 0x6d ;  /* 0x0000006d1a057836 */ /* 0x000fe20000000000 */
[----:B------:R-:W-:Y:S01]  /*6acb0*/  LEA R4, P6, R19, R3, 0x1 ;  /* 0x0000000313047211 */ /* 0x000fe200078c08ff */
[----:B------:R-:W0:Y:S02]  /*6acc0*/  LDCU UR4, c[0x0][0x3b8] ;  /* 0x00007700ff0477ac */ /* 0x000e240008000800 */
[----:B------:R1:W-:Y:S01]  /*6acd0*/  @P4 STG.E.U16 desc[UR8][R6.64], R8 ;  /* 0x0000000806004986 */ /* 0x0003e2000c101508 */
[----:B------:R-:W-:Y:S01]  /*6ace0*/  ISETP.LT.AND P4, PT, R5, UR23, !P0 ;  /* 0x0000001705007c0c */ /* 0x000fe2000c781270 */
[----:B------:R-:W-:Y:S01]  /*6acf0*/  VIADD R16, R21, UR33 ;  /* 0x0000002115107c36 */ /* 0x000fe20008000000 */
[----:B------:R-:W-:-:S02]  /*6ad00*/  LEA.HI.X.SX32 R5, R19, R20, 0x1, P6 ;  /* 0x0000001413057211 */ /* 0x000fc400030f0eff */
[----:B------:R-:W-:Y:S01]  /*6ad10*/  ISETP.LT.AND P3, PT, R17, UR11, !P0 ;  /* 0x0000000b11007c0c */ /* 0x000fe2000c761270 */
[----:B------:R-:W-:Y:S01]  /*6ad20*/  VIADD R18, R26, 0x6e ;  /* 0x0000006e1a127836 */ /* 0x000fe20000000000 */
[----:B------:R-:W0:Y:S01]  /*6ad30*/  LDCU UR33, c[0x0][0x3b8] ;  /* 0x00007700ff2177ac */ /* 0x000e220008000800 */
[----:B------:R-:W0:Y:S01]  /*6ad40*/  LDCU UR23, c[0x0][0x3b8] ;  /* 0x00007700ff1777ac */ /* 0x000e220008000800 */
[----:B-1----:R-:W-:Y:S02]  /*6ad50*/  PRMT R7, R8, 0x7632, R7 ;  /* 0x0000763208077816 */ /* 0x002fe40000000007 */
[-C--:B------:R-:W-:Y:S01]  /*6ad60*/  LEA R6, P6, R0, R3.reuse, 0x1 ;  /* 0x0000000300067211 */ /* 0x080fe200078c08ff */
[----:B------:R-:W-:Y:S01]  /*6ad70*/  VIADD R17, R16, UR48 ;  /* 0x0000003010117c36 */ /* 0x000fe20008000000 */
[----:B------:R-:W1:Y:S01]  /*6ad80*/  LDCU UR11, c[0x0][0x3b8] ;  /* 0x00007700ff0b77ac */ /* 0x000e620008000800 */
[----:B------:R0:W-:Y:S01]  /*6ad90*/  @P5 STG.E.U16 desc[UR8][R4.64], R7 ;  /* 0x0000000704005986 */ /* 0x0001e2000c101508 */
[----:B------:R-:W1:Y:S01]  /*6ada0*/  LDCU UR48, c[0x0][0x3b8] ;  /* 0x00007700ff3077ac */ /* 0x000e620008000800 */
[----:B0-----:R-:W-:Y:S01]  /*6adb0*/  LEA.HI.X.SX32 R7, R0, R20, 0x1, P6 ;  /* 0x0000001400077211 */ /* 0x001fe200030f0eff */
[----:B------:R-:W-:Y:S01]  /*6adc0*/  VIADD R5, R26, 0x6f ;  /* 0x0000006f1a057836 */ /* 0x000fe20000000000 */
[----:B------:R-:W-:-:S03]  /*6add0*/  LEA R4, P6, R21, R3, 0x1 ;  /* 0x0000000315047211 */ /* 0x000fc600078c08ff */
[----:B------:R0:W-:Y:S01]  /*6ade0*/  @P1 STG.E.U16 desc[UR8][R6.64], R9 ;  /* 0x0000000906001986 */ /* 0x0001e2000c101508 */
[----:B------:R-:W-:Y:S01]  /*6adf0*/  ISETP.LT.AND P1, PT, R5, UR7, !P0 ;  /* 0x0000000705007c0c */ /* 0x000fe2000c721270 */
[----:B------:R-:W-:Y:S01]  /*6ae00*/  VIADD R8, R17, UR47 ;  /* 0x0000002f11087c36 */ /* 0x000fe20008000000 */
[-C--:B------:R-:W-:Y:S01]  /*6ae10*/  LEA.HI.X.SX32 R5, R21, R20.reuse, 0x1, P6 ;  /* 0x0000001415057211 */ /* 0x080fe200030f0eff */
[----:B------:R-:W1:Y:S01]  /*6ae20*/  LDCU UR47, c[0x0][0x3b8] ;  /* 0x00007700ff2f77ac */ /* 0x000e620008000800 */
[----:B------:R-:W-:Y:S01]  /*6ae30*/  ISETP.LT.AND P5, PT, R18, UR32, !P0 ;  /* 0x0000002012007c0c */ /* 0x000fe2000c7a1270 */
[----:B------:R-:W1:Y:S01]  /*6ae40*/  LDCU UR7, c[0x0][0x3b8] ;  /* 0x00007700ff0777ac */ /* 0x000e620008000800 */
[----:B0-----:R-:W-:Y:S02]  /*6ae50*/  PRMT R7, R9, 0x7632, R7 ;  /* 0x0000763209077816 */ /* 0x001fe40000000007 */
[-C--:B------:R-:W-:Y:S01]  /*6ae60*/  LEA R6, P6, R16, R3.reuse, 0x1 ;  /* 0x0000000310067211 */ /* 0x080fe200078c08ff */
[----:B------:R-:W-:Y:S01]  /*6ae70*/  VIADD R0, R8, UR77 ;  /* 0x0000004d08007c36 */ /* 0x000fe20008000000 */
[----:B------:R-:W0:Y:S01]  /*6ae80*/  LDCU UR32, c[0x0][0x3b8] ;  /* 0x00007700ff2077ac */ /* 0x000e220008000800 */
[----:B------:R1:W-:Y:S01]  /*6ae90*/  @P2 STG.E.U16 desc[UR8][R4.64], R7 ;  /* 0x0000000704002986 */ /* 0x0003e2000c101508 */
[----:B------:R-:W-:Y:S01]  /*6aea0*/  VIADD R18, R26, 0x70 ;  /* 0x000000701a127836 */ /* 0x000fe20000000000 */
[----:B------:R-:W0:Y:S01]  /*6aeb0*/  LDCU UR77, c[0x0][0x3b8] ;  /* 0x00007700ff4d77ac */ /* 0x000e220008000800 */
[----:B-1----:R-:W-:Y:S01]  /*6aec0*/  LEA.HI.X.SX32 R7, R16, R20, 0x1, P6 ;  /* 0x0000001410077211 */ /* 0x002fe200030f0eff */
[----:B------:R-:W-:Y:S01]  /*6aed0*/  VIADD R5, R26, 0x71 ;  /* 0x000000711a057836 */ /* 0x000fe20000000000 */
[----:B------:R-:W-:-:S03]  /*6aee0*/  LEA R4, P6, R17, R3, 0x1 ;  /* 0x0000000311047211 */ /* 0x000fc600078c08ff */
[----:B------:R1:W-:Y:S01]  /*6aef0*/  @P3 STG.E.U16 desc[UR8][R6.64], R10 ;  /* 0x0000000a06003986 */ /* 0x0003e2000c101508 */
[----:B------:R-:W-:Y:S01]  /*6af00*/  ISETP.LT.AND P3, PT, R5, UR22, !P0 ;  /* 0x0000001605007c0c */ /* 0x000fe2000c761270 */
[----:B------:R-:W-:Y:S01]  /*6af10*/  VIADD R9, R0, UR46 ;  /* 0x0000002e00097c36 */ /* 0x000fe20008000000 */
[-C--:B------:R-:W-:Y:S01]  /*6af20*/  LEA.HI.X.SX32 R5, R17, R20.reuse, 0x1, P6 ;  /* 0x0000001411057211 */ /* 0x080fe200030f0eff */
[----:B------:R-:W0:Y:S01]  /*6af30*/  LDCU UR46, c[0x0][0x3b8] ;  /* 0x00007700ff2e77ac */ /* 0x000e220008000800 */
[----:B------:R-:W-:Y:S02]  /*6af40*/  ISETP.LT.AND P2, PT, R18, UR31, !P0 ;  /* 0x0000001f12007c0c */ /* 0x000fe4000c741270 */
[----:B-1----:R-:W-:Y:S01]  /*6af50*/  PRMT R7, R10, 0x7632, R7 ;  /* 0x000076320a077816 */ /* 0x002fe20000000007 */
[----:B------:R-:W-:Y:S01]  /*6af60*/  VIADD R16, R9, UR45 ;  /* 0x0000002d09107c36 */ /* 0x000fe20008000000 */
[-C--:B------:R-:W-:Y:S01]  /*6af70*/  LEA R6, P6, R8, R3.reuse, 0x1 ;  /* 0x0000000308067211 */ /* 0x080fe200078c08ff */
[----:B------:R-:W-:Y:S01]  /*6af80*/  VIADD R17, R26, 0x72 ;  /* 0x000000721a117836 */ /* 0x000fe20000000000 */
[----:B------:R-:W1:Y:S01]  /*6af90*/  LDCU UR31, c[0x0][0x3b8] ;  /* 0x00007700ff1f77ac */ /* 0x000e620008000800 */
[----:B------:R0:W-:Y:S01]  /*6afa0*/  @P4 STG.E.U16 desc[UR8][R4.64], R7 ;  /* 0x0000000704004986 */ /* 0x0001e2000c101508 */
[----:B------:R-:W1:Y:S01]  /*6afb0*/  LDCU UR45, c[0x0][0x3b8] ;  /* 0x00007700ff2d77ac */ /* 0x000e620008000800 */
        /* <DEDUP_REMOVED lines=9> */
[----:B------:R-:W-:Y:S02]  /*6b050*/  ISETP.LT.AND P4, PT, R17, UR30, !P0 ;  /* 0x0000001e11007c0c */ /* 0x000fe4000c781270 */
[----:B0-----:R-:W-:Y:S01]  /*6b060*/  PRMT R7, R11, 0x7632, R7 ;  /* 0x000076320b077816 */ /* 0x001fe20000000007 */
[----:B------:R-:W-:Y:S01]  /*6b070*/  VIADD R8, R10, UR43 ;  /* 0x0000002b0a087c36 */ /* 0x000fe20008000000 */
[C---:B------:R-:W-:Y:S01]  /*6b080*/  LEA R6, P6, R9.reuse, R3, 0x1 ;  /* 0x0000000309067211 */ /* 0x040fe200078c08ff */
[----:B------:R-:W-:Y:S01]  /*6b090*/  VIADD R11, R26, 0x74 ;  /* 0x000000741a0b7836 */ /* 0x000fe20000000000 */
[----:B------:R-:W0:Y:S01]  /*6b0a0*/  LDCU UR30, c[0x0][0x3b8] ;  /* 0x00007700ff1e77ac */ /* 0x000e220008000800 */
[----:B------:R1:W-:Y:S01]  /*6b0b0*/  @P1 STG.E.U16 desc[UR8][R4.64], R7 ;  /* 0x0000000704001986 */ /* 0x0003e2000c101508 */
[----:B------:R-:W0:Y:S01]  /*6b0c0*/  LDCU UR43, c[0x0][0x3b8] ;  /* 0x00007700ff2b77ac */ /* 0x000e220008000800 */
[----:B------:R-:W0:Y:S01]  /*6b0d0*/  LDCU UR17, c[0x0][0x3b8] ;  /* 0x00007700ff1177ac */ /* 0x000e220008000800 */
[----:B-1----:R-:W-:-:S05]  /*6b0e0*/  LEA.HI.X.SX32 R7, R9, R20, 0x1, P6 ;  /* 0x0000001409077211 */ /* 0x002fca00030f0eff */
[----:B------:R1:W-:Y:S01]  /*6b0f0*/  @P2 STG.E.U16 desc[UR8][R6.64], R12 ;  /* 0x0000000c06002986 */ /* 0x0003e2000c101508 */
[----:B------:R-:W-:Y:S01]  /*6b100*/  ISETP.LT.AND P1, PT, R11, UR42, !P0 ;  /* 0x0000002a0b007c0c */ /* 0x000fe2000c721270 */
[----:B------:R-:W-:Y:S01]  /*6b110*/  VIADD R11, R26, 0x76 ;  /* 0x000000761a0b7836 */ /* 0x000fe20000000000 */
[----:B------:R-:W-:Y:S01]  /*6b120*/  PRMT R9, R12, 0x7632, R9 ;  /* 0x000076320c097816 */ /* 0x000fe20000000009 */
[----:B------:R-:W-:Y:S01]  /*6b130*/  VIADD R0, R8, UR29 ;  /* 0x0000001d08007c36 */ /* 0x000fe20008000000 */
[----:B------:R-:W0:Y:S01]  /*6b140*/  LDCU UR29, c[0x0][0x3b8] ;  /* 0x00007700ff1d77ac */ /* 0x000e220008000800 */
[----:B-1----:R-:W-:Y:S01]  /*6b150*/  LEA R6, P6, R16, R3, 0x1 ;  /* 0x0000000310067211 */ /* 0x002fe200078c08ff */
[----:B------:R-:W-:Y:S01]  /*6b160*/  VIADD R5, R26, 0x75 ;  /* 0x000000751a057836 */ /* 0x000fe20000000000 */
[----:B------:R-:W1:Y:S02]  /*6b170*/  LDCU UR42, c[0x0][0x3b8] ;  /* 0x00007700ff2a77ac */ /* 0x000e640008000800 */
[----:B------:R-:W-:-:S02]  /*6b180*/  LEA.HI.X.SX32 R7, R16, R20, 0x1, P6 ;  /* 0x0000001410077211 */ /* 0x000fc400030f0eff */
[----:B------:R-:W-:-:S04]  /*6b190*/  LEA R16, P6, R10, R3, 0x1 ;  /* 0x000000030a107211 */ /* 0x000fc800078c08ff */
[-C--:B------:R-:W-:Y:S02]  /*6b1a0*/  LEA.HI.X.SX32 R17, R10, R20.reuse, 0x1, P6 ;  /* 0x000000140a117211 */ /* 0x080fe400030f0eff */
[-C--:B------:R-:W-:Y:S01]  /*6b1b0*/  LEA R10, P6, R8, R3.reuse, 0x1 ;  /* 0x00000003080a7211 */ /* 0x080fe200078c08ff */
[----:B------:R0:W-:Y:S01]  /*6b1c0*/  @P3 STG.E.U16 desc[UR8][R6.64], R9 ;  /* 0x0000000906003986 */ /* 0x0001e2000c101508 */
[----:B------:R-:W-:Y:S01]  /*6b1d0*/  ISETP.LT.AND P3, PT, R11, UR41, !P0 ;  /* 0x000000290b007c0c */ /* 0x000fe2000c761270 */
[----:B------:R-:W-:Y:S01]  /*6b1e0*/  VIADD R4, R0, UR21 ;  /* 0x0000001500047c36 */ /* 0x000fe20008000000 */
[----:B------:R-:W-:Y:S01]  /*6b1f0*/  LEA.HI.X.SX32 R11, R8, R20, 0x1, P6 ;  /* 0x00000014080b7211 */ /* 0x000fe200030f0eff */
[----:B------:R-:W-:Y:S01]  /*6b200*/  @P4 STG.E.U16 desc[UR8][R16.64], R13 ;  /* 0x0000000d10004986 */ /* 0x000fe2000c101508 */
[----:B------:R-:W-:Y:S01]  /*6b210*/  LEA R8, P6, R0, R3, 0x1 ;  /* 0x0000000300087211 */ /* 0x000fe200078c08ff */
[----:B------:R-:W-:Y:S01]  /*6b220*/  VIADD R12, R26, 0x78 ;  /* 0x000000781a0c7836 */ /* 0x000fe20000000000 */
[----:B------:R-:W-:-:S02]  /*6b230*/  ISETP.LT.AND P2, PT, R5, UR28, !P0 ;  /* 0x0000001c05007c0c */ /* 0x000fc4000c741270 */
[----:B0-----:R-:W-:Y:S01]  /*6b240*/  PRMT R9, R13, 0x7632, R9 ;  /* 0x000076320d097816 */ /* 0x001fe20000000009 */
[----:B------:R-:W-:Y:S01]  /*6b250*/  VIADD R5, R4, UR39 ;  /* 0x0000002704057c36 */ /* 0x000fe20008000000 */
[----:B------:R-:W0:Y:S03]  /*6b260*/  LDCU UR21, c[0x0][0x3b8] ;  /* 0x00007700ff1577ac */ /* 0x000e260008000800 */
[----:B------:R1:W-:Y:S01]  /*6b270*/  @P5 STG.E.U16 desc[UR8][R10.64], R9 ;  /* 0x000000090a005986 */ /* 0x0003e2000c101508 */
[----:B------:R-:W-:Y:S01]  /*6b280*/  VIADD R7, R26, 0x77 ;  /* 0x000000771a077836 */ /* 0x000fe20000000000 */
[----:B------:R-:W0:Y:S01]  /*6b290*/  LDCU UR28, c[0x0][0x3b8] ;  /* 0x00007700ff1c77ac */ /* 0x000e220008000800 */
[----:B------:R-:W-:Y:S01]  /*6b2a0*/  VIADD R6, R5, UR13 ;  /* 0x0000000d05067c36 */ /* 0x000fe20008000000 */
[----:B------:R-:W0:Y:S01]  /*6b2b0*/  LDCU UR39, c[0x0][0x3b8] ;  /* 0x00007700ff2777ac */ /* 0x000e220008000800 */
[----:B------:R-:W0:Y:S01]  /*6b2c0*/  LDCU UR41, c[0x0][0x3b8] ;  /* 0x00007700ff2977ac */ /* 0x000e220008000800 */
[-C--:B-1----:R-:W-:Y:S01]  /*6b2d0*/  LEA.HI.X.SX32 R9, R0, R20.reuse, 0x1, P6 ;  /* 0x0000001400097211 */ /* 0x082fe200030f0eff */
[----:B------:R-:W-:Y:S01]  /*6b2e0*/  VIADD R10, R26, 0x79 ;  /* 0x000000791a0a7836 */ /* 0x000fe20000000000 */
[----:B------:R-:W-:Y:S01]  /*6b2f0*/  PRMT R11, R14, 0x7632, R11 ;  /* 0x000076320e0b7816 */ /* 0x000fe2000000000b */
[----:B------:R-:W1:Y:S02]  /*6b300*/  LDCU UR13, c[0x0][0x3b8] ;  /* 0x00007700ff0d77ac */ /* 0x000e640008000800 */
[----:B------:R0:W-:Y:S01]  /*6b310*/  @P1 STG.E.U16 desc[UR8][R8.64], R14 ;  /* 0x0000000e08001986 */ /* 0x0001e2000c101508 */
[----:B------:R-:W-:Y:S01]  /*6b320*/  ISETP.LT.AND P1, PT, R10, UR27, !P0 ;  /* 0x0000001b0a007c0c */ /* 0x000fe2000c721270 */
[----:B------:R-:W1:Y:S01]  /*6b330*/  LDCU UR27, c[0x0][0x3b8] ;  /* 0x00007700ff1b77ac */ /* 0x000e620008000800 */
[----:B------:R-:W-:Y:S01]  /*6b340*/  ISETP.LT.AND P4, PT, R7, UR18, !P0 ;  /* 0x0000001207007c0c */ /* 0x000fe2000c781270 */
[----:B------:R-:W-:Y:S01]  /*6b350*/  VIADD R7, R6, UR40 ;  /* 0x0000002806077c36 */ /* 0x000fe20008000000 */
[----:B------:R-:W-:Y:S01]  /*6b360*/  ISETP.LT.AND P5, PT, R12, UR20, !P0 ;  /* 0x000000140c007c0c */ /* 0x000fe2000c7a1270 */
[----:B------:R-:W1:Y:S01]  /*6b370*/  LDCU UR18, c[0x0][0x3b8] ;  /* 0x00007700ff1277ac */ /* 0x000e620008000800 */
[C---:B0-----:R-:W-:Y:S01]  /*6b380*/  LEA R8, P6, R4.reuse, R3, 0x1 ;  /* 0x0000000304087211 */ /* 0x041fe200078c08ff */
[----:B------:R-:W-:Y:S01]  /*6b390*/  VIADD R0, R7, UR10 ;  /* 0x0000000a07007c36 */ /* 0x000fe20008000000 */
[----:B------:R-:W0:Y:S02]  /*6b3a0*/  LDCU UR40, c[0x0][0x3b8] ;  /* 0x00007700ff2877ac */ /* 0x000e240008000800 */
[----:B------:R-:W-:-:S02]  /*6b3b0*/  LEA.HI.X.SX32 R9, R4, R20, 0x1, P6 ;  /* 0x0000001404097211 */ /* 0x000fc400030f0eff */
[CC--:B------:R-:W-:Y:S01]  /*6b3c0*/  LEA R10, P6, R5.reuse, R3.reuse, 0x1 ;  /* 0x00000003050a7211 */ /* 0x0c0fe200078c08ff */
[----:B------:R-:W-:Y:S01]  /*6b3d0*/  VIADD R12, R26, 0x7a ;  /* 0x0000007a1a0c7836 */ /* 0x000fe20000000000 */
[----:B------:R-:W0:Y:S01]  /*6b3e0*/  LDCU UR20, c[0x0][0x3b8] ;  /* 0x00007700ff1477ac */ /* 0x000e220008000800 */
[----:B------:R1:W-:Y:S01]  /*6b3f0*/  @P2 STG.E.U16 desc[UR8][R8.64], R11 ;  /* 0x0000000b08002986 */ /* 0x0003e2000c101508 */
[----:B------:R-:W-:Y:S01]  /*6b400*/  VIADD R4, R0, UR38 ;  /* 0x0000002600047c36 */ /* 0x000fe20008000000 */
[----:B------:R-:W0:Y:S01]  /*6b410*/  LDCU UR10, c[0x0][0x3b8] ;  /* 0x00007700ff0a77ac */ /* 0x000e220008000800 */
[-C--:B-1----:R-:W-:Y:S01]  /*6b420*/  LEA.HI.X.SX32 R11, R5, R20.reuse, 0x1, P6 ;  /* 0x00000014050b7211 */ /* 0x082fe200030f0eff */
[----:B------:R-:W-:Y:S01]  /*6b430*/  VIADD R9, R26, 0x7b ;  /* 0x0000007b1a097836 */ /* 0x000fe20000000000 */
[----:B------:R-:W-:Y:S01]  /*6b440*/  LEA R8, P6, R6, R3, 0x1 ;  /* 0x0000000306087211 */ /* 0x000fe200078c08ff */
[----:B------:R-:W1:Y:S02]  /*6b450*/  LDCU UR38, c[0x0][0x3b8] ;  /* 0x00007700ff2677ac */ /* 0x000e640008000800 */
[----:B------:R0:W-:Y:S01]  /*6b460*/  @P3 STG.E.U16 desc[UR8][R10.64], R15 ;  /* 0x0000000f0a003986 */ /* 0x0001e2000c101508 */
[----:B------:R-:W-:Y:S01]  /*6b470*/  ISETP.LT.AND P3, PT, R9, UR26, !P0 ;  /* 0x0000001a09007c0c */ /* 0x000fe2000c761270 */
[----:B------:R-:W-:Y:S01]  /*6b480*/  VIADD R5, R4, UR37 ;  /* 0x0000002504057c36 */ /* 0x000fe20008000000 */
[----:B------:R-:W-:Y:S01]  /*6b490*/  LEA.HI.X.SX32 R9, R6, R20, 0x1, P6 ;  /* 0x0000001406097211 */ /* 0x000fe200030f0eff */
[----:B------:R-:W1:Y:S02]  /*6b4a0*/  LDCU UR37, c[0x0][0x3b8] ;  /* 0x00007700ff2577ac */ /* 0x000e640008000800 */
[----:B------:R-:W-:Y:S01]  /*6b4b0*/  VIADD R6, R5, UR24 ;  /* 0x0000001805067c36 */ /* 0x000fe20008000000 */
[----:B------:R-:W-:Y:S01]  /*6b4c0*/  ISETP.LT.AND P2, PT, R12, UR16, !P0 ;  /* 0x000000100c007c0c */ /* 0x000fe2000c741270 */
[----:B------:R-:W1:Y:S01]  /*6b4d0*/  LDCU UR26, c[0x0][0x3b8] ;  /* 0x00007700ff1a77ac */ /* 0x000e620008000800 */
[----:B0-----:R-:W-:-:S02]  /*6b4e0*/  PRMT R11, R15, 0x7632, R11 ;  /* 0x000076320f0b7816 */ /* 0x001fc4000000000b */
[CC--:B------:R-:W-:Y:S01]  /*6b4f0*/  LEA R10, P6, R7.reuse, R3.reuse, 0x1 ;  /* 0x00000003070a7211 */ /* 0x0c0fe200078c08ff */
[C---:B------:R-:W-:Y:S01]  /*6b500*/  VIADD R12, R26.reuse, 0x7c ;  /* 0x0000007c1a0c7836 */ /* 0x040fe20000000000 */
[----:B------:R-:W0:Y:S01]  /*6b510*/  LDCU UR16, c[0x0][0x3b8] ;  /* 0x00007700ff1077ac */ /* 0x000e220008000800 */
[----:B------:R1:W-:Y:S01]  /*6b520*/  @P4 STG.E.U16 desc[UR8][R8.64], R11 ;  /* 0x0000000b08004986 */ /* 0x0003e2000c101508 */
[----:B------:R-:W0:Y:S01]  /*6b530*/  LDCU UR24, c[0x0][0x3b8] ;  /* 0x00007700ff1877ac */ /* 0x000e220008000800 */
[-C--:B-1----:R-:W-:Y:S01]  /*6b540*/  LEA.HI.X.SX32 R11, R7, R20.reuse, 0x1, P6 ;  /* 0x00000014070b7211 */ /* 0x082fe200030f0eff */
[----:B------:R-:W-:Y:S01]  /*6b550*/  VIADD R9, R26, 0x7d ;  /* 0x0000007d1a097836 */ /* 0x000fe20000000000 */
[-C--:B------:R-:W-:Y:S01]  /*6b560*/  LEA R8, P6, R0, R3.reuse, 0x1 ;  /* 0x0000000300087211 */ /* 0x080fe200078c08ff */
[----:B------:R-:W-:Y:S01]  /*6b570*/  VIADD R7, R6, UR36 ;  /* 0x0000002406077c36 */ /* 0x000fe20008000000 */
[----:B------:R-:W-:Y:S01]  /*6b580*/  ISETP.LT.AND P4, PT, R12, UR25, !P0 ;  /* 0x000000190c007c0c */ /* 0x000fe2000c781270 */
[----:B--2---:R1:W-:Y:S01]  /*6b590*/  @P5 STG.E.U16 desc[UR8][R10.64], R28 ;  /* 0x0000001c0a005986 */ /* 0x0043e2000c101508 */
[----:B------:R-:W-:Y:S01]  /*6b5a0*/  ISETP.LT.AND P5, PT, R9, UR19, !P0 ;  /* 0x0000001309007c0c */ /* 0x000fe2000c7a1270 */
[----:B------:R-:W-:Y:S01]  /*6b5b0*/  VIADD R12, R26, 0x7e ;  /* 0x0000007e1a0c7836 */ /* 0x000fe20000000000 */
[----:B------:R-:W-:Y:S01]  /*6b5c0*/  LEA.HI.X.SX32 R9, R0, R20, 0x1, P6 ;  /* 0x0000001400097211 */ /* 0x000fe200030f0eff */
[----:B------:R-:W-:Y:S01]  /*6b5d0*/  VIADD R0, R7, UR34 ;  /* 0x0000002207007c36 */ /* 0x000fe20008000000 */
[----:B------:R-:W2:Y:S03]  /*6b5e0*/  LDCU UR25, c[0x0][0x3b8] ;  /* 0x00007700ff1977ac */ /* 0x000ea60008000800 */
[----:B------:R-:W-:Y:S01]  /*6b5f0*/  VIADD R24, R0, UR35 ;  /* 0x0000002300187c36 */ /* 0x000fe20008000000 */
[----:B------:R-:W0:Y:S01]  /*6b600*/  LDCU UR36, c[0x0][0x3b8] ;  /* 0x00007700ff2477ac */ /* 0x000e220008000800 */
[----:B-1----:R-:W-:Y:S01]  /*6b610*/  PRMT R11, R28, 0x7632, R11 ;  /* 0x000076321c0b7816 */ /* 0x002fe2000000000b */
[----:B------:R-:W1:Y:S01]  /*6b620*/  LDCU UR19, c[0x0][0x3b8] ;  /* 0x00007700ff1377ac */ /* 0x000e620008000800 */
[----:B------:R-:W-:-:S03]  /*6b630*/  LEA R10, P6, R4, R3, 0x1 ;  /* 0x00000003040a7211 */ /* 0x000fc600078c08ff */
[----:B------:R0:W-:Y:S01]  /*6b640*/  @P1 STG.E.U16 desc[UR8][R8.64], R11 ;  /* 0x0000000b08001986 */ /* 0x0001e2000c101508 */
[----:B------:R-:W-:Y:S01]  /*6b650*/  VIADD R14, R24, UR51 ;  /* 0x00000033180e7c36 */ /* 0x000fe20008000000 */
[----:B------:R-:W1:Y:S03]  /*6b660*/  LDCU UR34, c[0x0][0x3b8] ;  /* 0x00007700ff2277ac */ /* 0x000e660008000800 */
[----:B------:R-:W-:Y:S01]  /*6b670*/  VIADD R15, R14, UR50 ;  /* 0x000000320e0f7c36 */ /* 0x000fe20008000000 */
[----:B------:R-:W1:Y:S01]  /*6b680*/  LDCU UR35, c[0x0][0x3b8] ;  /* 0x00007700ff2377ac */ /* 0x000e620008000800 */
[-C--:B0-----:R-:W-:Y:S01]  /*6b690*/  LEA.HI.X.SX32 R11, R4, R20.reuse, 0x1, P6 ;  /* 0x00000014040b7211 */ /* 0x081fe200030f0eff */
[----:B------:R-:W-:Y:S01]  /*6b6a0*/  VIADD R8, R26, 0x7f ;  /* 0x0000007f1a087836 */ /* 0x000fe20000000000 */
[C---:B------:R-:W-:Y:S01]  /*6b6b0*/  LEA R4, P6, R5.reuse, R3, 0x1 ;  /* 0x0000000305047211 */ /* 0x040fe200078c08ff */
[----:B------:R-:W0:Y:S01]  /*6b6c0*/  LDCU UR51, c[0x0][0x3b8] ;  /* 0x00007700ff3377ac */ /* 0x000e220008000800 */
[----:B------:R-:W-:Y:S01]  /*6b6d0*/  PRMT R9, R2, 0x7632, R9 ;  /* 0x0000763202097816 */ /* 0x000fe20000000009 */
[----:B------:R1:W-:Y:S01]  /*6b6e0*/  @P2 STG.E.U16 desc[UR8][R10.64], R2 ;  /* 0x000000020a002986 */ /* 0x0003e2000c101508 */
[----:B------:R-:W-:Y:S01]  /*6b6f0*/  LEA.HI.X.SX32 R5, R5, R20, 0x1, P6 ;  /* 0x0000001405057211 */ /* 0x000fe200030f0eff */
[----:B------:R-:W0:Y:S01]  /*6b700*/  LDCU UR50, c[0x0][0x3b8] ;  /* 0x00007700ff3277ac */ /* 0x000e220008000800 */
[----:B------:R-:W-:-:S02]  /*6b710*/  ISETP.LT.AND P2, PT, R8, UR15, !P0 ;  /* 0x0000000f08007c0c */ /* 0x000fc4000c741270 */
[----:B------:R-:W-:Y:S01]  /*6b720*/  LEA R8, P6, R6, R3, 0x1 ;  /* 0x0000000306087211 */ /* 0x000fe200078c08ff */
[----:B------:R2:W-:Y:S01]  /*6b730*/  @P3 STG.E.U16 desc[UR8][R4.64], R9 ;  /* 0x0000000904003986 */ /* 0x0005e2000c101508 */
[----:B------:R-:W-:Y:S01]  /*6b740*/  VIADD R22, R15, UR6 ;  /* 0x000000060f167c36 */ /* 0x000fe20008000000 */
[----:B------:R-:W-:Y:S01]  /*6b750*/  ISETP.LT.AND P1, PT, R12, UR12, !P0 ;  /* 0x0000000c0c007c0c */ /* 0x000fe2000c721270 */
[----:B------:R-:W0:Y:S02]  /*6b760*/  LDCU UR12, c[0x0][0x3b8] ;  /* 0x00007700ff0c77ac */ /* 0x000e240008000800 */
[----:B------:R-:W-:Y:S02]  /*6b770*/  VIADD R19, R22, UR52 ;  /* 0x0000003416137c36 */ /* 0x000fe40008000000 */
[----:B-1----:R-:W-:Y:S01]  /*6b780*/  VIADD R10, R26, 0x80 ;  /* 0x000000801a0a7836 */ /* 0x002fe20000000000 */
[----:B------:R-:W1:Y:S01]  /*6b790*/  LDCU UR15, c[0x0][0x3b8] ;  /* 0x00007700ff0f77ac */ /* 0x000e620008000800 */
[----:B--2---:R-:W-:Y:S01]  /*6b7a0*/  LEA.HI.X.SX32 R9, R6, R20, 0x1, P6 ;  /* 0x0000001406097211 */ /* 0x004fe200030f0eff */
[----:B------:R-:W-:Y:S01]  /*6b7b0*/  VIADD R5, R26, 0x81 ;  /* 0x000000811a057836 */ /* 0x000fe20000000000 */
[----:B------:R-:W2:Y:S01]  /*6b7c0*/  LDCU UR6, c[0x0][0x3b8] ;  /* 0x00007700ff0677ac */ /* 0x000ea20008000800 */
[----:B------:R-:W-:-:S02]  /*6b7d0*/  VIADD R11, R19, UR54 ;  /* 0x00000036130b7c36 */ /* 0x000fc40008000000 */
[----:B----4-:R4:W-:Y:S01]  /*6b7e0*/  @P4 STG.E.U16 desc[UR8][R8.64], R29 ;  /* 0x0000001d08004986 */ /* 0x0109e2000c101508 */
[----:B------:R-:W-:Y:S01]  /*6b7f0*/  LEA R4, P4, R7, R3, 0x1 ;  /* 0x0000000307047211 */ /* 0x000fe200078808ff */
[----:B------:R-:W0:Y:S01]  /*6b800*/  LDCU UR52, c[0x0][0x3b8] ;  /* 0x00007700ff3477ac */ /* 0x000e220008000800 */
[----:B------:R-:W-:Y:S02]  /*6b810*/  ISETP.LT.AND P6, PT, R5, UR56, !P0 ;  /* 0x0000003805007c0c */ /* 0x000fe4000c7c1270 */
[----:B------:R-:W-:Y:S01]  /*6b820*/  ISETP.LT.AND P3, PT, R10, UR49, !P0 ;  /* 0x000000310a007c0c */ /* 0x000fe2000c761270 */
[----:B------:R-:W-:Y:S01]  /*6b830*/  VIADD R10, R11, UR57 ;  /* 0x000000390b0a7c36 */ /* 0x000fe20008000000 */
[----:B------:R-:W-:Y:S01]  /*6b840*/  LEA.HI.X.SX32 R5, R7, R20, 0x1, P4 ;  /* 0x0000001407057211 */ /* 0x000fe200020f0eff */
[----:B------:R-:W-:Y:S01]  /*6b850*/  VIADD R6, R26, 0x82 ;  /* 0x000000821a067836 */ /* 0x000fe20000000000 */
[----:B------:R-:W-:Y:S01]  /*6b860*/  PRMT R7, R29, 0x7632, R7 ;  /* 0x000076321d077816 */ /* 0x000fe20000000007 */
[----:B------:R-:W0:Y:S01]  /*6b870*/  LDCU UR49, c[0x0][0x3b8] ;  /* 0x00007700ff3177ac */ /* 0x000e220008000800 */
[----:B----4-:R-:W-:-:S03]  /*6b880*/  VIADD R8, R10, UR71 ;  /* 0x000000470a087c36 */ /* 0x010fc60008000000 */
[----:B------:R4:W-:Y:S01]  /*6b890*/  @P5 STG.E.U16 desc[UR8][R4.64], R7 ;  /* 0x0000000704005986 */ /* 0x0009e2000c101508 */
[-C--:B------:R-:W-:Y:S01]  /*6b8a0*/  LEA R12, P5, R0, R3.reuse, 0x1 ;  /* 0x00000003000c7211 */ /* 0x080fe200078a08ff */
[----:B------:R-:W-:Y:S01]  /*6b8b0*/  VIADD R9, R8, UR65 ;  /* 0x0000004108097c36 */ /* 0x000fe20008000000 */
[----:B------:R-:W-:Y:S01]  /*6b8c0*/  ISETP.LT.AND P4, PT, R6, UR55, !P0 ;  /* 0x0000003706007c0c */ /* 0x000fe2000c781270 */
[----:B------:R-:W0:Y:S01]  /*6b8d0*/  LDCU UR56, c[0x0][0x3b8] ;  /* 0x00007700ff3877ac */ /* 0x000e220008000800 */
[----:B------:R-:W-:Y:S01]  /*6b8e0*/  LEA.HI.X.SX32 R13, R0, R20, 0x1, P5 ;  /* 0x00000014000d7211 */ /* 0x000fe200028f0eff */
[----:B------:R-:W0:Y:S01]  /*6b8f0*/  LDCU UR55, c[0x0][0x3b8] ;  /* 0x00007700ff3777ac */ /* 0x000e220008000800 */
[----:B----4-:R-:W-:Y:S01]  /*6b900*/  VIADD R4, R26, 0x83 ;  /* 0x000000831a047836 */ /* 0x010fe20000000000 */
[----:B------:R-:W4:Y:S04]  /*6b910*/  LDCU UR54, c[0x0][0x3b8] ;  /* 0x00007700ff3677ac */ /* 0x000f280008000800 */
[----:B------:R-:W-:Y:S01]  /*6b920*/  ISETP.LT.AND P5, PT, R4, UR53, !P0 ;  /* 0x0000003504007c0c */ /* 0x000fe2000c7a1270 */
[----:B------:R-:W-:Y:S01]  /*6b930*/  VIADD R4, R9, UR60 ;  /* 0x0000003c09047c36 */ /* 0x000fe20008000000 */
[----:B------:R-:W0:Y:S03]  /*6b940*/  LDCU UR53, c[0x0][0x3b8] ;  /* 0x00007700ff3577ac */ /* 0x000e260008000800 */
        /* <DEDUP_REMOVED lines=23> */
[----:B------:R1:W-:Y:S01]  /*6bac0*/  STL [R1+0x28], R2 ;  /* 0x0000280201007387 */ /* 0x0003e20000100800 */
[----:B------:R-:W0:Y:S01]  /*6bad0*/  LDCU UR75, c[0x0][0x3b8] ;  /* 0x00007700ff4b77ac */ /* 0x000e220008000800 */
[----:B------:R-:W0:Y:S01]  /*6bae0*/  LDCU UR63, c[0x0][0x3b8] ;  /* 0x00007700ff3f77ac */ /* 0x000e220008000800 */
[----:B------:R-:W0:Y:S01]  /*6baf0*/  LDCU UR67, c[0x0][0x3b8] ;  /* 0x00007700ff4377ac */ /* 0x000e220008000800 */
[----:B-1----:R-:W-:Y:S01]  /*6bb00*/  VIADD R2, R27, UR73 ;  /* 0x000000491b027c36 */ /* 0x002fe20008000000 */
[----:B------:R-:W1:Y:S04]  /*6bb10*/  LDCU UR74, c[0x0][0x3b8] ;  /* 0x00007700ff4a77ac */ /* 0x000e680008000800 */
[----:B------:R0:W-:Y:S01]  /*6bb20*/  STL [R1+0x30], R2 ;  /* 0x0000300201007387 */ /* 0x0001e20000100800 */
[----:B------:R-:W1:Y:S01]  /*6bb30*/  LDCU UR61, c[0x0][0x3b8] ;  /* 0x00007700ff3d77ac */ /* 0x000e620008000800 */
[----:B------:R-:W1:Y:S01]  /*6bb40*/  LDCU UR73, c[0x0][0x3b8] ;  /* 0x00007700ff4977ac */ /* 0x000e620008000800 */
[----:B0-----:R-:W-:Y:S01]  /*6bb50*/  VIADD R2, R2, UR59 ;  /* 0x0000003b02027c36 */ /* 0x001fe20008000000 */
[----:B------:R-:W0:Y:S04]  /*6bb60*/  LDCU UR59, c[0x0][0x3b8] ;  /* 0x00007700ff3b77ac */ /* 0x000e280008000800 */
[----:B------:R1:W-:Y:S02]  /*6bb70*/  STL [R1+0x2c], R2 ;  /* 0x00002c0201007387 */ /* 0x0003e40000100800 */
[----:B-1----:R-:W-:Y:S01]  /*6bb80*/  VIADD R2, R2, UR66 ;  /* 0x0000004202027c36 */ /* 0x002fe20008000000 */
[----:B------:R-:W1:Y:S04]  /*6bb90*/  LDCU UR66, c[0x0][0x3b8] ;  /* 0x00007700ff4277ac */ /* 0x000e680008000800 */
[----:B------:R3:W-:Y:S02]  /*6bba0*/  STL [R1+0x3c], R2 ;  /* 0x00003c0201007387 */ /* 0x0007e40000100800 */
[----:B---3--:R-:W-:Y:S01]  /*6bbb0*/  VIADD R2, R2, UR72 ;  /* 0x0000004802027c36 */ /* 0x008fe20008000000 */
[----:B------:R-:W3:Y:S04]  /*6bbc0*/  LDCU UR72, c[0x0][0x3b8] ;  /* 0x00007700ff4877ac */ /* 0x000ee80008000800 */
[----:B------:R0:W-:Y:S02]  /*6bbd0*/  STL [R1+0x38], R2 ;  /* 0x0000380201007387 */ /* 0x0001e40000100800 */
[----:B0-----:R-:W-:Y:S01]  /*6bbe0*/  VIADD R2, R2, UR14 ;  /* 0x0000000e02027c36 */ /* 0x001fe20008000000 */
[----:B------:R-:W0:Y:S04]  /*6bbf0*/  LDCU UR14, c[0x0][0x3b8] ;  /* 0x00007700ff0e77ac */ /* 0x000e280008000800 */
[----:B------:R1:W-:Y:S02]  /*6bc00*/  STL [R1+0x44], R2 ;  /* 0x0000440201007387 */ /* 0x0003e40000100800 */
[----:B-1----:R-:W-:Y:S01]  /*6bc10*/  VIADD R2, R2, UR4 ;  /* 0x0000000402027c36 */ /* 0x002fe20008000000 */
[----:B------:R-:W1:Y:S04]  /*6bc20*/  LDCU UR4, c[0x0][0x3b8] ;  /* 0x00007700ff0477ac */ /* 0x000e680008000800 */
        /* <DEDUP_REMOVED lines=136> */
[----:B--2---:R-:W-:Y:S01]  /*6c4b0*/  VIADD R2, R2, UR6 ;  /* 0x0000000602027c36 */ /* 0x004fe20008000000 */
[----:B------:R-:W2:Y:S04]  /*6c4c0*/  LDCU UR6, c[0x0][0x3b8] ;  /* 0x00007700ff0677ac */ /* 0x000ea80008000800 */
        /* <DEDUP_REMOVED lines=10> */
[----:B----4-:R-:W-:Y:S01]  /*6c570*/  VIADD R2, R2, UR54 ;  /* 0x0000003602027c36 */ /* 0x010fe20008000000 */
[----:B------:R-:W4:Y:S04]  /*6c580*/  LDCU UR54, c[0x0][0x3b8] ;  /* 0x00007700ff3677ac */ /* 0x000f280008000800 */
        /* <DEDUP_REMOVED lines=66> */
[----:B------:R0:W-:Y:S04]  /*6c9b0*/  STL [R1+0x190], R2 ;  /* 0x0001900201007387 */ /* 0x0001e80000100800 */
[----:B------:R-:W2:Y:S01]  /*6c9c0*/  LDL.LU R29, [R1+0x23c] ;  /* 0x00023c00011d7983 */ /* 0x000ea20000300800 */
        /* <DEDUP_REMOVED lines=29> */
[----:B------:R0:W-:Y:S04]  /*6cba0*/  STL [R1+0x1c8], R2 ;  /* 0x0001c80201007387 */ /* 0x0001e80000100800 */
[----:B------:R-:W3:Y:S01]  /*6cbb0*/  LDL.LU R28, [R1+0x240] ;  /* 0x00024000011c7983 */ /* 0x000ee20000300800 */
        /* <DEDUP_REMOVED lines=17> */
[----:B------:R-:W-:Y:S04]  /*6ccd0*/  STL [R1+0x1d4], R2 ;  /* 0x0001d40201007387 */ /* 0x000fe80000100800 */
[----:B--2---:R2:W-:Y:S02]  /*6cce0*/  @P1 STG.E.U16 desc[UR8][R12.64], R29 ;  /* 0x0000001d0c001986 */ /* 0x0045e4000c101508 */
[----:B--2---:R-:W-:-:S04]  /*6ccf0*/  LEA R12, P1, R24, R3, 0x1 ;  /* 0x00000003180c7211 */ /* 0x004fc800078208ff */
[----:B------:R-:W-:Y:S02]  /*6cd00*/  LEA.HI.X.SX32 R13, R24, R20, 0x1, P1 ;  /* 0x00000014180d7211 */ /* 0x000fe400008f0eff */
[----:B------:R-:W-:Y:S02]  /*6cd10*/  PRMT R24, R29, 0x7632, R24 ;  /* 0x000076321d187816 */ /* 0x000fe40000000018 */
[----:B------:R-:W2:Y:S01]  /*6cd20*/  LDL.LU R29, [R1+0x178c] ;  /* 0x00178c00011d7983 */ /* 0x000ea20000300800 */
[----:B------:R-:W-:Y:S01]  /*6cd30*/  VIADD R2, R2, UR17 ;  /* 0x0000001102027c36 */ /* 0x000fe20008000000 */
[----:B------:R-:W0:Y:S04]  /*6cd40*/  LDCU UR17, c[0x0][0x3b8] ;  /* 0x00007700ff1177ac */ /* 0x000e280008000800 */
[----:B------:R1:W-:Y:S02]  /*6cd50*/  STL [R1+0x1e0], R2 ;  /* 0x0001e00201007387 */ /* 0x0003e40000100800 */
[----:B-1----:R-:W-:-:S02]  /*6cd60*/  VIADD R2, R2, UR29 ;  /* 0x0000001d02027c36 */ /* 0x002fc40008000000 */
[----:B------:R-:W-:Y:S01]  /*6cd70*/  @P2 STG.E.U16 desc[UR8][R12.64], R24 ;  /* 0x000000180c002986 */ /* 0x000fe2000c101508 */
[----:B------:R-:W1:Y:S03]  /*6cd80*/  LDCU UR29, c[0x0][0x3b8] ;  /* 0x00007700ff1d77ac */ /* 0x000e660008000800 */
[----:B------:R0:W-:Y:S02]  /*6cd90*/  STL [R1+0x1d0], R2 ;  /* 0x0001d00201007387 */ /* 0x0001e40000100800 */
[----:B0-----:R-:W-:Y:S02]  /*6cda0*/  VIADD R2, R2, UR42 ;  /* 0x0000002a02027c36 */ /* 0x001fe40008000000 */
[----:B------:R-:W-:Y:S01]  /*6cdb0*/  VIADD R13, R26, 0x84 ;  /* 0x000000841a0d7836 */ /* 0x000fe20000000000 */
[----:B------:R-:W-:Y:S01]  /*6cdc0*/  LEA R12, P2, R14, R3, 0x1 ;  /* 0x000000030e0c7211 */ /* 0x000fe200078408ff */
[----:B------:R-:W-:Y:S01]  /*6cdd0*/  VIADD R24, R26, 0x85 ;  /* 0x000000851a187836 */ /* 0x000fe20000000000 */
[----:B------:R0:W-:Y:S01]  /*6cde0*/  STL [R1+0x1c4], R2 ;  /* 0x0001c40201007387 */ /* 0x0001e20000100800 */
[----:B------:R-:W1:Y:S01]  /*6cdf0*/  LDCU UR42, c[0x0][0x3b8] ;  /* 0x00007700ff2a77ac */ /* 0x000e620008000800 */
[----:B------:R-:W-:-:S02]  /*6ce00*/  ISETP.LT.AND P1, PT, R13, UR30, !P0 ;  /* 0x0000001e0d007c0c */ /* 0x000fc4000c721270 */
[-C--:B------:R-:W-:Y:S01]  /*6ce10*/  LEA.HI.X.SX32 R13, R14, R20.reuse, 0x1, P2 ;  /* 0x000000140e0d7211 */ /* 0x080fe200010f0eff */
[----:B------:R-:W1:Y:S01]  /*6ce20*/  LDCU UR30, c[0x0][0x39c] ;  /* 0x00007380ff1e77ac */ /* 0x000e620008000800 */
[----:B0-----:R-:W-:Y:S01]  /*6ce30*/  VIADD R2, R2, UR21 ;  /* 0x0000001502027c36 */ /* 0x001fe20008000000 */
[----:B------:R-:W-:Y:S01]  /*6ce40*/  ISETP.LT.AND P2, PT, R24, UR43, !P0 ;  /* 0x0000002b18007c0c */ /* 0x000fe2000c741270 */
[----:B------:R-:W0:Y:S03]  /*6ce50*/  LDCU UR21, c[0x0][0x3b8] ;  /* 0x00007700ff1577ac */ /* 0x000e260008000800 */
[----:B------:R0:W-:Y:S04]  /*6ce60*/  STL [R1+0x1b8], R2 ;  /* 0x0001b80201007387 */ /* 0x0001e80000100800 */
[----:B---3--:R3:W-:Y:S01]  /*6ce70*/  @P3 STG.E.U16 desc[UR8][R12.64], R28 ;  /* 0x0000001c0c003986 */ /* 0x0087e2000c101508 */
[----:B0-----:R-:W-:Y:S01]  /*6ce80*/  VIADD R2, R2, UR28 ;  /* 0x0000001c02027c36 */ /* 0x001fe20008000000 */
[CC--:B------:R-:W-:Y:S01]  /*6ce90*/  LEA R14, P3, R15.reuse, R3.reuse, 0x1 ;  /* 0x000000030f0e7211 */ /* 0x0c0fe200078608ff */
[----:B------:R-:W0:Y:S03]  /*6cea0*/  LDCU UR28, c[0x0][0x39c] ;  /* 0x00007380ff1c77ac */ /* 0x000e260008000800 */
[----:B------:R1:W-:Y:S01]  /*6ceb0*/  STL [R1+0x1ac], R2 ;  /* 0x0001ac0201007387 */ /* 0x0003e20000100800 */
[----:B------:R-:W-:Y:S01]  /*6cec0*/  LEA.HI.X.SX32 R15, R15, R20, 0x1, P3 ;  /* 0x000000140f0f7211 */ /* 0x000fe200018f0eff */
[----:B------:R-:W-:Y:S01]  /*6ced0*/  VIADD R24, R26, 0x86 ;  /* 0x000000861a187836 */ /* 0x000fe20000000000 */
[----:B------:R-:W0:Y:S01]  /*6cee0*/  LDCU UR43, c[0x0][0x3b8] ;  /* 0x00007700ff2b77ac */ /* 0x000e220008000800 */
[----:B---3--:R-:W-:Y:S01]  /*6cef0*/  PRMT R13, R28, 0x7632, R13 ;  /* 0x000076321c0d7816 */ /* 0x008fe2000000000d */
[----:B-1----:R-:W-:Y:S01]  /*6cf00*/  VIADD R2, R2, UR39 ;  /* 0x0000002702027c36 */ /* 0x002fe20008000000 */
[----:B------:R-:W-:-:S03]  /*6cf10*/  LEA R12, P3, R22, R3, 0x1 ;  /* 0x00000003160c7211 */ /* 0x000fc600078608ff */
[----:B------:R-:W-:Y:S01]  /*6cf20*/  @P6 STG.E.U16 desc[UR8][R14.64], R13 ;  /* 0x0000000d0e006986 */ /* 0x000fe2000c101508 */
[----:B------:R-:W1:Y:S03]  /*6cf30*/  LDCU UR39, c[0x0][0x3b8] ;  /* 0x00007700ff2777ac */ /* 0x000e660008000800 */
[----:B------:R3:W-:Y:S02]  /*6cf40*/  STL [R1+0x1a0], R2 ;  /* 0x0001a00201007387 */ /* 0x0007e40000100800 */
[----:B---3--:R-:W-:Y:S01]  /*6cf50*/  VIADD R2, R2, UR41 ;  /* 0x0000002902027c36 */ /* 0x008fe20008000000 */
[-C--:B------:R-:W-:Y:S01]  /*6cf60*/  LEA.HI.X.SX32 R13, R22, R20.reuse, 0x1, P3 ;  /* 0x00000014160d7211 */ /* 0x080fe200018f0eff */
[----:B------:R-:W3:Y:S01]  /*6cf70*/  LDCU UR41, c[0x0][0x3b8] ;  /* 0x00007700ff2977ac */ /* 0x000ee20008000800 */
[C---:B------:R-:W-:Y:S02]  /*6cf80*/  LEA R14, P6, R19.reuse, R3, 0x1 ;  /* 0x00000003130e7211 */ /* 0x040fe400078c08ff */
[----:B------:R0:W-:Y:S02]  /*6cf90*/  STL [R1+0x18c], R2 ;  /* 0x00018c0201007387 */ /* 0x0001e40000100800 */
[----:B------:R-:W-:Y:S01]  /*6cfa0*/  LEA.HI.X.SX32 R15, R19, R20, 0x1, P6 ;  /* 0x00000014130f7211 */ /* 0x000fe200030f0eff */
[----:B0-----:R-:W-:Y:S01]  /*6cfb0*/  VIADD R2, R2, UR13 ;  /* 0x0000000d02027c36 */ /* 0x001fe20008000000 */
[----:B------:R-:W-:Y:S01]  /*6cfc0*/  ISETP.LT.AND P3, PT, R24, UR30, !P0 ;  /* 0x0000001e18007c0c */ /* 0x000fe2000c761270 */
[----:B------:R-:W0:Y:S03]  /*6cfd0*/  LDCU UR30, c[0x0][0x3b8] ;  /* 0x00007700ff1e77ac */ /* 0x000e260008000800 */
[----:B------:R1:W-:Y:S01]  /*6cfe0*/  STL [R1+0x170], R2 ;  /* 0x0001700201007387 */ /* 0x0003e20000100800 */
[----:B------:R-:W0:Y:S01]  /*6cff0*/  LDCU UR13, c[0x0][0x3b8] ;  /* 0x00007700ff0d77ac */ /* 0x000e220008000800 */
[----:B-1----:R-:W-:Y:S01]  /*6d000*/  VIADD R2, R2, UR18 ;  /* 0x0000001202027c36 */ /* 0x002fe20008000000 */
[----:B------:R-:W1:Y:S04]  /*6d010*/  LDCU UR18, c[0x0][0x3b8] ;  /* 0x00007700ff1277ac */ /* 0x000e680008000800 */
[----:B------:R0:W-:Y:S02]  /*6d020*/  STL [R1+0x164], R2 ;  /* 0x0001640201007387 */ /* 0x0001e40000100800 */
[----:B0-----:R-:W-:Y:S01]  /*6d030*/  VIADD R2, R2, UR40 ;  /* 0x0000002802027c36 */ /* 0x001fe20008000000 */
[----:B------:R-:W0:Y:S04]  /*6d040*/  LDCU UR40, c[0x0][0x39c] ;  /* 0x00007380ff2877ac */ /* 0x000e280008000800 */
[----:B------:R1:W-:Y:S02]  /*6d050*/  STL [R1+0x160], R2 ;  /* 0x0001600201007387 */ /* 0x0003e40000100800 */
[----:B-1----:R-:W-:Y:S01]  /*6d060*/  VIADD R2, R2, UR20 ;  /* 0x0000001402027c36 */ /* 0x002fe20008000000 */
[----:B------:R-:W1:Y:S01]  /*6d070*/  LDCU UR20, c[0x0][0x3b8] ;  /* 0x00007700ff1477ac */ /* 0x000e620008000800 */
[----:B--2---:R2:W-:Y:S02]  /*6d080*/  @P4 STG.E.U16 desc[UR8][R12.64], R29 ;  /* 0x0000001d0c004986 */ /* 0x0045e4000c101508 */
[----:B--2---:R-:W-:Y:S01]  /*6d090*/  PRMT R13, R29, 0x7632, R13 ;  /* 0x000076321d0d7816 */ /* 0x004fe2000000000d */
[----:B------:R-:W-:-:S04]  /*6d0a0*/  VIADD R12, R26, 0x87 ;  /* 0x000000871a0c7836 */ /* 0x000fc80000000000 */
[----:B------:R2:W-:Y:S01]  /*6d0b0*/  @P5 STG.E.U16 desc[UR8][R14.64], R13 ;  /* 0x0000000d0e005986 */ /* 0x0005e2000c101508 */
[----:B------:R-:W-:Y:S01]  /*6d0c0*/  ISETP.LT.AND P4, PT, R12, UR28, !P0 ;  /* 0x0000001c0c007c0c */ /* 0x000fe2000c781270 */
[----:B------:R-:W0:Y:S01]  /*6d0d0*/  LDCU UR28, c[0x0][0x3b8] ;  /* 0x00007700ff1c77ac */ /* 0x000e220008000800 */
[CC--:B------:R-:W-:Y:S02]  /*6d0e0*/  LEA R12, P6, R10.reuse, R3.reuse, 0x1 ;  /* 0x000000030a0c7211 */ /* 0x0c0fe400078c08ff */
[C---:B--2---:R-:W-:Y:S02]  /*6d0f0*/  LEA R14, P5, R11.reuse, R3, 0x1 ;  /* 0x000000030b0e7211 */ /* 0x044fe400078a08ff */
[-C--:B------:R-:W-:Y:S02]  /*6d100*/  LEA.HI.X.SX32 R13, R10, R20.reuse, 0x1, P6 ;  /* 0x000000140a0d7211 */ /* 0x080fe400030f0eff */
[----:B------:R-:W-:-:S05]  /*6d110*/  LEA.HI.X.SX32 R15, R11, R20, 0x1, P5 ;  /* 0x000000140b0f7211 */ /* 0x000fca00028f0eff */
[----:B------:R2:W-:Y:S04]  /*6d120*/  STL.64 [R1+0x20], R14 ;  /* 0x0000200e01007387 */ /* 0x0005e80000100a00 */
[----:B------:R0:W-:Y:S01]  /*6d130*/  STL.64 [R1+0x18], R12 ;  /* 0x0000180c01007387 */ /* 0x0001e20000100a00 */
[CC--:B--2---:R-:W-:Y:S02]  /*6d140*/  LEA R14, P5, R8.reuse, R3.reuse, 0x1 ;  /* 0x00000003080e7211 */ /* 0x0c4fe400078a08ff */
[C---:B0-----:R-:W-:Y:S02]  /*6d150*/  LEA R12, P6, R9.reuse, R3, 0x1 ;  /* 0x00000003090c7211 */ /* 0x041fe400078c08ff */
[-C--:B------:R-:W-:Y:S01]  /*6d160*/  LEA.HI.X.SX32 R15, R8, R20.reuse, 0x1, P5 ;  /* 0x00000014080f7211 */ /* 0x080fe200028f0eff */
[----:B------:R0:W-:Y:S01]  /*6d170*/  STL [R1+0x154], R2 ;  /* 0x0001540201007387 */ /* 0x0001e20000100800 */
[----:B------:R-:W-:-:S02]  /*6d180*/  LEA.HI.X.SX32 R13, R9, R20, 0x1, P6 ;  /* 0x00000014090d7211 */ /* 0x000fc400030f0eff */
[-C--:B------:R-:W-:Y:S02]  /*6d190*/  LEA R10, P5, R4, R3.reuse, 0x1 ;  /* 0x00000003040a7211 */ /* 0x080fe400078a08ff */
[-C--:B------:R-:W-:Y:S01]  /*6d1a0*/  LEA R28, P6, R6, R3.reuse, 0x1 ;  /* 0x00000003061c7211 */ /* 0x080fe200078c08ff */
[----:B------:R-:W-:Y:S01]  /*6d1b0*/  STL.64 [R1+0x10], R14 ;  /* 0x0000100e01007387 */ /* 0x000fe20000100a00 */
[-C--:B------:R-:W-:Y:S01]  /*6d1c0*/  LEA.HI.X.SX32 R11, R4, R20.reuse, 0x1, P5 ;  /* 0x00000014040b7211 */ /* 0x080fe200028f0eff */
[----:B0-----:R-:W-:Y:S01]  /*6d1d0*/  VIADD R2, R2, UR10 ;  /* 0x0000000a02027c36 */ /* 0x001fe20008000000 */
[-C--:B------:R-:W-:Y:S01]  /*6d1e0*/  LEA.HI.X.SX32 R29, R6, R20.reuse, 0x1, P6 ;  /* 0x00000014061d7211 */ /* 0x080fe200030f0eff */
[----:B------:R-:W-:Y:S01]  /*6d1f0*/  STL.64 [R1+0x8], R12 ;  /* 0x0000080c01007387 */ /* 0x000fe20000100a00 */
[-C--:B------:R-:W-:Y:S01]  /*6d200*/  LEA R4, P5, R5, R3.reuse, 0x1 ;  /* 0x0000000305047211 */ /* 0x080fe200078a08ff */
[----:B------:R-:W0:Y:S01]  /*6d210*/  LDCU UR10, c[0x0][0x39c] ;  /* 0x00007380ff0a77ac */ /* 0x000e220008000800 */
[----:B------:R-:W-:Y:S01]  /*6d220*/  LEA R6, P6, R7, R3, 0x1 ;  /* 0x0000000307067211 */ /* 0x000fe200078c08ff */
[----:B------:R2:W-:Y:S01]  /*6d230*/  STL [R1+0x140], R2 ;  /* 0x0001400201007387 */ /* 0x0005e20000100800 */
[----:B------:R-:W-:-:S02]  /*6d240*/  LEA.HI.X.SX32 R5, R5, R20, 0x1, P5 ;  /* 0x0000001405057211 */ /* 0x000fc400028f0eff */
[-C--:B------:R-:W-:Y:S01]  /*6d250*/  LEA.HI.X.SX32 R7, R7, R20.reuse, 0x1, P6 ;  /* 0x0000001407077211 */ /* 0x080fe200030f0eff */
[----:B------:R-:W-:Y:S04]  /*6d260*/  STL [R1+0x1788], R28 ;  /* 0x0017881c01007387 */ /* 0x000fe80000100800 */
[----:B------:R-:W-:Y:S01]  /*6d270*/  STL.64 [R1], R10 ;  /* 0x0000000a01007387 */ /* 0x000fe20000100a00 */
[----:B--2---:R-:W-:Y:S01]  /*6d280*/  VIADD R2, R2, UR27 ;  /* 0x0000001b02027c36 */ /* 0x004fe20008000000 */
[-C--:B------:R-:W-:Y:S02]  /*6d290*/  LEA R8, P6, R0, R3.reuse, 0x1 ;  /* 0x0000000300087211 */ /* 0x080fe400078c08ff */
[----:B------:R2:W-:Y:S01]  /*6d2a0*/  STL [R1+0x1758], R29 ;  /* 0x0017581d01007387 */ /* 0x0005e20000100800 */
[----:B------:R-:W0:Y:S03]  /*6d2b0*/  LDCU UR27, c[0x0][0x39c] ;  /* 0x00007380ff1b77ac */ /* 0x000e260008000800 */
[----:B--2---:R-:W2:Y:S04]  /*6d2c0*/  LDL.LU R29, [R1+0x28] ;  /* 0x00002800011d7983 */ /* 0x004ea80000300800 */
[----:B------:R-:W-:Y:S04]  /*6d2d0*/  STL [R1+0x134], R2 ;  /* 0x0001340201007387 */ /* 0x000fe80000100800 */
[----:B------:R-:W-:Y:S04]  /*6d2e0*/  STL.64 [R1+0x1760], R4 ;  /* 0x0017600401007387 */ /* 0x000fe80000100a00 */
[----:B------:R-:W-:Y:S04]  /*6d2f0*/  STL [R1+0x1754], R7 ;  /* 0x0017540701007387 */ /* 0x000fe80000100800 */
[----:B------:R0:W-:Y:S04]  /*6d300*/  STL [R1+0x1778], R6 ;  /* 0x0017780601007387 */ /* 0x0001e80000100800 */
[----:B0-----:R-:W2:Y:S01]  /*6d310*/  LDL.LU.64 R6, [R1+0x18] ;  /* 0x0000180001067983 */ /* 0x001ea20000300a00 */
[----:B------:R-:W-:Y:S01]  /*6d320*/  VIADD R2, R2, UR38 ;  /* 0x0000002602027c36 */ /* 0x000fe20008000000 */
[----:B------:R-:W-:Y:S01]  /*6d330*/  LEA.HI.X.SX32 R9, R0, R20, 0x1, P6 ;  /* 0x0000001400097211 */ /* 0x000fe200030f0eff */
[----:B------:R-:W0:Y:S01]  /*6d340*/  LDCU UR38, c[0x0][0x39c] ;  /* 0x00007380ff2677ac */ /* 0x000e220008000800 */
[-C--:B------:R-:W-:Y:S01]  /*6d350*/  LEA R10, P5, R16, R3.reuse, 0x1 ;  /* 0x00000003100a7211 */ /* 0x080fe200078a08ff */
[----:B--2---:R2:W-:Y:S04]  /*6d360*/  STL.64 [R1+0x1780], R6 ;  /* 0x0017800601007387 */ /* 0x0045e80000100a00 */
[----:B--2---:R-:W2:Y:S04]  /*6d370*/  LDL.LU.64 R6, [R1+0x20] ;  /* 0x0000200001067983 */ /* 0x004ea80000300a00 */
[----:B------:R-:W-:Y:S04]  /*6d380*/  STL [R1+0x120], R2 ;  /* 0x0001200201007387 */ /* 0x000fe80000100800 */
[----:B------:R0:W-:Y:S04]  /*6d390*/  STL.64 [R1+0x1768], R8 ;  /* 0x0017680801007387 */ /* 0x0001e80000100a00 */
[----:B0-----:R-:W2:Y:S01]  /*6d3a0*/  LDL.LU.64 R8, [R1+0x8] ;  /* 0x0000080001087983 */ /* 0x001ea20000300a00 */
[----:B------:R-:W-:-:S02]  /*6d3b0*/  LEA R12, P6, R17, R3, 0x1 ;  /* 0x00000003110c7211 */ /* 0x000fc400078c08ff */
[-C--:B------:R-:W-:Y:S02]  /*6d3c0*/  LEA.HI.X.SX32 R11, R16, R20.reuse, 0x1, P5 ;  /* 0x00000014100b7211 */ /* 0x080fe400028f0eff */
[CC--:B------:R-:W-:Y:S02]  /*6d3d0*/  LEA R14, P5, R18.reuse, R3.reuse, 0x1 ;  /* 0x00000003120e7211 */ /* 0x0c0fe400078a08ff */
[-C--:B------:R-:W-:Y:S02]  /*6d3e0*/  LEA.HI.X.SX32 R13, R17, R20.reuse, 0x1, P6 ;  /* 0x00000014110d7211 */ /* 0x080fe400030f0eff */
[----:B------:R-:W-:Y:S02]  /*6d3f0*/  LEA.HI.X.SX32 R15, R18, R20, 0x1, P5 ;  /* 0x00000014120f7211 */ /* 0x000fe400028f0eff */
[----:B------:R-:W-:-:S04]  /*6d400*/  LEA R18, P5, R23, R3, 0x1 ;  /* 0x0000000317127211 */ /* 0x000fc800078a08ff */
[----:B------:R-:W-:Y:S01]  /*6d410*/  LEA.HI.X.SX32 R19, R23, R20, 0x1, P5 ;  /* 0x0000001417137211 */ /* 0x000fe200028f0eff */
[----:B--2---:R0:W-:Y:S04]  /*6d420*/  STL.64 [R1+0x1770], R8 ;  /* 0x0017700801007387 */ /* 0x0041e80000100a00 */
[----:B0-----:R-:W2:Y:S04]  /*6d430*/  LDL.LU.64 R8, [R1+0x10] ;  /* 0x0000100001087983 */ /* 0x001ea80000300a00 */
[----:B------:R0:W-:Y:S04]  /*6d440*/  STL [R1+0x174c], R11 ;  /* 0x00174c0b01007387 */ /* 0x0001e80000100800 */
[----:B0-----:R-:W2:Y:S04]  /*6d450*/  LDL.LU R11, [R1+0x24c] ;  /* 0x00024c00010b7983 */ /* 0x001ea80000300800 */
[----:B------:R0:W-:Y:S04]  /*6d460*/  STL [R1+0x1750], R13 ;  /* 0x0017500d01007387 */ /* 0x0001e80000100800 */
[----:B0-----:R-:W2:Y:S04]  /*6d470*/  LDL R13, [R1+0xd70] ;  /* 0x000d7000010d7983 */ /* 0x001ea80000100800 */
[----:B------:R0:W-:Y:S04]  /*6d480*/  STL [R1+0x1748], R19 ;  /* 0x0017481301007387 */ /* 0x0001e80000100800 */
[----:B0-----:R-:W3:Y:S01]  /*6d490*/  LDL.LU R19, [R1+0x248] ;  /* 0x0002480001137983 */ /* 0x001ee20000300800 */
[----:B------:R-:W-:-:S02]  /*6d4a0*/  LEA R16, P6, R21, R3, 0x1 ;  /* 0x0000000315107211 */ /* 0x000fc400078c08ff */
[-C--:B------:R-:W-:Y:S01]  /*6d4b0*/  LEA R24, P5, R29, R3.reuse, 0x1 ;  /* 0x000000031d187211 */ /* 0x080fe200078a08ff */
[----:B------:R-:W4:Y:S01]  /*6d4c0*/  LDL.LU.64 R4, [R1] ;  /* 0x0000000001047983 */ /* 0x000f220000300a00 */
[----:B------:R-:W-:Y:S02]  /*6d4d0*/  LEA.HI.X.SX32 R17, R21, R20, 0x1, P6 ;  /* 0x0000001415117211 */ /* 0x000fe400030f0eff */
[----:B------:R-:W-:-:S04]  /*6d4e0*/  LEA R22, P6, R25, R3, 0x1 ;  /* 0x0000000319167211 */ /* 0x000fc800078c08ff */
[-C--:B------:R-:W-:Y:S02]  /*6d4f0*/  LEA.HI.X.SX32 R23, R25, R20.reuse, 0x1, P6 ;  /* 0x0000001419177211 */ /* 0x080fe400030f0eff */
[----:B------:R-:W-:Y:S02]  /*6d500*/  LEA.HI.X.SX32 R25, R29, R20, 0x1, P5 ;  /* 0x000000141d197211 */ /* 0x000fe400028f0eff */
[----:B------:R-:W4:Y:S01]  /*6d510*/  LDL.LU R29, [R1+0x250] ;  /* 0x00025000011d7983 */ /* 0x000f220000300800 */
[----:B--2---:R-:W-:-:S05]  /*6d520*/  VIADD R28, R13, 0x88 ;  /* 0x000000880d1c7836 */ /* 0x004fca0000000000 */
[----:B------:R-:W-:Y:S01]  /*6d530*/  ISETP.LT.AND P5, PT, R28, UR10, !P0 ;  /* 0x0000000a1c007c0c */ /* 0x000fe2000c7a1270 */
[----:B------:R-:W-:Y:S01]  /*6d540*/  VIADD R2, R2, UR16 ;  /* 0x0000001002027c36 */ /* 0x000fe20008000000 */
[----:B------:R-:W2:Y:S04]  /*6d550*/  LDL.LU R28, [R1+0x1788] ;  /* 0x00178800011c7983 */ /* 0x000ea80000300800 */
[----:B---3--:R0:W-:Y:S01]  /*6d560*/  @P1 STG.E.U16 desc[UR8][R6.64], R19 ;  /* 0x0000001306001986 */ /* 0x0081e2000c101508 */
[----:B------:R-:W-:Y:S01]  /*6d570*/  PRMT R21, R19, 0x7632, R21 ;  /* 0x0000763213157816 */ /* 0x000fe20000000015 */
[----:B------:R-:W-:Y:S01]  /*6d580*/  VIADD R0, R13, 0x89 ;  /* 0x000000890d007836 */ /* 0x000fe20000000000 */
[----:B------:R-:W-:Y:S01]  /*6d590*/  LEA R26, P6, R27, R3, 0x1 ;  /* 0x000000031b1a7211 */ /* 0x000fe200078c08ff */
[----:B------:R-:W3:Y:S01]  /*6d5a0*/  LDCU UR10, c[0x0][0x39c] ;  /* 0x00007380ff0a77ac */ /* 0x000ee20008000800 */
[----:B------:R-:W1:Y:S01]  /*6d5b0*/  LDCU UR16, c[0x0][0x3b8] ;  /* 0x00007700ff1077ac */ /* 0x000e620008000800 */
[----:B0-----:R-:W2:Y:S04]  /*6d5c0*/  LDL.LU.64 R6, [R1+0x1780] ;  /* 0x0017800001067983 */ /* 0x001ea80000300a00 */
[----:B------:R-:W-:Y:S04]  /*6d5d0*/  STL [R1+0xdc], R2 ;  /* 0x0000dc0201007387 */ /* 0x000fe80000100800 */
[----:B--2---:R0:W-:Y:S04]  /*6d5e0*/  @P2 STG.E.U16 desc[UR8][R6.64], R21 ;  /* 0x0000001506002986 */ /* 0x0041e8000c101508 */
[----:B------:R2:W-:Y:S04]  /*6d5f0*/  @P3 STG.E.U16 desc[UR8][R8.64], R11 ;  /* 0x0000000b08003986 */ /* 0x0005e8000c101508 */
[----:B0-----:R-:W3:Y:S04]  /*6d600*/  LDL.LU R6, [R1+0x1778] ;  /* 0x0017780001067983 */ /* 0x001ee80000300800 */
[----:B------:R-:W3:Y:S04]  /*6d610*/  LDL.LU R7, [R1+0x254] ;  /* 0x0002540001077983 */ /* 0x000ee80000300800 */
[----:B--2---:R-:W2:Y:S01]  /*6d620*/  LDL.LU.64 R8, [R1+0x1770] ;  /* 0x0017700001087983 */ /* 0x004ea20000300a00 */
[----:B------:R-:W-:Y:S01]  /*6d630*/  PRMT R21, R11, 0x7632, R21 ;  /* 0x000076320b157816 */ /* 0x000fe20000000015 */
[----:B------:R-:W-:Y:S01]  /*6d640*/  VIADD R19, R2, UR37 ;  /* 0x0000002502137c36 */ /* 0x000fe20008000000 */
[----:B------:R-:W-:Y:S01]  /*6d650*/  LEA.HI.X.SX32 R27, R27, R20, 0x1, P6 ;  /* 0x000000141b1b7211 */ /* 0x000fe200030f0eff */
[----:B------:R-:W0:Y:S01]  /*6d660*/  LDCU UR37, c[0x0][0x39c] ;  /* 0x00007380ff2577ac */ /* 0x000e220008000800 */
[----:B------:R-:W-:Y:S01]  /*6d670*/  ISETP.LT.AND P6, PT, R0, UR27, !P0 ;  /* 0x0000001b00007c0c */ /* 0x000fe2000c7c1270 */
[----:B------:R-:W-:Y:S01]  /*6d680*/  VIADD R0, R13, 0x8a ;  /* 0x0000008a0d007836 */ /* 0x000fe20000000000 */
[----:B------:R-:W0:Y:S01]  /*6d690*/  LDCU UR27, c[0x0][0x39c] ;  /* 0x00007380ff1b77ac */ /* 0x000e220008000800 */
[----:B--2---:R2:W-:Y:S04]  /*6d6a0*/  @P4 STG.E.U16 desc[UR8][R8.64], R21 ;  /* 0x0000001508004986 */ /* 0x0045e8000c101508 */
[----:B----4-:R4:W-:Y:S04]  /*6d6b0*/  @P5 STG.E.U16 desc[UR8][R4.64], R29 ;  /* 0x0000001d04005986 */ /* 0x0109e8000c101508 */
[----:B--2---:R-:W2:Y:S01]  /*6d6c0*/  LDL.LU.64 R8, [R1+0x1768] ;  /* 0x0017680001087983 */ /* 0x004ea20000300a00 */
[----:B------:R-:W-:-:S03]  /*6d6d0*/  PRMT R21, R29, 0x7632, R21 ;  /* 0x000076321d157816 */ /* 0x000fc60000000015 */
[----:B------:R-:W2:Y:S04]  /*6d6e0*/  LDL.LU R11, [R1+0x258] ;  /* 0x00025800010b7983 */ /* 0x000ea80000300800 */
[----:B------:R0:W-:Y:S04]  /*6d6f0*/  STL [R1+0xa0], R19 ;  /* 0x0000a01301007387 */ /* 0x0001e80000100800 */
[----:B----4-:R-:W4:Y:S04]  /*6d700*/  LDL.LU.64 R4, [R1+0x1760] ;  /* 0x0017600001047983 */ /* 0x010f280000300a00 */
[----:B------:R-:W2:Y:S04]  /*6d710*/  LDL.LU R2, [R1+0x8b8] ;  /* 0x0008b80001027983 */ /* 0x000ea80000300800 */
[----:B------:R-:W2:Y:S01]  /*6d720*/  LDL.LU R29, [R1+0x1758] ;  /* 0x00175800011d7983 */ /* 0x000ea20000300800 */
[----:B------:R-:W-:Y:S01]  /*6d730*/  ISETP.LT.AND P1, PT, R0, UR40, !P0 ;  /* 0x0000002800007c0c */ /* 0x000fe2000c721270 */
[----:B0-----:R-:W-:Y:S01]  /*6d740*/  VIADD R19, R19, UR26 ;  /* 0x0000001a13137c36 */ /* 0x001fe20008000000 */
[----:B------:R-:W0:Y:S01]  /*6d750*/  LDCU UR40, c[0x0][0x39c] ;  /* 0x00007380ff2877ac */ /* 0x000e220008000800 */
[C---:B------:R-:W-:Y:S01]  /*6d760*/  VIADD R0, R13.reuse, 0x8b ;  /* 0x0000008b0d007836 */ /* 0x040fe20000000000 */
[----:B------:R-:W0:Y:S04]  /*6d770*/  LDCU UR26, c[0x0][0x39c] ;  /* 0x00007380ff1a77ac */ /* 0x000e280008000800 */
[----:B------:R-:W-:Y:S01]  /*6d780*/  ISETP.LT.AND P2, PT, R0, UR38, !P0 ;  /* 0x0000002600007c0c */ /* 0x000fe2000c741270 */
[C---:B------:R-:W-:Y:S01]  /*6d790*/  VIADD R0, R13.reuse, 0x8c ;  /* 0x0000008c0d007836 */ /* 0x040fe20000000000 */
[----:B------:R-:W0:Y:S04]  /*6d7a0*/  LDCU UR38, c[0x0][0x39c] ;  /* 0x00007380ff2677ac */ /* 0x000e280008000800 */
[----:B---3--:R-:W-:Y:S01]  /*6d7b0*/  ISETP.LT.AND P3, PT, R0, UR10, !P0 ;  /* 0x0000000a00007c0c */ /* 0x008fe2000c761270 */
[----:B------:R-:W-:Y:S01]  /*6d7c0*/  VIADD R0, R13, 0x8d ;  /* 0x0000008d0d007836 */ /* 0x000fe20000000000 */
[----:B------:R-:W3:Y:S01]  /*6d7d0*/  LDCU UR10, c[0x0][0x3b8] ;  /* 0x00007700ff0a77ac */ /* 0x000ee20008000800 */
[----:B--2---:R2:W-:Y:S04]  /*6d7e0*/  @P6 STG.E.U16 desc[UR8][R28.64], R21 ;  /* 0x000000151c006986 */ /* 0x0045e8000c101508 */
[----:B----4-:R4:W-:Y:S04]  /*6d7f0*/  @P1 STG.E.U16 desc[UR8][R4.64], R7 ;  /* 0x0000000704001986 */ /* 0x0109e8000c101508 */
[----:B--2---:R-:W2:Y:S04]  /*6d800*/  LDL.LU R29, [R1+0x18c] ;  /* 0x00018c00011d7983 */ /* 0x004ea80000300800 */
[----:B------:R-:W2:Y:S01]  /*6d810*/  LDL.LU R21, [R1+0x164] ;  /* 0x0001640001157983 */ /* 0x000ea20000300800 */
[----:B----4-:R-:W-:-:S03]  /*6d820*/  PRMT R4, R7, 0x7632, R4 ;  /* 0x0000763207047816 */ /* 0x010fc60000000004 */
[----:B------:R-:W4:Y:S04]  /*6d830*/  LDL.LU R28, [R1+0x54] ;  /* 0x00005400011c7983 */ /* 0x000f280000300800 */
[----:B------:R0:W-:Y:S04]  /*6d840*/  STL [R1+0x84], R19 ;  /* 0x0000841301007387 */ /* 0x0001e80000100800 */
[----:B------:R-:W2:Y:S04]  /*6d850*/  LDL.LU R5, [R1+0x68] ;  /* 0x0000680001057983 */ /* 0x000ea80000300800 */
[----:B------:R-:W2:Y:S01]  /*6d860*/  LDL.LU R7, [R1+0x1754] ;  /* 0x0017540001077983 */ /* 0x000ea20000300800 */
[----:B------:R-:W-:Y:S01]  /*6d870*/  ISETP.LT.AND P4, PT, R0, UR27, !P0 ;  /* 0x0000001b00007c0c */ /* 0x000fe2000c781270 */
[C---:B------:R-:W-:Y:S01]  /*6d880*/  VIADD R0, R13.reuse, 0x8e ;  /* 0x0000008e0d007836 */ /* 0x040fe20000000000 */
[----:B------:R-:W1:Y:S04]  /*6d890*/  LDCU UR27, c[0x0][0x39c] ;  /* 0x00007380ff1b77ac */ /* 0x000e680008000800 */
[----:B0-----:R-:W-:Y:S01]  /*6d8a0*/  ISETP.LT.AND P5, PT, R0, UR40, !P0 ;  /* 0x0000002800007c0c */ /* 0x001fe2000c7a1270 */
[C---:B------:R-:W-:Y:S01]  /*6d8b0*/  VIADD R0, R13.reuse, 0x8f ;  /* 0x0000008f0d007836 */ /* 0x040fe20000000000 */
[----:B------:R-:W0:Y:S04]  /*6d8c0*/  LDCU UR40, c[0x0][0x3b8] ;  /* 0x00007700ff2877ac */ /* 0x000e280008000800 */
[----:B------:R-:W-:Y:S01]  /*6d8d0*/  ISETP.LT.AND P6, PT, R0, UR38, !P0 ;  /* 0x0000002600007c0c */ /* 0x000fe2000c7c1270 */
[----:B------:R-:W-:Y:S01]  /*6d8e0*/  VIADD R0, R13, 0x90 ;  /* 0x000000900d007836 */ /* 0x000fe20000000000 */
[----:B------:R-:W0:Y:S01]  /*6d8f0*/  LDCU UR38, c[0x0][0x39c] ;  /* 0x00007380ff2677ac */ /* 0x000e220008000800 */
[----:B------:R-:W-:-:S03]  /*6d900*/  VIADD R19, R19, UR24 ;  /* 0x0000001813137c36 */ /* 0x000fc60008000000 */
[----:B------:R-:W-:Y:S01]  /*6d910*/  ISETP.LT.AND P1, PT, R0, UR37, !P0 ;  /* 0x0000002500007c0c */ /* 0x000fe2000c721270 */
[C---:B------:R-:W-:Y:S01]  /*6d920*/  VIADD R0, R13.reuse, 0x91 ;  /* 0x000000910d007836 */ /* 0x040fe20000000000 */
[----:B------:R-:W0:Y:S01]  /*6d930*/  LDCU UR37, c[0x0][0x39c] ;  /* 0x00007380ff2577ac */ /* 0x000e220008000800 */
[----:B------:R-:W0:Y:S01]  /*6d940*/  LDCU UR24, c[0x0][0x39c] ;  /* 0x00007380ff1877ac */ /* 0x000e220008000800 */
[----:B--2---:R2:W-:Y:S02]  /*6d950*/  @P2 STG.E.U16 desc[UR8][R6.64], R4 ;  /* 0x0000000406002986 */ /* 0x0045e4000c101508 */
[----:B-1----:R-:W-:Y:S01]  /*6d960*/  ISETP.LT.AND P2, PT, R0, UR27, !P0 ;  /* 0x0000001b00007c0c */ /* 0x002fe2000c741270 */
[----:B------:R-:W-:Y:S01]  /*6d970*/  VIADD R0, R13, 0x92 ;  /* 0x000000920d007836 */ /* 0x000fe20000000000 */
[----:B------:R-:W1:Y:S01]  /*6d980*/  LDCU UR27, c[0x0][0x3b8] ;  /* 0x00007700ff1b77ac */ /* 0x000e620008000800 */
[----:B------:R0:W-:Y:S04]  /*6d990*/  @P3 STG.E.U16 desc[UR8][R8.64], R11 ;  /* 0x0000000b08003986 */ /* 0x0001e8000c101508 */
[----:B--2---:R-:W2:Y:S01]  /*6d9a0*/  LDL.LU R6, [R1+0x1dc] ;  /* 0x0001dc0001067983 */ /* 0x004ea20000300800 */
[----:B----4-:R-:W-:-:S03]  /*6d9b0*/  IMAD.MOV.U32 R7, RZ, RZ, R28 ;  /* 0x000000ffff077224 */ /* 0x010fc600078e001c */
[----:B------:R-:W4:Y:S01]  /*6d9c0*/  LDL.LU R28, [R1+0x8b0] ;  /* 0x0008b000011c7983 */ /* 0x000f220000300800 */
[----:B0-----:R-:W-:Y:S01]  /*6d9d0*/  IMAD.MOV.U32 R8, RZ, RZ, R13 ;  /* 0x000000ffff087224 */ /* 0x001fe200078e000d */
[----:B------:R-:W-:Y:S02]  /*6d9e0*/  PRMT R4, R11, 0x7632, R4 ;  /* 0x000076320b047816 */ /* 0x000fe40000000004 */
[----:B------:R-:W-:Y:S04]  /*6d9f0*/  STL [R1+0x60], R19 ;  /* 0x0000601301007387 */ /* 0x000fe80000100800 */
[----:B------:R-:W2:Y:S04]  /*6da00*/  LDL.LU R13, [R1+0x1750] ;  /* 0x00175000010d7983 */ /* 0x000ea80000300800 */
[----:B------:R-:W2:Y:S04]  /*6da10*/  LDL.LU R9, [R1+0x8b4] ;  /* 0x0008b40001097983 */ /* 0x000ea80000300800 */
[----:B------:R-:W2:Y:S01]  /*6da20*/  LDL.LU R11, [R1+0x174c] ;  /* 0x00174c00010b7983 */ /* 0x000ea20000300800 */
[----:B------:R-:W-:Y:S01]  /*6da30*/  ISETP.LT.AND P3, PT, R0, UR26, !P0 ;  /* 0x0000001a00007c0c */ /* 0x000fe2000c761270 */
[----:B------:R-:W-:Y:S01]  /*6da40*/  VIADD R0, R8, 0x93 ;  /* 0x0000009308007836 */ /* 0x000fe20000000000 */
[----:B------:R-:W0:Y:S01]  /*6da50*/  LDCU UR26, c[0x0][0x39c] ;  /* 0x00007380ff1a77ac */ /* 0x000e220008000800 */
[----:B--2---:R2:W-:Y:S04]  /*6da60*/  @P4 STG.E.U16 desc[UR8][R10.64], R4 ;  /* 0x000000040a004986 */ /* 0x0045e8000c101508 */
[----:B--2---:R-:W2:Y:S01]  /*6da70*/  LDL.LU R11, [R1+0x25c] ;  /* 0x00025c00010b7983 */ /* 0x004ea20000300800 */
[----:B------:R-:W-:Y:S01]  /*6da80*/  ISETP.LT.AND P4, PT, R0, UR38, !P0 ;  /* 0x0000002600007c0c */ /* 0x000fe2000c781270 */
[----:B------:R-:W-:Y:S01]  /*6da90*/  VIADD R0, R8, 0x94 ;  /* 0x0000009408007836 */ /* 0x000fe20000000000 */
[----:B------:R-:W0:Y:S01]  /*6daa0*/  LDCU UR38, c[0x0][0x39c] ;  /* 0x00007380ff2677ac */ /* 0x000e220008000800 */
[----:B--2---:R2:W-:Y:S02]  /*6dab0*/  @P5 STG.E.U16 desc[UR8][R12.64], R11 ;  /* 0x0000000b0c005986 */ /* 0x0045e4000c101508 */
[----:B--2---:R-:W-:-:S02]  /*6dac0*/  IMAD.MOV.U32 R12, RZ, RZ, R8 ;  /* 0x000000ffff0c7224 */ /* 0x004fc400078e0008 */
[----:B------:R-:W-:Y:S01]  /*6dad0*/  VIADD R8, R19, UR25 ;  /* 0x0000001913087c36 */ /* 0x000fe20008000000 */
[----:B------:R-:W-:Y:S01]  /*6dae0*/  PRMT R4, R11, 0x7632, R4 ;  /* 0x000076320b047816 */ /* 0x000fe20000000004 */
[----:B------:R-:W2:Y:S01]  /*6daf0*/  LDL.LU R19, [R1+0x1748] ;  /* 0x0017480001137983 */ /* 0x000ea20000300800 */
[----:B------:R-:W-:Y:S01]  /*6db00*/  ISETP.LT.AND P5, PT, R0, UR37, !P0 ;  /* 0x0000002500007c0c */ /* 0x000fe2000c7a1270 */
[----:B------:R-:W0:Y:S02]  /*6db10*/  LDCU UR25, c[0x0][0x3b8] ;  /* 0x00007700ff1977ac */ /* 0x000e240008000800 */
[----:B------:R1:W-:Y:S04]  /*6db20*/  @P6 STG.E.U16 desc[UR8][R14.64], R4 ;  /* 0x000000040e006986 */ /* 0x0003e8000c101508 */
[----:B------:R-:W3:Y:S01]  /*6db30*/  LDL.LU R11, [R1+0x30] ;  /* 0x00003000010b7983 */ /* 0x000ee20000300800 */
[----:B------:R-:W-:Y:S01]  /*6db40*/  VIADD R0, R12, 0x95 ;  /* 0x000000950c007836 */ /* 0x000fe20000000000 */
[----:B------:R-:W0:Y:S02]  /*6db50*/  LDCU UR37, c[0x0][0x3b8] ;  /* 0x00007700ff2577ac */ /* 0x000e240008000800 */
[----:B----4-:R-:W-:Y:S01]  /*6db60*/  @P1 STG.E.U16 desc[UR8][R16.64], R28 ;  /* 0x0000001c10001986 */ /* 0x010fe2000c101508 */
[----:B-1----:R-:W-:-:S03]  /*6db70*/  PRMT R4, R28, 0x7632, R4 ;  /* 0x000076321c047816 */ /* 0x002fc60000000004 */
[----:B------:R-:W-:Y:S04]  /*6db80*/  STL [R1+0x34], R8 ;  /* 0x0000340801007387 */ /* 0x000fe80000100800 */
[----:B--2---:R1:W-:Y:S04]  /*6db90*/  @P2 STG.E.U16 desc[UR8][R18.64], R4 ;  /* 0x0000000412002986 */ /* 0x0043e8000c101508 */
[----:B-1----:R-:W2:Y:S04]  /*6dba0*/  LDL.LU R19, [R1+0x2c] ;  /* 0x00002c0001137983 */ /* 0x002ea80000300800 */
[----:B------:R-:W4:Y:S04]  /*6dbb0*/  LDL.LU R4, [R1+0x3c] ;  /* 0x00003c0001047983 */ /* 0x000f280000300800 */
[----:B------:R-:W2:Y:S01]  /*6dbc0*/  LDL.LU R13, [R1+0x38] ;  /* 0x00003800010d7983 */ /* 0x000ea20000300800 */
[----:B------:R-:W-:Y:S01]  /*6dbd0*/  ISETP.LT.AND P6, PT, R0, UR24, !P0 ;  /* 0x0000001800007c0c */ /* 0x000fe2000c7c1270 */
[----:B------:R-:W-:Y:S01]  /*6dbe0*/  VIADD R0, R12, 0x96 ;  /* 0x000000960c007836 */ /* 0x000fe20000000000 */
[----:B------:R-:W1:Y:S04]  /*6dbf0*/  LDCU UR24, c[0x0][0x3b8] ;  /* 0x00007700ff1877ac */ /* 0x000e680008000800 */
[----:B0-----:R-:W-:Y:S01]  /*6dc00*/  ISETP.LT.AND P1, PT, R0, UR26, !P0 ;  /* 0x0000001a00007c0c */ /* 0x001fe2000c721270 */
[----:B------:R-:W-:-:S02]  /*6dc10*/  VIADD R0, R12, 0x97 ;  /* 0x000000970c007836 */ /* 0x000fc40000000000 */
[----:B------:R-:W-:Y:S01]  /*6dc20*/  VIADD R28, R8, UR36 ;  /* 0x00000024081c7c36 */ /* 0x000fe20008000000 */
[----:B------:R0:W-:Y:S01]  /*6dc30*/  @P3 STG.E.U16 desc[UR8][R22.64], R9 ;  /* 0x0000000916003986 */ /* 0x0001e2000c101508 */
[----:B------:R-:W1:Y:S01]  /*6dc40*/  LDCU UR26, c[0x0][0x3b8] ;  /* 0x00007700ff1a77ac */ /* 0x000e620008000800 */
[----:B------:R-:W-:Y:S02]  /*6dc50*/  ISETP.LT.AND P2, PT, R0, UR38, !P0 ;  /* 0x0000002600007c0c */ /* 0x000fe4000c741270 */
[----:B------:R-:W-:Y:S01]  /*6dc60*/  PRMT R0, R9, 0x7632, R0 ;  /* 0x0000763209007816 */ /* 0x000fe20000000000 */
[----:B------:R-:W-:Y:S01]  /*6dc70*/  VIADD R14, R28, UR19 ;  /* 0x000000131c0e7c36 */ /* 0x000fe20008000000 */
[----:B------:R-:W1:Y:S01]  /*6dc80*/  LDCU UR36, c[0x0][0x3b8] ;  /* 0x00007700ff2477ac */ /* 0x000e620008000800 */
[----:B------:R-:W-:Y:S02]  /*6dc90*/  IMAD.MOV.U32 R8, RZ, RZ, R5 ;  /* 0x000000ffff087224 */ /* 0x000fe400078e0005 */
[----:B------:R3:W-:Y:S01]  /*6dca0*/  @P4 STG.E.U16 desc[UR8][R24.64], R0 ;  /* 0x0000000018004986 */ /* 0x0007e2000c101508 */
[----:B------:R-:W1:Y:S01]  /*6dcb0*/  LDCU UR19, c[0x0][0x3b8] ;  /* 0x00007700ff1377ac */ /* 0x000e620008000800 */
[----:B0-----:R-:W-:Y:S01]  /*6dcc0*/  IMAD.MOV.U32 R9, RZ, RZ, R6 ;  /* 0x000000ffff097224 */ /* 0x001fe200078e0006 */
[----:B------:R-:W0:Y:S01]  /*6dcd0*/  LDCU UR38, c[0x0][0x3b8] ;  /* 0x00007700ff2677ac */ /* 0x000e220008000800 */
[----:B---3--:R-:W-:Y:S01]  /*6dce0*/  VIADD R25, R14, UR34 ;  /* 0x000000220e197c36 */ /* 0x008fe20008000000 */
[----:B--2---:R2:W-:Y:S01]  /*6dcf0*/  STL.64 [R1+0x1740], R12 ;  /* 0x0017400c01007387 */ /* 0x0045e20000100a00 */
[-C--:B------:R-:W-:Y:S01]  /*6dd00*/  LEA R16, P4, R19, R3.reuse, 0x1 ;  /* 0x0000000313107211 */ /* 0x080fe200078808ff */
[----:B------:R-:W3:Y:S02]  /*6dd10*/  LDCU UR34, c[0x0][0x3b8] ;  /* 0x00007700ff2277ac */ /* 0x000ee40008000800 */
[----:B------:R-:W3:Y:S04]  /*6dd20*/  LDL.LU R15, [R1+0x44] ;  /* 0x00004400010f7983 */ /* 0x000ee80000300800 */
[----:B------:R-:W3:Y:S01]  /*6dd30*/  LDL.LU R5, [R1+0x40] ;  /* 0x0000400001057983 */ /* 0x000ee20000300800 */
[----:B--2---:R-:W-:-:S03]  /*6dd40*/  LEA R12, P3, R11, R3, 0x1 ;  /* 0x000000030b0c7211 */ /* 0x004fc600078608ff */
[----:B------:R-:W2:Y:S01]  /*6dd50*/  LDL.LU R10, [R1+0x4c] ;  /* 0x00004c00010a7983 */ /* 0x000ea20000300800 */
[----:B------:R-:W-:-:S03]  /*6dd60*/  LEA.HI.X.SX32 R13, R11, R20, 0x1, P3 ;  /* 0x000000140b0d7211 */ /* 0x000fc600018f0eff */
[----:B------:R-:W2:Y:S04]  /*6dd70*/  LDL.LU R6, [R1+0x48] ;  /* 0x0000480001067983 */ /* 0x000ea80000300800 */
[----:B------:R-:W-:Y:S04]  /*6dd80*/  STL [R1+0x1630], R2 ;  /* 0x0016300201007387 */ /* 0x000fe80000100800 */
[----:B------:R-:W-:Y:S04]  /*6dd90*/  STL [R1+0x1738], R25 ;  /* 0x0017381901007387 */ /* 0x000fe80000100800 */
[----:B------:R-:W-:Y:S04]  /*6dda0*/  STL [R1+0x173c], R25 ;  /* 0x00173c1901007387 */ /* 0x000fe80000100800 */
[----:B------:R0:W-:Y:S04]  /*6ddb0*/  STL.64 [R1+0xd90], R12 ;  /* 0x000d900c01007387 */ /* 0x0001e80000100a00 */
[----:B0-----:R-:W2:Y:S04]  /*6ddc0*/  LDL.LU.64 R12, [R1+0x1740] ;  /* 0x00174000010c7983 */ /* 0x001ea80000300a00 */
[----:B------:R0:W-:Y:S01]  /*6ddd0*/  @P5 STG.E.U16 desc[UR8][R26.64], R2 ;  /* 0x000000021a005986 */ /* 0x0001e2000c101508 */
[----:B------:R-:W-:Y:S01]  /*6dde0*/  LEA.HI.X.SX32 R17, R19, R20, 0x1, P4 ;  /* 0x0000001413117211 */ /* 0x000fe200020f0eff */
[----:B------:R-:W-:-:S02]  /*6ddf0*/  IMAD.MOV.U32 R11, RZ, RZ, R7 ;  /* 0x000000ffff0b7224 */ /* 0x000fc400078e0007 */
[----:B0-----:R-:W-:Y:S01]  /*6de00*/  VIADD R26, R25, UR12 ;  /* 0x0000000c191a7c36 */ /* 0x001fe20008000000 */
[-C--:B----4-:R-:W-:Y:S01]  /*6de10*/  LEA R18, P3, R4, R3.reuse, 0x1 ;  /* 0x0000000304127211 */ /* 0x090fe200078608ff */
[----:B------:R-:W-:Y:S01]  /*6de20*/  IMAD.MOV.U32 R2, RZ, RZ, R14 ;  /* 0x000000ffff027224 */ /* 0x000fe200078e000e */
[----:B------:R-:W0:Y:S01]  /*6de30*/  LDCU UR12, c[0x0][0x3b8] ;  /* 0x00007700ff0c77ac */ /* 0x000e220008000800 */
[----:B------:R-:W-:Y:S01]  /*6de40*/  VIADD R22, R26, UR35 ;  /* 0x000000231a167c36 */ /* 0x000fe20008000000 */
[----:B------:R-:W-:Y:S01]  /*6de50*/  LEA.HI.X.SX32 R19, R4, R20, 0x1, P3 ;  /* 0x0000001404137211 */ /* 0x000fe200018f0eff */
[----:B------:R-:W4:Y:S03]  /*6de60*/  LDCU UR35, c[0x0][0x3b8] ;  /* 0x00007700ff2377ac */ /* 0x000f260008000800 */
[----:B------:R3:W-:Y:S04]  /*6de70*/  STL [R1], R22 ;  /* 0x0000001601007387 */ /* 0x0007e80000100800 */
[----:B------:R-:W4:Y:S04]  /*6de80*/  LDL.LU R7, [R1+0x50] ;  /* 0x0000500001077983 */ /* 0x000f280000300800 */
[----:B------:R2:W-:Y:S01]  /*6de90*/  STL.64 [R1+0xd88], R16 ;  /* 0x000d881001007387 */ /* 0x0005e20000100a00 */
[----:B------:R-:W-:Y:S01]  /*6dea0*/  VIADD R0, R22, UR15 ;  /* 0x0000000f16007c36 */ /* 0x000fe20008000000 */
[----:B------:R-:W0:Y:S03]  /*6deb0*/  LDCU UR15, c[0x0][0x3b8] ;  /* 0x00007700ff0f77ac */ /* 0x000e260008000800 */
[----:B------:R-:W-:Y:S01]  /*6dec0*/  VIADD R4, R0, UR51 ;  /* 0x0000003300047c36 */ /* 0x000fe20008000000 */
[----:B------:R-:W0:Y:S01]  /*6ded0*/  LDCU UR51, c[0x0][0x3b8] ;  /* 0x00007700ff3377ac */ /* 0x000e220008000800 */
[----:B---3--:R-:W-:-:S04]  /*6dee0*/  LEA R22, P3, R15, R3, 0x1 ;  /* 0x000000030f167211 */ /* 0x008fc800078608ff */
[----:B------:R-:W-:Y:S02]  /*6def0*/  LEA.HI.X.SX32 R23, R15, R20, 0x1, P3 ;  /* 0x000000140f177211 */ /* 0x000fe400018f0eff */
[----:B--2---:R-:W-:-:S04]  /*6df00*/  LEA R16, P4, R13, R3, 0x1 ;  /* 0x000000030d107211 */ /* 0x004fc800078808ff */
[----:B------:R-:W-:-:S05]  /*6df10*/  LEA.HI.X.SX32 R17, R13, R20, 0x1, P4 ;  /* 0x000000140d117211 */ /* 0x000fca00020f0eff */
[----:B------:R2:W-:Y:S01]  /*6df20*/  STL.64 [R1+0xd78], R16 ;  /* 0x000d781001007387 */ /* 0x0005e20000100a00 */
[----:B------:R-:W-:-:S03]  /*6df30*/  IMAD.MOV.U32 R13, RZ, RZ, R8 ;  /* 0x000000ffff0d7224 */ /* 0x000fc600078e0008 */
[----:B--2---:R-:W2:Y:S04]  /*6df40*/  LDL.LU R16, [R1+0x5c] ;  /* 0x00005c0001107983 */ /* 0x004ea80000300800 */
[----:B------:R3:W-:Y:S01]  /*6df50*/  STL.64 [R1+0xd80], R18 ;  /* 0x000d801201007387 */ /* 0x0007e20000100a00 */
[----:B------:R-:W-:-:S03]  /*6df60*/  IMAD.MOV.U32 R8, RZ, RZ, R9 ;  /* 0x000000ffff087224 */ /* 0x000fc600078e0009 */
[----:B------:R-:W2:Y:S04]  /*6df70*/  LDL.LU R17, [R1+0x58] ;  /* 0x0000580001117983 */ /* 0x000ea80000300800 */
[----:B------:R-:W2:Y:S01]  /*6df80*/  LDL.LU R9, [R1+0x64] ;  /* 0x0000640001097983 */ /* 0x000ea20000300800 */
[----:B---3--:R-:W-:-:S03]  /*6df90*/  LEA R18, P4, R5, R3, 0x1 ;  /* 0x0000000305127211 */ /* 0x008fc600078808ff */
[----:B------:R-:W-:Y:S01]  /*6dfa0*/  STL [R1+0x172c], R0 ;  /* 0x00172c0001007387 */ /* 0x000fe20000100800 */
[----:B------:R-:W-:-:S03]  /*6dfb0*/  LEA.HI.X.SX32 R19, R5, R20, 0x1, P4 ;  /* 0x0000001405137211 */ /* 0x000fc600020f0eff */
[----:B------:R3:W-:Y:S04]  /*6dfc0*/  STL.64 [R1+0xd68], R22 ;  /* 0x000d681601007387 */ /* 0x0007e80000100a00 */
[----:B------:R0:W-:Y:S01]  /*6dfd0*/  STL.64 [R1+0xd60], R18 ;  /* 0x000d601201007387 */ /* 0x0001e20000100a00 */
[----:B------:R-:W-:Y:S01]  /*6dfe0*/  VIADD R5, R4, UR49 ;  /* 0x0000003104057c36 */ /* 0x000fe20008000000 */
[----:B------:R-:W1:Y:S01]  /*6dff0*/  LDCU UR49, c[0x0][0x3b8] ;  /* 0x00007700ff3177ac */ /* 0x000e620008000800 */
[-C--:B---3--:R-:W-:Y:S02]  /*6e000*/  LEA R22, P3, R10, R3.reuse, 0x1 ;  /* 0x000000030a167211 */ /* 0x088fe400078608ff */
[----:B0-----:R-:W-:Y:S02]  /*6e010*/  LEA R18, P4, R6, R3, 0x1 ;  /* 0x0000000306127211 */ /* 0x001fe400078808ff */
[----:B------:R-:W-:-:S02]  /*6e020*/  LEA.HI.X.SX32 R23, R10, R20, 0x1, P3 ;  /* 0x000000140a177211 */ /* 0x000fc400018f0eff */
[----:B------:R-:W-:Y:S02]  /*6e030*/  LEA.HI.X.SX32 R19, R6, R20, 0x1, P4 ;  /* 0x0000001406137211 */ /* 0x000fe400020f0eff */
[----:B------:R-:W-:-:S03]  /*6e040*/  LEA R24, P3, R11, R3, 0x1 ;  /* 0x000000030b187211 */ /* 0x000fc600078608ff */
[----:B------:R0:W-:Y:S01]  /*6e050*/  STL.64 [R1+0xd50], R18 ;  /* 0x000d501201007387 */ /* 0x0001e20000100a00 */
[----:B------:R-:W-:Y:S01]  /*6e060*/  VIADD R6, R5, UR50 ;  /* 0x0000003205067c36 */ /* 0x000fe20008000000 */
[----:B------:R-:W3:Y:S02]  /*6e070*/  LDCU UR50, c[0x0][0x3b8] ;  /* 0x00007700ff3277ac */ /* 0x000ee40008000800 */
[----:B------:R-:W-:Y:S04]  /*6e080*/  STL.64 [R1+0xd58], R22 ;  /* 0x000d581601007387 */ /* 0x000fe80000100a00 */
[----:B0-----:R-:W3:Y:S04]  /*6e090*/  LDL.LU R19, [R1+0x70] ;  /* 0x0000700001137983 */ /* 0x001ee80000300800 */
[----:B------:R-:W3:Y:S04]  /*6e0a0*/  LDL.LU R10, [R1+0x6c] ;  /* 0x00006c00010a7983 */ /* 0x000ee80000300800 */
[----:B------:R0:W-:Y:S04]  /*6e0b0*/  STL.64 [R1+0x1708], R4 ;  /* 0x0017080401007387 */ /* 0x0001e80000100a00 */
[----:B------:R-:W-:Y:S01]  /*6e0c0*/  STL [R1+0xd48], R24 ;  /* 0x000d481801007387 */ /* 0x000fe20000100800 */
[----:B0-----:R-:W-:-:S03]  /*6e0d0*/  IMAD.MOV.U32 R5, RZ, RZ, R25 ;  /* 0x000000ffff057224 */ /* 0x001fc600078e0019 */
[----:B------:R-:W3:Y:S01]  /*6e0e0*/  LDL.LU R25, [R1+0x173c] ;  /* 0x00173c0001197983 */ /* 0x000ee20000300800 */
[----:B----4-:R-:W-:Y:S02]  /*6e0f0*/  LEA R22, P4, R7, R3, 0x1 ;  /* 0x0000000307167211 */ /* 0x010fe400078808ff */
[-C--:B------:R-:W-:Y:S01]  /*6e100*/  LEA.HI.X.SX32 R5, R11, R20.reuse, 0x1, P3 ;  /* 0x000000140b057211 */ /* 0x080fe200018f0eff */
[----:B------:R-:W4:Y:S01]  /*6e110*/  LDL.LU R15, [R1+0x78] ;  /* 0x00007800010f7983 */ /* 0x000f220000300800 */
[----:B------:R-:W-:-:S03]  /*6e120*/  LEA.HI.X.SX32 R23, R7, R20, 0x1, P4 ;  /* 0x0000001407177211 */ /* 0x000fc600020f0eff */
[----:B------:R-:W4:Y:S04]  /*6e130*/  LDL.LU R11, [R1+0x74] ;  /* 0x00007400010b7983 */ /* 0x000f280000300800 */
[----:B------:R-:W-:Y:S04]  /*6e140*/  STL [R1+0xd4c], R5 ;  /* 0x000d4c0501007387 */ /* 0x000fe80000100800 */
[----:B------:R2:W-:Y:S01]  /*6e150*/  STL.64 [R1+0xd40], R22 ;  /* 0x000d401601007387 */ /* 0x0005e20000100a00 */
[----:B------:R-:W-:Y:S02]  /*6e160*/  IMAD.MOV.U32 R4, RZ, RZ, R24 ;  /* 0x000000ffff047224 */ /* 0x000fe400078e0018 */
[----:B------:R-:W-:Y:S01]  /*6e170*/  VIADD R7, R6, UR56 ;  /* 0x0000003806077c36 */ /* 0x000fe20008000000 */
[----:B------:R-:W0:Y:S01]  /*6e180*/  LDCU UR56, c[0x0][0x3b8] ;  /* 0x00007700ff3877ac */ /* 0x000e220008000800 */
[----:B--2---:R-:W-:-:S04]  /*6e190*/  LEA R22, P3, R16, R3, 0x1 ;  /* 0x0000000310167211 */ /* 0x004fc800078608ff */
[-C--:B------:R-:W-:Y:S02]  /*6e1a0*/  LEA.HI.X.SX32 R23, R16, R20.reuse, 0x1, P3 ;  /* 0x0000001410177211 */ /* 0x080fe400018f0eff */
[----:B------:R-:W2:Y:S01]  /*6e1b0*/  LDL.LU R16, [R1+0x80] ;  /* 0x0000800001107983 */ /* 0x000ea20000300800 */
[-C--:B------:R-:W-:Y:S02]  /*6e1c0*/  LEA R4, P4, R17, R3.reuse, 0x1 ;  /* 0x0000000311047211 */ /* 0x080fe400078808ff */
[----:B------:R-:W-:Y:S02]  /*6e1d0*/  LEA R24, P3, R13, R3, 0x1 ;  /* 0x000000030d187211 */ /* 0x000fe400078608ff */
[----:B------:R-:W-:Y:S01]  /*6e1e0*/  LEA.HI.X.SX32 R5, R17, R20, 0x1, P4 ;  /* 0x0000001411057211 */ /* 0x000fe200020f0eff */
[----:B------:R0:W-:Y:S04]  /*6e1f0*/  STL.64 [R1+0xd38], R22 ;  /* 0x000d381601007387 */ /* 0x0001e80000100a00 */
[----:B0-----:R-:W2:Y:S01]  /*6e200*/  LDL.LU R22, [R1+0x7c] ;  /* 0x00007c0001167983 */ /* 0x001ea20000300800 */
[----:B------:R-:W-:-:S02]  /*6e210*/  IMAD.MOV.U32 R23, RZ, RZ, R8 ;  /* 0x000000ffff177224 */ /* 0x000fc400078e0008 */
[----:B------:R-:W-:Y:S01]  /*6e220*/  VIADD R8, R7, UR6 ;  /* 0x0000000607087c36 */ /* 0x000fe20008000000 */
[----:B------:R-:W-:Y:S01]  /*6e230*/  STL.64 [R1+0xd30], R4 ;  /* 0x000d300401007387 */ /* 0x000fe20000100a00 */
[----:B------:R-:W0:Y:S03]  /*6e240*/  LDCU UR6, c[0x0][0x3b8] ;  /* 0x00007700ff0677ac */ /* 0x000e260008000800 */
[----:B------:R3:W-:Y:S04]  /*6e250*/  STL.64 [R1+0x1710], R6 ;  /* 0x0017100601007387 */ /* 0x0007e80000100a00 */
[----:B------:R-:W-:Y:S01]  /*6e260*/  STL [R1+0xd28], R24 ;  /* 0x000d281801007387 */ /* 0x000fe20000100800 */
[----:B---3--:R-:W-:-:S03]  /*6e270*/  IMAD.MOV.U32 R7, RZ, RZ, R25 ;  /* 0x000000ffff077224 */ /* 0x008fc600078e0019 */
[----:B------:R-:W3:Y:S04]  /*6e280*/  LDL.LU R25, [R1+0x1738] ;  /* 0x0017380001197983 */ /* 0x000ee80000300800 */
[----:B------:R-:W3:Y:S01]  /*6e290*/  LDL.LU R17, [R1+0x8c] ;  /* 0x00008c0001117983 */ /* 0x000ee20000300800 */
[-C--:B------:R-:W-:Y:S02]  /*6e2a0*/  LEA R4, P4, R9, R3.reuse, 0x1 ;  /* 0x0000000309047211 */ /* 0x080fe400078808ff */
[-C--:B------:R-:W-:Y:S02]  /*6e2b0*/  LEA.HI.X.SX32 R7, R13, R20.reuse, 0x1, P3 ;  /* 0x000000140d077211 */ /* 0x080fe400018f0eff */
[----:B------:R-:W3:Y:S01]  /*6e2c0*/  LDL.LU R13, [R1+0x88] ;  /* 0x00008800010d7983 */ /* 0x000ee20000300800 */
[-C--:B------:R-:W-:Y:S01]  /*6e2d0*/  LEA.HI.X.SX32 R5, R9, R20.reuse, 0x1, P4 ;  /* 0x0000001409057211 */ /* 0x080fe200020f0eff */
[----:B------:R-:W-:Y:S01]  /*6e2e0*/  IMAD.MOV.U32 R6, RZ, RZ, R24 ;  /* 0x000000ffff067224 */ /* 0x000fe200078e0018 */
[C---:B------:R-:W-:Y:S01]  /*6e2f0*/  LEA R6, P3, R19.reuse, R3, 0x1 ;  /* 0x0000000313067211 */ /* 0x040fe200078608ff */
[----:B------:R0:W-:Y:S04]  /*6e300*/  STL [R1+0xd2c], R7 ;  /* 0x000d2c0701007387 */ /* 0x0001e80000100800 */
[----:B------:R1:W-:Y:S04]  /*6e310*/  STL.64 [R1+0xd20], R4 ;  /* 0x000d200401007387 */ /* 0x0003e80000100a00 */
[----:B------:R-:W3:Y:S01]  /*6e320*/  LDL.LU R18, [R1+0x94] ;  /* 0x0000940001127983 */ /* 0x000ee20000300800 */
[----:B0-----:R-:W-:-:S03]  /*6e330*/  LEA.HI.X.SX32 R7, R19, R20, 0x1, P3 ;  /* 0x0000001413077211 */ /* 0x001fc600018f0eff */
[----:B------:R-:W3:Y:S01]  /*6e340*/  LDL.LU R19, [R1+0x90] ;  /* 0x0000900001137983 */ /* 0x000ee20000300800 */
[----:B-1----:R-:W-:-:S03]  /*6e350*/  LEA R4, P4, R10, R3, 0x1 ;  /* 0x000000030a047211 */ /* 0x002fc600078808ff */
[----:B------:R4:W-:Y:S01]  /*6e360*/  STL.64 [R1+0xd18], R6 ;  /* 0x000d180601007387 */ /* 0x0009e20000100a00 */
[----:B------:R-:W-:Y:S01]  /*6e370*/  VIADD R9, R8, UR55 ;  /* 0x0000003708097c36 */ /* 0x000fe20008000000 */
[----:B------:R-:W0:Y:S01]  /*6e380*/  LDCU UR55, c[0x0][0x3b8] ;  /* 0x00007700ff3777ac */ /* 0x000e220008000800 */
[----:B------:R-:W-:Y:S02]  /*6e390*/  LEA.HI.X.SX32 R5, R10, R20, 0x1, P4 ;  /* 0x000000140a057211 */ /* 0x000fe400020f0eff */
[----:B----4-:R-:W-:-:S03]  /*6e3a0*/  LEA R6, P3, R15, R3, 0x1 ;  /* 0x000000030f067211 */ /* 0x010fc600078608ff */
[----:B------:R1:W-:Y:S01]  /*6e3b0*/  STL.64 [R1+0xd10], R4 ;  /* 0x000d100401007387 */ /* 0x0003e20000100a00 */
[----:B------:R-:W-:-:S03]  /*6e3c0*/  LEA.HI.X.SX32 R7, R15, R20, 0x1, P3 ;  /* 0x000000140f077211 */ /* 0x000fc600018f0eff */
[----:B------:R-:W-:Y:S04]  /*6e3d0*/  STL.64 [R1+0x1718], R8 ;  /* 0x0017180801007387 */ /* 0x000fe80000100a00 */
[----:B------:R-:W4:Y:S01]  /*6e3e0*/  LDL.LU R0, [R1+0x9c] ;  /* 0x00009c0001007983 */ /* 0x000f220000300800 */
[----:B-1----:R-:W-:-:S03]  /*6e3f0*/  LEA R4, P4, R11, R3, 0x1 ;  /* 0x000000030b047211 */ /* 0x002fc600078808ff */
[----:B------:R-:W4:Y:S04]  /*6e400*/  LDL.LU R15, [R1+0x98] ;  /* 0x00009800010f7983 */ /* 0x000f280000300800 */
[----:B------:R2:W-:Y:S01]  /*6e410*/  STL.64 [R1+0xd08], R6 ;  /* 0x000d080601007387 */ /* 0x0005e20000100a00 */
[----:B------:R-:W-:-:S05]  /*6e420*/  LEA.HI.X.SX32 R5, R11, R20, 0x1, P4 ;  /* 0x000000140b057211 */ /* 0x000fca00020f0eff */
[----:B------:R1:W-:Y:S01]  /*6e430*/  STL.64 [R1+0xd00], R4 ;  /* 0x000d000401007387 */ /* 0x0003e20000100a00 */
[----:B------:R-:W-:Y:S01]  /*6e440*/  VIADD R10, R9, UR52 ;  /* 0x00000034090a7c36 */ /* 0x000fe20008000000 */
[----:B------:R-:W0:Y:S03]  /*6e450*/  LDCU UR52, c[0x0][0x3b8] ;  /* 0x00007700ff3477ac */ /* 0x000e260008000800 */
[----:B------:R-:W-:Y:S01]  /*6e460*/  VIADD R11, R10, UR53 ;  /* 0x000000350a0b7c36 */ /* 0x000fe20008000000 */
[----:B------:R-:W0:Y:S01]  /*6e470*/  LDCU UR53, c[0x0][0x3b8] ;  /* 0x00007700ff3577ac */ /* 0x000e220008000800 */
[----:B--2---:R-:W-:-:S04]  /*6e480*/  LEA R6, P3, R16, R3, 0x1 ;  /* 0x0000000310067211 */ /* 0x004fc800078608ff */
[----:B------:R-:W-:Y:S02]  /*6e490*/  LEA.HI.X.SX32 R7, R16, R20, 0x1, P3 ;  /* 0x0000001410077211 */ /* 0x000fe400018f0eff */
[----:B------:R-:W2:Y:S04]  /*6e4a0*/  LDL.LU R16, [R1+0xa4] ;  /* 0x0000a40001107983 */ /* 0x000ea80000300800 */
[----:B------:R3:W-:Y:S04]  /*6e4b0*/  STL.64 [R1+0xcf8], R6 ;  /* 0x000cf80601007387 */ /* 0x0007e80000100a00 */
[----:B------:R-:W2:Y:S01]  /*6e4c0*/  LDL.LU R27, [R1+0xa8] ;  /* 0x0000a800011b7983 */ /* 0x000ea20000300800 */
[----:B-1----:R-:W-:-:S04]  /*6e4d0*/  LEA R4, P4, R22, R3, 0x1 ;  /* 0x0000000316047211 */ /* 0x002fc800078808ff */
[----:B------:R-:W-:-:S05]  /*6e4e0*/  LEA.HI.X.SX32 R5, R22, R20, 0x1, P4 ;  /* 0x0000001416057211 */ /* 0x000fca00020f0eff */
[----:B------:R1:W-:Y:S04]  /*6e4f0*/  STL.64 [R1+0xcf0], R4 ;  /* 0x000cf00401007387 */ /* 0x0003e80000100a00 */
[----:B------:R-:W-:Y:S04]  /*6e500*/  STL.64 [R1+0x1700], R10 ;  /* 0x0017000a01007387 */ /* 0x000fe80000100a00 */
[----:B------:R-:W2:Y:S01]  /*6e510*/  LDL.LU R22, [R1+0xb0] ;  /* 0x0000b00001167983 */ /* 0x000ea20000300800 */
[----:B---3--:R-:W-:-:S04]  /*6e520*/  LEA R6, P3, R17, R3, 0x1 ;  /* 0x0000000311067211 */ /* 0x008fc800078608ff */
[----:B------:R-:W-:-:S05]  /*6e530*/  LEA.HI.X.SX32 R7, R17, R20, 0x1, P3 ;  /* 0x0000001411077211 */ /* 0x000fca00018f0eff */
[----:B------:R3:W-:Y:S04]  /*6e540*/  STL.64 [R1+0xce8], R6 ;  /* 0x000ce80601007387 */ /* 0x0007e80000100a00 */
[----:B------:R-:W2:Y:S01]  /*6e550*/  LDL.LU R17, [R1+0xac] ;  /* 0x0000ac0001117983 */ /* 0x000ea20000300800 */
[----:B-1----:R-:W-:-:S04]  /*6e560*/  LEA R4, P4, R13, R3, 0x1 ;  /* 0x000000030d047211 */ /* 0x002fc800078808ff */
[----:B------:R-:W-:Y:S02]  /*6e570*/  LEA.HI.X.SX32 R5, R13, R20, 0x1, P4 ;  /* 0x000000140d057211 */ /* 0x000fe400020f0eff */
[----:B---3--:R-:W-:-:S03]  /*6e580*/  LEA R6, P3, R18, R3, 0x1 ;  /* 0x0000000312067211 */ /* 0x008fc600078608ff */
[----:B------:R1:W-:Y:S01]  /*6e590*/  STL.64 [R1+0xce0], R4 ;  /* 0x000ce00401007387 */ /* 0x0003e20000100a00 */
[----:B------:R-:W-:Y:S02]  /*6e5a0*/  LEA.HI.X.SX32 R7, R18, R20, 0x1, P3 ;  /* 0x0000001412077211 */ /* 0x000fe400018f0eff */
[----:B-1----:R-:W-:-:S04]  /*6e5b0*/  LEA R4, P4, R19, R3, 0x1 ;  /* 0x0000000313047211 */ /* 0x002fc800078808ff */
[----:B------:R-:W-:Y:S01]  /*6e5c0*/  LEA.HI.X.SX32 R5, R19, R20, 0x1, P4 ;  /* 0x0000001413057211 */ /* 0x000fe200020f0eff */
[----:B------:R-:W-:-:S04]  /*6e5d0*/  IMAD.MOV.U32 R24, RZ, RZ, R12 ;  /* 0x000000ffff187224 */ /* 0x000fc800078e000c */
[----:B------:R1:W-:Y:S01]  /*6e5e0*/  STL.64 [R1+0xcd0], R4 ;  /* 0x000cd00401007387 */ /* 0x0003e20000100a00 */
[----:B------:R-:W-:Y:S01]  /*6e5f0*/  VIADD R12, R11, UR54 ;  /* 0x000000360b0c7c36 */ /* 0x000fe20008000000 */
[----:B------:R-:W3:Y:S02]  /*6e600*/  LDCU UR54, c[0x0][0x3b8] ;  /* 0x00007700ff3677ac */ /* 0x000ee40008000800 */
[----:B------:R0:W-:Y:S01]  /*6e610*/  STL.64 [R1+0xcd8], R6 ;  /* 0x000cd80601007387 */ /* 0x0001e20000100a00 */
[----:B----4-:R-:W-:Y:S01]  /*6e620*/  LEA R8, P3, R0, R3, 0x1 ;  /* 0x0000000300087211 */ /* 0x010fe200078608ff */
[----:B------:R-:W-:Y:S01]  /*6e630*/  VIADD R13, R12, UR57 ;  /* 0x000000390c0d7c36 */ /* 0x000fe20008000000 */
[----:B------:R-:W4:Y:S01]  /*6e640*/  LDCU UR57, c[0x0][0x3b8] ;  /* 0x00007700ff3977ac */ /* 0x000f220008000800 */
[----:B-1----:R-:W3:Y:S04]  /*6e650*/  LDL.LU R5, [R1+0xb8] ;  /* 0x0000b80001057983 */ /* 0x002ee80000300800 */
[----:B------:R-:W4:Y:S01]  /*6e660*/  LDL.LU R18, [R1+0xb4] ;  /* 0x0000b40001127983 */ /* 0x000f220000300800 */
[----:B------:R-:W-:-:S03]  /*6e670*/  LEA.HI.X.SX32 R9, R0, R20, 0x1, P3 ;  /* 0x0000001400097211 */ /* 0x000fc600018f0eff */
[----:B------:R-:W4:Y:S01]  /*6e680*/  LDL.LU R19, [R1+0xbc] ;  /* 0x0000bc0001137983 */ /* 0x000f220000300800 */
[----:B0-----:R-:W-:-:S03]  /*6e690*/  LEA R6, P4, R15, R3, 0x1 ;  /* 0x000000030f067211 */ /* 0x001fc600078808ff */
[----:B------:R-:W-:Y:S04]  /*6e6a0*/  STL.64 [R1+0x1720], R12 ;  /* 0x0017200c01007387 */ /* 0x000fe80000100a00 */
[----:B------:R-:W4:Y:S04]  /*6e6b0*/  LDL.LU R0, [R1+0xc0] ;  /* 0x0000c00001007983 */ /* 0x000f280000300800 */
[----:B------:R2:W-:Y:S01]  /*6e6c0*/  STL.64 [R1+0xcb8], R8 ;  /* 0x000cb80801007387 */ /* 0x0005e20000100a00 */
[----:B------:R-:W-:-:S05]  /*6e6d0*/  LEA.HI.X.SX32 R7, R15, R20, 0x1, P4 ;  /* 0x000000140f077211 */ /* 0x000fca00020f0eff */
[----:B------:R0:W-:Y:S01]  /*6e6e0*/  STL.64 [R1+0xcb0], R6 ;  /* 0x000cb00601007387 */ /* 0x0001e20000100a00 */
[----:B------:R-:W-:Y:S01]  /*6e6f0*/  VIADD R14, R13, UR71 ;  /* 0x000000470d0e7c36 */ /* 0x000fe20008000000 */
[----:B------:R-:W1:Y:S03]  /*6e700*/  LDCU UR71, c[0x0][0x3b8] ;  /* 0x00007700ff4777ac */ /* 0x000e660008000800 */
[----:B------:R-:W-:Y:S01]  /*6e710*/  VIADD R15, R14, UR65 ;  /* 0x000000410e0f7c36 */ /* 0x000fe20008000000 */
[----:B------:R-:W0:Y:S01]  /*6e720*/  LDCU UR65, c[0x0][0x3b8] ;  /* 0x00007700ff4177ac */ /* 0x000e220008000800 */
[----:B--2---:R-:W-:-:S04]  /*6e730*/  LEA R8, P3, R27, R3, 0x1 ;  /* 0x000000031b087211 */ /* 0x004fc800078608ff */
[----:B------:R-:W-:-:S05]  /*6e740*/  LEA.HI.X.SX32 R9, R27, R20, 0x1, P3 ;  /* 0x000000141b097211 */ /* 0x000fca00018f0eff */
[----:B------:R-:W-:Y:S04]  /*6e750*/  STL.64 [R1+0xca8], R8 ;  /* 0x000ca80801007387 */ /* 0x000fe80000100a00 */
[----:B------:R-:W2:Y:S01]  /*6e760*/  LDL.LU R4, [R1+0xc8] ;  /* 0x0000c80001047983 */ /* 0x000ea20000300800 */
[----:B0-----:R-:W-:Y:S01]  /*6e770*/  LEA R6, P4, R16, R3, 0x1 ;  /* 0x0000000310067211 */ /* 0x001fe200078808ff */
[----:B------:R-:W-:-:S03]  /*6e780*/  IMAD.MOV.U32 R27, RZ, RZ, R24 ;  /* 0x000000ffff1b7224 */ /* 0x000fc600078e0018 */
[----:B------:R-:W-:Y:S01]  /*6e790*/  LEA.HI.X.SX32 R7, R16, R20, 0x1, P4 ;  /* 0x0000001410077211 */ /* 0x000fe200020f0eff */
[----:B------:R-:W-:Y:S02]  /*6e7a0*/  IMAD.MOV.U32 R24, RZ, RZ, R21 ;  /* 0x000000ffff187224 */ /* 0x000fe400078e0015 */
[----:B------:R-:W2:Y:S04]  /*6e7b0*/  LDL.LU R21, [R1+0xc4] ;  /* 0x0000c40001157983 */ /* 0x000ea80000300800 */
[----:B------:R0:W-:Y:S04]  /*6e7c0*/  STL.64 [R1+0xca0], R6 ;  /* 0x000ca00601007387 */ /* 0x0001e80000100a00 */
[----:B------:R-:W-:Y:S01]  /*6e7d0*/  STL.64 [R1+0x16f8], R14 ;  /* 0x0016f80e01007387 */ /* 0x000fe20000100a00 */
[----:B0-----:R-:W-:-:S04]  /*6e7e0*/  LEA R6, P4, R17, R3, 0x1 ;  /* 0x0000000311067211 */ /* 0x001fc800078808ff */
[----:B------:R-:W-:-:S05]  /*6e7f0*/  LEA.HI.X.SX32 R7, R17, R20, 0x1, P4 ;  /* 0x0000001411077211 */ /* 0x000fca00020f0eff */
[----:B------:R0:W-:Y:S04]  /*6e800*/  STL.64 [R1+0xc80], R6 ;  /* 0x000c800601007387 */ /* 0x0001e80000100a00 */
[----:B0-----:R-:W2:Y:S01]  /*6e810*/  LDL.LU R7, [R1+0xd0] ;  /* 0x0000d00001077983 */ /* 0x001ea20000300800 */
[----:B------:R-:W-:-:S04]  /*6e820*/  LEA R8, P3, R22, R3, 0x1 ;  /* 0x0000000316087211 */ /* 0x000fc800078608ff */
[----:B------:R-:W-:-:S05]  /*6e830*/  LEA.HI.X.SX32 R9, R22, R20, 0x1, P3 ;  /* 0x0000001416097211 */ /* 0x000fca00018f0eff */
[----:B------:R4:W-:Y:S04]  /*6e840*/  STL.64 [R1+0xc88], R8 ;  /* 0x000c880801007387 */ /* 0x0009e80000100a00 */
[----:B------:R-:W2:Y:S01]  /*6e850*/  LDL.LU R22, [R1+0xcc] ;  /* 0x0000cc0001167983 */ /* 0x000ea20000300800 */
[----:B------:R-:W-:Y:S01]  /*6e860*/  VIADD R16, R15, UR60 ;  /* 0x0000003c0f107c36 */ /* 0x000fe20008000000 */
[----:B------:R-:W0:Y:S02]  /*6e870*/  LDCU UR60, c[0x0][0x3b8] ;  /* 0x00007700ff3c77ac */ /* 0x000e240008000800 */
[----:B------:R-:W2:Y:S01]  /*6e880*/  LDL.LU R6, [R1+0xd8] ;  /* 0x0000d80001067983 */ /* 0x000ea20000300800 */
[-C--:B---3--:R-:W-:Y:S02]  /*6e890*/  LEA R10, P3, R5, R3.reuse, 0x1 ;  /* 0x00000003050a7211 */ /* 0x088fe400078608ff */
[----:B----4-:R-:W-:-:S02]  /*6e8a0*/  LEA R8, P4, R18, R3, 0x1 ;  /* 0x0000000312087211 */ /* 0x010fc400078808ff */
[-C--:B------:R-:W-:Y:S02]  /*6e8b0*/  LEA.HI.X.SX32 R11, R5, R20.reuse, 0x1, P3 ;  /* 0x00000014050b7211 */ /* 0x080fe400018f0eff */
[----:B------:R-:W-:-:S03]  /*6e8c0*/  LEA.HI.X.SX32 R9, R18, R20, 0x1, P4 ;  /* 0x0000001412097211 */ /* 0x000fc600020f0eff */
[----:B------:R3:W-:Y:S04]  /*6e8d0*/  STL.64 [R1+0xc78], R10 ;  /* 0x000c780a01007387 */ /* 0x0007e80000100a00 */
[----:B------:R-:W4:Y:S01]  /*6e8e0*/  LDL.LU R5, [R1+0xd4] ;  /* 0x0000d40001057983 */ /* 0x000f220000300800 */
[----:B------:R-:W-:Y:S01]  /*6e8f0*/  VIADD R17, R16, UR70 ;  /* 0x0000004610117c36 */ /* 0x000fe20008000000 */
[----:B------:R-:W0:Y:S02]  /*6e900*/  LDCU UR70, c[0x0][0x3b8] ;  /* 0x00007700ff4677ac */ /* 0x000e240008000800 */
[----:B------:R1:W-:Y:S01]  /*6e910*/  STL.64 [R1+0xc70], R8 ;  /* 0x000c700801007387 */ /* 0x0003e20000100a00 */
[----:B---3--:R-:W-:-:S04]  /*6e920*/  LEA R10, P3, R0, R3, 0x1 ;  /* 0x00000003000a7211 */ /* 0x008fc800078608ff */
[-C--:B------:R-:W-:Y:S02]  /*6e930*/  LEA.HI.X.SX32 R11, R0, R20.reuse, 0x1, P3 ;  /* 0x00000014000b7211 */ /* 0x080fe400018f0eff */
[C---:B-1----:R-:W-:Y:S01]  /*6e940*/  LEA R8, P4, R19.reuse, R3, 0x1 ;  /* 0x0000000313087211 */ /* 0x042fe200078808ff */
[----:B------:R-:W-:Y:S03]  /*6e950*/  STL.64 [R1+0x16f0], R16 ;  /* 0x0016f01001007387 */ /* 0x000fe60000100a00 */
[----:B------:R-:W-:Y:S01]  /*6e960*/  LEA.HI.X.SX32 R9, R19, R20, 0x1, P4 ;  /* 0x0000001413097211 */ /* 0x000fe200020f0eff */
[----:B------:R-:W-:Y:S01]  /*6e970*/  STL.64 [R1+0xc58], R10 ;  /* 0x000c580a01007387 */ /* 0x000fe20000100a00 */
[----:B------:R-:W-:-:S03]  /*6e980*/  IMAD.MOV.U32 R0, RZ, RZ, R27 ;  /* 0x000000ffff007224 */ /* 0x000fc600078e001b */
[----:B------:R1:W-:Y:S04]  /*6e990*/  STL.64 [R1+0xc50], R8 ;  /* 0x000c500801007387 */ /* 0x0003e80000100a00 */
[----:B-1----:R-:W3:Y:S04]  /*6e9a0*/  LDL.LU R8, [R1+0xe4] ;  /* 0x0000e40001087983 */ /* 0x002ee80000300800 */
[----:B------:R-:W3:Y:S04]  /*6e9b0*/  LDL.LU R27, [R1+0xe0] ;  /* 0x0000e000011b7983 */ /* 0x000ee80000300800 */
[----:B------:R-:W3:Y:S01]  /*6e9c0*/  LDL.LU R9, [R1+0xec] ;  /* 0x0000ec0001097983 */ /* 0x000ee20000300800 */
[----:B------:R-:W-:Y:S01]  /*6e9d0*/  VIADD R18, R17, UR62 ;  /* 0x0000003e11127c36 */ /* 0x000fe20008000000 */
[----:B------:R-:W1:Y:S03]  /*6e9e0*/  LDCU UR62, c[0x0][0x3b8] ;  /* 0x00007700ff3e77ac */ /* 0x000e660008000800 */
[----:B------:R-:W-:Y:S01]  /*6e9f0*/  VIADD R19, R18, UR69 ;  /* 0x0000004512137c36 */ /* 0x000fe20008000000 */
[----:B------:R-:W0:Y:S01]  /*6ea00*/  LDCU UR69, c[0x0][0x3b8] ;  /* 0x00007700ff4577ac */ /* 0x000e220008000800 */
[----:B--2---:R-:W-:-:S04]  /*6ea10*/  LEA R12, P3, R4, R3, 0x1 ;  /* 0x00000003040c7211 */ /* 0x004fc800078608ff */
[----:B------:R-:W-:-:S05]  /*6ea20*/  LEA.HI.X.SX32 R13, R4, R20, 0x1, P3 ;  /* 0x00000014040d7211 */ /* 0x000fca00018f0eff */
[----:B------:R2:W-:Y:S04]  /*6ea30*/  STL.64 [R1+0xc38], R12 ;  /* 0x000c380c01007387 */ /* 0x0005e80000100a00 */
[----:B------:R-:W3:Y:S01]  /*6ea40*/  LDL.LU R4, [R1+0xe8] ;  /* 0x0000e80001047983 */ /* 0x000ee20000300800 */
[----:B------:R-:W-:-:S04]  /*6ea50*/  LEA R10, P4, R21, R3, 0x1 ;  /* 0x00000003150a7211 */ /* 0x000fc800078808ff */
[----:B------:R-:W-:-:S05]  /*6ea60*/  LEA.HI.X.SX32 R11, R21, R20, 0x1, P4 ;  /* 0x00000014150b7211 */ /* 0x000fca00020f0eff */
[----:B------:R0:W-:Y:S04]  /*6ea70*/  STL.64 [R1+0xc30], R10 ;  /* 0x000c300a01007387 */ /* 0x0001e80000100a00 */
[----:B------:R-:W-:Y:S04]  /*6ea80*/  STL.64 [R1+0x16e8], R18 ;  /* 0x0016e81201007387 */ /* 0x000fe80000100a00 */
[----:B------:R-:W3:Y:S01]  /*6ea90*/  LDL.LU R17, [R1+0xf4] ;  /* 0x0000f40001117983 */ /* 0x000ee20000300800 */
[----:B--2---:R-:W-:-:S04]  /*6eaa0*/  LEA R12, P3, R7, R3, 0x1 ;  /* 0x00000003070c7211 */ /* 0x004fc800078608ff */
[----:B------:R-:W-:-:S05]  /*6eab0*/  LEA.HI.X.SX32 R13, R7, R20, 0x1, P3 ;  /* 0x00000014070d7211 */ /* 0x000fca00018f0eff */
[----:B------:R2:W-:Y:S04]  /*6eac0*/  STL.64 [R1+0xc18], R12 ;  /* 0x000c180c01007387 */ /* 0x0005e80000100a00 */
[----:B------:R-:W3:Y:S01]  /*6ead0*/  LDL.LU R7, [R1+0xf0] ;  /* 0x0000f00001077983 */ /* 0x000ee20000300800 */
[----:B0-----:R-:W-:-:S04]  /*6eae0*/  LEA R10, P4, R22, R3, 0x1 ;  /* 0x00000003160a7211 */ /* 0x001fc800078808ff */
[----:B------:R-:W-:Y:S02]  /*6eaf0*/  LEA.HI.X.SX32 R11, R22, R20, 0x1, P4 ;  /* 0x00000014160b7211 */ /* 0x000fe400020f0eff */
[----:B--2---:R-:W-:-:S03]  /*6eb00*/  LEA R12, P3, R6, R3, 0x1 ;  /* 0x00000003060c7211 */ /* 0x004fc600078608ff */
[----:B------:R4:W-:Y:S01]  /*6eb10*/  STL.64 [R1+0xc10], R10 ;  /* 0x000c100a01007387 */ /* 0x0009e20000100a00 */
[----:B------:R-:W-:Y:S02]  /*6eb20*/  LEA.HI.X.SX32 R13, R6, R20, 0x1, P3 ;  /* 0x00000014060d7211 */ /* 0x000fe400018f0eff */
[----:B----4-:R-:W-:-:S04]  /*6eb30*/  LEA R10, P4, R5, R3, 0x1 ;  /* 0x00000003050a7211 */ /* 0x010fc800078808ff */
[----:B------:R-:W-:Y:S01]  /*6eb40*/  LEA.HI.X.SX32 R11, R5, R20, 0x1, P4 ;  /* 0x00000014050b7211 */ /* 0x000fe200020f0eff */
[----:B------:R3:W-:Y:S04]  /*6eb50*/  STL.64 [R1+0xc08], R12 ;  /* 0x000c080c01007387 */ /* 0x0007e80000100a00 */
[----:B------:R0:W-:Y:S04]  /*6eb60*/  STL.64 [R1+0xc00], R10 ;  /* 0x000c000a01007387 */ /* 0x0001e80000100a00 */
[----:B------:R-:W2:Y:S04]  /*6eb70*/  LDL.LU R14, [R1+0xfc] ;  /* 0x0000fc00010e7983 */ /* 0x000ea80000300800 */
[----:B------:R-:W4:Y:S01]  /*6eb80*/  LDL.LU R6, [R1+0xf8] ;  /* 0x0000f80001067983 */ /* 0x000f220000300800 */
[----:B------:R-:W-:Y:S01]  /*6eb90*/  VIADD R21, R19, UR64 ;  /* 0x0000004013157c36 */ /* 0x000fe20008000000 */
[----:B------:R-:W0:Y:S02]  /*6eba0*/  LDCU UR64, c[0x0][0x3b8] ;  /* 0x00007700ff4077ac */ /* 0x000e240008000800 */
[----:B------:R-:W4:Y:S01]  /*6ebb0*/  LDL.LU R15, [R1+0x104] ;  /* 0x00010400010f7983 */ /* 0x000f220000300800 */
[----:B------:R-:W-:Y:S01]  /*6ebc0*/  VIADD R22, R21, UR58 ;  /* 0x0000003a15167c36 */ /* 0x000fe20008000000 */
[----:B------:R-:W0:Y:S01]  /*6ebd0*/  LDCU UR58, c[0x0][0x3b8] ;  /* 0x00007700ff3a77ac */ /* 0x000e220008000800 */
[----:B------:R-:W-:Y:S01]  /*6ebe0*/  IMAD.MOV.U32 R5, RZ, RZ, R23 ;  /* 0x000000ffff057224 */ /* 0x000fe200078e0017 */
[----:B---3--:R-:W-:-:S02]  /*6ebf0*/  LEA R12, P3, R8, R3, 0x1 ;  /* 0x00000003080c7211 */ /* 0x008fc400078608ff */
[C---:B0-----:R-:W-:Y:S02]  /*6ec00*/  LEA R10, P4, R27.reuse, R3, 0x1 ;  /* 0x000000031b0a7211 */ /* 0x041fe400078808ff */
[-C--:B------:R-:W-:Y:S02]  /*6ec10*/  LEA.HI.X.SX32 R13, R8, R20.reuse, 0x1, P3 ;  /* 0x00000014080d7211 */ /* 0x080fe400018f0eff */
[----:B------:R-:W-:-:S03]  /*6ec20*/  LEA.HI.X.SX32 R11, R27, R20, 0x1, P4 ;  /* 0x000000141b0b7211 */ /* 0x000fc600020f0eff */
[----:B------:R0:W-:Y:S01]  /*6ec30*/  STL.64 [R1+0xbe8], R12 ;  /* 0x000be80c01007387 */ /* 0x0001e20000100a00 */
[----:B------:R-:W-:Y:S01]  /*6ec40*/  VIADD R23, R22, UR76 ;  /* 0x0000004c16177c36 */ /* 0x000fe20008000000 */
[----:B------:R-:W3:Y:S02]  /*6ec50*/  LDCU UR76, c[0x0][0x3b8] ;  /* 0x00007700ff4c77ac */ /* 0x000ee40008000800 */
[----:B------:R-:W3:Y:S04]  /*6ec60*/  LDL.LU R8, [R1+0x100] ;  /* 0x0001000001087983 */ /* 0x000ee80000300800 */
[----:B------:R1:W-:Y:S01]  /*6ec70*/  STL.64 [R1+0xbe0], R10 ;  /* 0x000be00a01007387 */ /* 0x0003e20000100a00 */
[----:B0-----:R-:W-:-:S04]  /*6ec80*/  LEA R12, P3, R9, R3, 0x1 ;  /* 0x00000003090c7211 */ /* 0x001fc800078608ff */
[----:B------:R-:W-:Y:S01]  /*6ec90*/  LEA.HI.X.SX32 R13, R9, R20, 0x1, P3 ;  /* 0x00000014090d7211 */ /* 0x000fe200018f0eff */
[----:B------:R-:W-:Y:S04]  /*6eca0*/  STL.64 [R1+0x16e0], R22 ;  /* 0x0016e01601007387 */ /* 0x000fe80000100a00 */
[----:B------:R0:W-:Y:S04]  /*6ecb0*/  STL.64 [R1+0xbc8], R12 ;  /* 0x000bc80c01007387 */ /* 0x0001e80000100a00 */
[----:B------:R-:W3:Y:S01]  /*6ecc0*/  LDL.LU R19, [R1+0x10c] ;  /* 0x00010c0001137983 */ /* 0x000ee20000300800 */
[----:B-1----:R-:W-:-:S04]  /*6ecd0*/  LEA R10, P4, R4, R3, 0x1 ;  /* 0x00000003040a7211 */ /* 0x002fc800078808ff */
[----:B------:R-:W-:-:S05]  /*6ece0*/  LEA.HI.X.SX32 R11, R4, R20, 0x1, P4 ;  /* 0x00000014040b7211 */ /* 0x000fca00020f0eff */
[----:B------:R1:W-:Y:S04]  /*6ecf0*/  STL.64 [R1+0xbc0], R10 ;  /* 0x000bc00a01007387 */ /* 0x0003e80000100a00 */
[----:B------:R-:W3:Y:S01]  /*6ed00*/  LDL.LU R9, [R1+0x108] ;  /* 0x0001080001097983 */ /* 0x000ee20000300800 */
[----:B0-----:R-:W-:-:S04]  /*6ed10*/  LEA R12, P3, R17, R3, 0x1 ;  /* 0x00000003110c7211 */ /* 0x001fc800078608ff */
[----:B------:R-:W-:-:S05]  /*6ed20*/  LEA.HI.X.SX32 R13, R17, R20, 0x1, P3 ;  /* 0x00000014110d7211 */ /* 0x000fca00018f0eff */
[----:B------:R2:W-:Y:S01]  /*6ed30*/  STL.64 [R1+0xbb8], R12 ;  /* 0x000bb80c01007387 */ /* 0x0005e20000100a00 */
[----:B-1----:R-:W-:-:S04]  /*6ed40*/  LEA R10, P4, R7, R3, 0x1 ;  /* 0x00000003070a7211 */ /* 0x002fc800078808ff */
[----:B------:R-:W-:-:S05]  /*6ed50*/  LEA.HI.X.SX32 R11, R7, R20, 0x1, P4 ;  /* 0x00000014070b7211 */ /* 0x000fca00020f0eff */
[----:B------:R4:W-:Y:S04]  /*6ed60*/  STL.64 [R1+0xbb0], R10 ;  /* 0x000bb00a01007387 */ /* 0x0009e80000100a00 */
[----:B------:R-:W3:Y:S01]  /*6ed70*/  LDL.LU R16, [R1+0x114] ;  /* 0x0001140001107983 */ /* 0x000ee20000300800 */
[----:B------:R-:W-:Y:S02]  /*6ed80*/  IMAD.MOV.U32 R27, RZ, RZ, R24 ;  /* 0x000000ffff1b7224 */ /* 0x000fe400078e0018 */
[----:B------:R-:W-:Y:S01]  /*6ed90*/  VIADD R24, R23, UR68 ;  /* 0x0000004417187c36 */ /* 0x000fe20008000000 */
[----:B------:R-:W3:Y:S01]  /*6eda0*/  LDL.LU R17, [R1+0x110] ;  /* 0x0001100001117983 */ /* 0x000ee20000300800 */
[----:B------:R-:W-:Y:S01]  /*6edb0*/  IMAD.MOV.U32 R4, RZ, RZ, R25 ;  /* 0x000000ffff047224 */ /* 0x000fe200078e0019 */
[----:B------:R-:W0:Y:S01]  /*6edc0*/  LDCU UR68, c[0x0][0x3b8] ;  /* 0x00007700ff4477ac */ /* 0x000e220008000800 */
[----:B------:R-:W-:Y:S01]  /*6edd0*/  VIADD R25, R24, UR75 ;  /* 0x0000004b18197c36 */ /* 0x000fe20008000000 */
[----:B--2---:R-:W-:-:S02]  /*6ede0*/  LEA R12, P3, R14, R3, 0x1 ;  /* 0x000000030e0c7211 */ /* 0x004fc400078608ff */
[-C--:B----4-:R-:W-:Y:S01]  /*6edf0*/  LEA R10, P4, R6, R3.reuse, 0x1 ;  /* 0x00000003060a7211 */ /* 0x090fe200078808ff */
[----:B------:R-:W-:Y:S01]  /*6ee00*/  IMAD.MOV.U32 R7, RZ, RZ, R26 ;  /* 0x000000ffff077224 */ /* 0x000fe200078e001a */
[-C--:B------:R-:W-:Y:S01]  /*6ee10*/  LEA.HI.X.SX32 R13, R14, R20.reuse, 0x1, P3 ;  /* 0x000000140e0d7211 */ /* 0x080fe200018f0eff */
[----:B------:R-:W-:Y:S01]  /*6ee20*/  STL.64 [R1+0x16d0], R24 ;  /* 0x0016d01801007387 */ /* 0x000fe20000100a00 */
[----:B------:R-:W-:Y:S01]  /*6ee30*/  LEA.HI.X.SX32 R11, R6, R20, 0x1, P4 ;  /* 0x00000014060b7211 */ /* 0x000fe200020f0eff */
[----:B------:R-:W1:Y:S02]  /*6ee40*/  LDCU UR75, c[0x0][0x3b8] ;  /* 0x00007700ff4b77ac */ /* 0x000e640008000800 */
[----:B------:R-:W2:Y:S04]  /*6ee50*/  LDL.LU R22, [R1+0x11c] ;  /* 0x00011c0001167983 */ /* 0x000ea80000300800 */
[----:B------:R4:W-:Y:S04]  /*6ee60*/  STL.64 [R1+0xb98], R12 ;  /* 0x000b980c01007387 */ /* 0x0009e80000100a00 */
[----:B------:R-:W2:Y:S04]  /*6ee70*/  LDL.LU R18, [R1+0x118] ;  /* 0x0001180001127983 */ /* 0x000ea80000300800 */
[----:B------:R3:W-:Y:S01]  /*6ee80*/  STL.64 [R1+0xb90], R10 ;  /* 0x000b900a01007387 */ /* 0x0007e20000100a00 */
[----:B----4-:R-:W-:-:S04]  /*6ee90*/  LEA R12, P3, R15, R3, 0x1 ;  /* 0x000000030f0c7211 */ /* 0x010fc800078608ff */
[----:B------:R-:W-:Y:S02]  /*6eea0*/  LEA.HI.X.SX32 R13, R15, R20, 0x1, P3 ;  /* 0x000000140f0d7211 */ /* 0x000fe400018f0eff */
[----:B---3--:R-:W-:-:S04]  /*6eeb0*/  LEA R10, P4, R8, R3, 0x1 ;  /* 0x00000003080a7211 */ /* 0x008fc800078808ff */
[----:B------:R-:W-:Y:S01]  /*6eec0*/  LEA.HI.X.SX32 R11, R8, R20, 0x1, P4 ;  /* 0x00000014080b7211 */ /* 0x000fe200020f0eff */
[----:B------:R3:W-:Y:S01]  /*6eed0*/  STL.64 [R1+0xb78], R12 ;  /* 0x000b780c01007387 */ /* 0x0007e20000100a00 */
[----:B------:R-:W-:Y:S01]  /*6eee0*/  VIADD R26, R25, UR63 ;  /* 0x0000003f191a7c36 */ /* 0x000fe20008000000 */
[----:B------:R-:W4:Y:S02]  /*6eef0*/  LDCU UR63, c[0x0][0x3b8] ;  /* 0x00007700ff3f77ac */ /* 0x000f240008000800 */
[----:B------:R0:W-:Y:S01]  /*6ef00*/  STL.64 [R1+0xb70], R10 ;  /* 0x000b700a01007387 */ /* 0x0001e20000100a00 */
[----:B------:R-:W-:-:S03]  /*6ef10*/  IMAD.MOV.U32 R6, RZ, RZ, R27 ;  /* 0x000000ffff067224 */ /* 0x000fc600078e001b */
[----:B------:R-:W4:Y:S01]  /*6ef20*/  LDL.LU R14, [R1+0x128] ;  /* 0x00012800010e7983 */ /* 0x000f220000300800 */
[----:B------:R-:W-:Y:S01]  /*6ef30*/  VIADD R27, R26, UR67 ;  /* 0x000000431a1b7c36 */ /* 0x000fe20008000000 */
[----:B------:R-:W0:Y:S02]  /*6ef40*/  LDCU UR67, c[0x0][0x3b8] ;  /* 0x00007700ff4377ac */ /* 0x000e240008000800 */
[----:B------:R-:W4:Y:S01]  /*6ef50*/  LDL.LU R15, [R1+0x124] ;  /* 0x00012400010f7983 */ /* 0x000f220000300800 */
[----:B---3--:R-:W-:-:S04]  /*6ef60*/  LEA R12, P3, R19, R3, 0x1 ;  /* 0x00000003130c7211 */ /* 0x008fc800078608ff */
[----:B------:R-:W-:Y:S01]  /*6ef70*/  LEA.HI.X.SX32 R13, R19, R20, 0x1, P3 ;  /* 0x00000014130d7211 */ /* 0x000fe200018f0eff */
[----:B------:R-:W-:Y:S04]  /*6ef80*/  STL.64 [R1+0x16c0], R26 ;  /* 0x0016c01a01007387 */ /* 0x000fe80000100a00 */
[----:B------:R3:W-:Y:S01]  /*6ef90*/  STL.64 [R1+0xb58], R12 ;  /* 0x000b580c01007387 */ /* 0x0007e20000100a00 */
[----:B0-----:R-:W-:-:S04]  /*6efa0*/  LEA R10, P4, R9, R3, 0x1 ;  /* 0x00000003090a7211 */ /* 0x001fc800078808ff */
[----:B------:R-:W-:-:S05]  /*6efb0*/  LEA.HI.X.SX32 R11, R9, R20, 0x1, P4 ;  /* 0x00000014090b7211 */ /* 0x000fca00020f0eff */
[----:B------:R0:W-:Y:S04]  /*6efc0*/  STL.64 [R1+0xb50], R10 ;  /* 0x000b500a01007387 */ /* 0x0001e80000100a00 */
[----:B---3--:R-:W3:Y:S04]  /*6efd0*/  LDL.LU R12, [R1+0x130] ;  /* 0x00013000010c7983 */ /* 0x008ee80000300800 */
[----:B------:R-:W3:Y:S04]  /*6efe0*/  LDL.LU R13, [R1+0x12c] ;  /* 0x00012c00010d7983 */ /* 0x000ee80000300800 */
[----:B------:R-:W3:Y:S01]  /*6eff0*/  LDL.LU R19, [R1+0x13c] ;  /* 0x00013c0001137983 */ /* 0x000ee20000300800 */
[----:B------:R-:W-:-:S04]  /*6f000*/  LEA R24, P3, R16, R3, 0x1 ;  /* 0x0000000310187211 */ /* 0x000fc800078608ff */
[----:B------:R-:W-:-:S05]  /*6f010*/  LEA.HI.X.SX32 R25, R16, R20, 0x1, P3 ;  /* 0x0000001410197211 */ /* 0x000fca00018f0eff */
[----:B------:R2:W-:Y:S04]  /*6f020*/  STL.64 [R1+0xb48], R24 ;  /* 0x000b481801007387 */ /* 0x0005e80000100a00 */
[----:B------:R-:W3:Y:S01]  /*6f030*/  LDL.LU R16, [R1+0x138] ;  /* 0x0001380001107983 */ /* 0x000ee20000300800 */
[C---:B0-----:R-:W-:Y:S01]  /*6f040*/  LEA R10, P4, R17.reuse, R3, 0x1 ;  /* 0x00000003110a7211 */ /* 0x041fe200078808ff */
[----:B------:R-:W-:Y:S02]  /*6f050*/  IMAD.MOV.U32 R8, RZ, RZ, R2 ;  /* 0x000000ffff087224 */ /* 0x000fe400078e0002 */
[----:B------:R-:W-:Y:S01]  /*6f060*/  IMAD.MOV.U32 R2, RZ, RZ, R28 ;  /* 0x000000ffff027224 */ /* 0x000fe200078e001c */
[----:B------:R-:W-:Y:S01]  /*6f070*/  LEA.HI.X.SX32 R11, R17, R20, 0x1, P4 ;  /* 0x00000014110b7211 */ /* 0x000fe200020f0eff */
[----:B------:R-:W-:Y:S01]  /*6f080*/  VIADD R28, R27, UR74 ;  /* 0x0000004a1b1c7c36 */ /* 0x000fe20008000000 */
[----:B------:R-:W0:Y:S01]  /*6f090*/  LDCU UR74, c[0x0][0x3b8] ;  /* 0x00007700ff4a77ac */ /* 0x000e220008000800 */
[----:B------:R-:W-:-:S02]  /*6f0a0*/  IMAD.MOV.U32 R9, RZ, RZ, R5 ;  /* 0x000000ffff097224 */ /* 0x000fc400078e0005 */
[----:B------:R-:W-:Y:S02]  /*6f0b0*/  IMAD.MOV.U32 R5, RZ, RZ, R0 ;  /* 0x000000ffff057224 */ /* 0x000fe400078e0000 */
[----:B------:R-:W-:Y:S01]  /*6f0c0*/  IMAD.MOV.U32 R0, RZ, RZ, R29 ;  /* 0x000000ffff007224 */ /* 0x000fe200078e001d */
[----:B------:R0:W-:Y:S01]  /*6f0d0*/  STL.64 [R1+0xb40], R10 ;  /* 0x000b400a01007387 */ /* 0x0001e20000100a00 */
[----:B------:R-:W-:Y:S01]  /*6f0e0*/  VIADD R29, R28, UR61 ;  /* 0x0000003d1c1d7c36 */ /* 0x000fe20008000000 */
[----:B------:R-:W1:Y:S03]  /*6f0f0*/  LDCU UR61, c[0x0][0x3b8] ;  /* 0x00007700ff3d77ac */ /* 0x000e660008000800 */
[----:B------:R-:W-:Y:S01]  /*6f100*/  VIADD R17, R29, UR73 ;  /* 0x000000491d117c36 */ /* 0x000fe20008000000 */
[C---:B--2---:R-:W-:Y:S01]  /*6f110*/  LEA R24, P3, R22.reuse, R3, 0x1 ;  /* 0x0000000316187211 */ /* 0x044fe200078608ff */
[----:B------:R2:W-:Y:S01]  /*6f120*/  STL.64 [R1+0x16c8], R28 ;  /* 0x0016c81c01007387 */ /* 0x0005e20000100a00 */
[----:B------:R-:W1:Y:S02]  /*6f130*/  LDCU UR73, c[0x0][0x3b8] ;  /* 0x00007700ff4977ac */ /* 0x000e640008000800 */
[----:B------:R-:W-:-:S02]  /*6f140*/  LEA.HI.X.SX32 R25, R22, R20, 0x1, P3 ;  /* 0x0000001416197211 */ /* 0x000fc400018f0eff */
[CC--:B0-----:R-:W-:Y:S01]  /*6f150*/  LEA R10, P4, R18.reuse, R3.reuse, 0x1 ;  /* 0x00000003120a7211 */ /* 0x0c1fe200078808ff */
[----:B------:R-:W-:Y:S03]  /*6f160*/  STL [R1+0x14], R17 ;  /* 0x0000141101007387 */ /* 0x000fe60000100800 */
[----:B------:R-:W-:Y:S01]  /*6f170*/  LEA.HI.X.SX32 R11, R18, R20, 0x1, P4 ;  /* 0x00000014120b7211 */ /* 0x000fe200020f0eff */
[----:B------:R0:W-:Y:S04]  /*6f180*/  STL.64 [R1+0xb28], R24 ;  /* 0x000b281801007387 */ /* 0x0001e80000100a00 */
[----:B------:R1:W-:Y:S04]  /*6f190*/  STL.64 [R1+0xb20], R10 ;  /* 0x000b200a01007387 */ /* 0x0003e80000100a00 */
[----:B--2---:R-:W2:Y:S04]  /*6f1a0*/  LDL.LU R29, [R1+0x148] ;  /* 0x00014800011d7983 */ /* 0x004ea80000300800 */
[----:B0-----:R-:W2:Y:S01]  /*6f1b0*/  LDL.LU R24, [R1+0x144] ;  /* 0x0001440001187983 */ /* 0x001ea20000300800 */
[----:B------:R-:W-:Y:S01]  /*6f1c0*/  VIADD R22, R17, UR59 ;  /* 0x0000003b11167c36 */ /* 0x000fe20008000000 */
[----:B------:R-:W0:Y:S01]  /*6f1d0*/  LDCU UR59, c[0x0][0x3b8] ;  /* 0x00007700ff3b77ac */ /* 0x000e220008000800 */
[----:B----4-:R-:W-:-:S02]  /*6f1e0*/  LEA R26, P3, R14, R3, 0x1 ;  /* 0x000000030e1a7211 */ /* 0x010fc400078608ff */
[C---:B-1----:R-:W-:Y:S02]  /*6f1f0*/  LEA R10, P4, R15.reuse, R3, 0x1 ;  /* 0x000000030f0a7211 */ /* 0x042fe400078808ff */
[-C--:B------:R-:W-:Y:S02]  /*6f200*/  LEA.HI.X.SX32 R27, R14, R20.reuse, 0x1, P3 ;  /* 0x000000140e1b7211 */ /* 0x080fe400018f0eff */
[----:B------:R-:W-:-:S03]  /*6f210*/  LEA.HI.X.SX32 R11, R15, R20, 0x1, P4 ;  /* 0x000000140f0b7211 */ /* 0x000fc600020f0eff */
[----:B------:R-:W-:Y:S04]  /*6f220*/  STL.64 [R1+0xb18], R26 ;  /* 0x000b181a01007387 */ /* 0x000fe80000100a00 */
[----:B------:R-:W-:Y:S01]  /*6f230*/  STL.64 [R1+0xb10], R10 ;  /* 0x000b100a01007387 */ /* 0x000fe20000100a00 */
[----:B------:R-:W-:Y:S01]  /*6f240*/  VIADD R14, R22, UR66 ;  /* 0x00000042160e7c36 */ /* 0x000fe20008000000 */
[----:B------:R-:W1:Y:S02]  /*6f250*/  LDCU UR66, c[0x0][0x3b8] ;  /* 0x00007700ff4277ac */ /* 0x000e640008000800 */
[----:B------:R-:W4:Y:S04]  /*6f260*/  LDL.LU R17, [R1+0x150] ;  /* 0x0001500001117983 */ /* 0x000f280000300800 */
[----:B------:R-:W4:Y:S04]  /*6f270*/  LDL.LU R15, [R1+0x14c] ;  /* 0x00014c00010f7983 */ /* 0x000f280000300800 */
[----:B------:R0:W-:Y:S02]  /*6f280*/  STL [R1+0x20], R14 ;  /* 0x0000200e01007387 */ /* 0x0001e40000100800 */
[----:B0-----:R-:W-:Y:S01]  /*6f290*/  VIADD R14, R14, UR72 ;  /* 0x000000480e0e7c36 */ /* 0x001fe20008000000 */
[----:B------:R-:W0:Y:S01]  /*6f2a0*/  LDCU UR72, c[0x0][0x3b8] ;  /* 0x00007700ff4877ac */ /* 0x000e220008000800 */
[----:B---3--:R-:W-:-:S02]  /*6f2b0*/  LEA R26, P3, R12, R3, 0x1 ;  /* 0x000000030c1a7211 */ /* 0x008fc400078608ff */
[C---:B------:R-:W-:Y:S02]  /*6f2c0*/  LEA R10, P4, R13.reuse, R3, 0x1 ;  /* 0x000000030d0a7211 */ /* 0x040fe400078808ff */
[-C--:B------:R-:W-:Y:S02]  /*6f2d0*/  LEA.HI.X.SX32 R27, R12, R20.reuse, 0x1, P3 ;  /* 0x000000140c1b7211 */ /* 0x080fe400018f0eff */
[----:B------:R-:W-:-:S03]  /*6f2e0*/  LEA.HI.X.SX32 R11, R13, R20, 0x1, P4 ;  /* 0x000000140d0b7211 */ /* 0x000fc600020f0eff */
[----:B------:R3:W-:Y:S04]  /*6f2f0*/  STL.64 [R1+0xae8], R26 ;  /* 0x000ae81a01007387 */ /* 0x0007e80000100a00 */
[----:B------:R-:W4:Y:S04]  /*6f300*/  LDL.LU R12, [R1+0x15c] ;  /* 0x00015c00010c7983 */ /* 0x000f280000300800 */
[----:B------:R0:W-:Y:S04]  /*6f310*/  STL.64 [R1+0xae0], R10 ;  /* 0x000ae00a01007387 */ /* 0x0001e80000100a00 */
[----:B------:R-:W4:Y:S04]  /*6f320*/  LDL.LU R13, [R1+0x158] ;  /* 0x00015800010d7983 */ /* 0x000f280000300800 */
[----:B------:R-:W4:Y:S01]  /*6f330*/  LDL.LU R25, [R1+0x16c] ;  /* 0x00016c0001197983 */ /* 0x000f220000300800 */
[----:B---3--:R-:W-:-:S03]  /*6f340*/  LEA R26, P3, R19, R3, 0x1 ;  /* 0x00000003131a7211 */ /* 0x008fc600078608ff */
[----:B------:R-:W3:Y:S01]  /*6f350*/  LDL.LU R18, [R1+0x168] ;  /* 0x0001680001127983 */ /* 0x000ee20000300800 */
[----:B------:R-:W-:-:S03]  /*6f360*/  LEA.HI.X.SX32 R27, R19, R20, 0x1, P3 ;  /* 0x00000014131b7211 */ /* 0x000fc600018f0eff */
[----:B------:R0:W-:Y:S04]  /*6f370*/  STL [R1+0x1c], R14 ;  /* 0x00001c0e01007387 */ /* 0x0001e80000100800 */
[----:B------:R2:W-:Y:S01]  /*6f380*/  STL.64 [R1+0x998], R26 ;  /* 0x0009981a01007387 */ /* 0x0005e20000100a00 */
[----:B0-----:R-:W-:-:S04]  /*6f390*/  LEA R10, P4, R16, R3, 0x1 ;  /* 0x00000003100a7211 */ /* 0x001fc800078808ff */
[----:B------:R-:W-:-:S05]  /*6f3a0*/  LEA.HI.X.SX32 R11, R16, R20, 0x1, P4 ;  /* 0x00000014100b7211 */ /* 0x000fca00020f0eff */
[----:B------:R0:W-:Y:S04]  /*6f3b0*/  STL.64 [R1+0x990], R10 ;  /* 0x0009900a01007387 */ /* 0x0001e80000100a00 */
[----:B------:R-:W3:Y:S04]  /*6f3c0*/  LDL.LU R19, [R1+0x178] ;  /* 0x0001780001137983 */ /* 0x000ee80000300800 */
[----:B------:R-:W3:Y:S01]  /*6f3d0*/  LDL.LU R16, [R1+0x174] ;  /* 0x0001740001107983 */ /* 0x000ee20000300800 */
[----:B------:R-:W-:Y:S01]  /*6f3e0*/  VIADD R14, R14, UR14 ;  /* 0x0000000e0e0e7c36 */ /* 0x000fe20008000000 */
[----:B------:R-:W0:Y:S04]  /*6f3f0*/  LDCU UR14, c[0x0][0x3b8] ;  /* 0x00007700ff0e77ac */ /* 0x000e280008000800 */
[----:B------:R0:W-:Y:S01]  /*6f400*/  STL [R1+0x28], R14 ;  /* 0x0000280e01007387 */ /* 0x0001e20000100800 */
[----:B--2---:R-:W-:-:S02]  /*6f410*/  LEA R26, P3, R29, R3, 0x1 ;  /* 0x000000031d1a7211 */ /* 0x004fc400078608ff */
[C---:B0-----:R-:W-:Y:S02]  /*6f420*/  LEA R10, P4, R24.reuse, R3, 0x1 ;  /* 0x00000003180a7211 */ /* 0x041fe400078808ff */
[-C--:B------:R-:W-:Y:S02]  /*6f430*/  LEA.HI.X.SX32 R27, R29, R20.reuse, 0x1, P3 ;  /* 0x000000141d1b7211 */ /* 0x080fe400018f0eff */
[----:B------:R-:W-:-:S03]  /*6f440*/  LEA.HI.X.SX32 R11, R24, R20, 0x1, P4 ;  /* 0x00000014180b7211 */ /* 0x000fc600020f0eff */
[----:B------:R-:W-:Y:S01]  /*6f450*/  STL.64 [R1+0x988], R26 ;  /* 0x0009881a01007387 */ /* 0x000fe20000100a00 */
[----:B------:R-:W-:Y:S01]  /*6f460*/  VIADD R14, R14, UR4 ;  /* 0x000000040e0e7c36 */ /* 0x000fe20008000000 */
[----:B------:R-:W0:Y:S02]  /*6f470*/  LDCU UR4, c[0x0][0x3b8] ;  /* 0x00007700ff0477ac */ /* 0x000e240008000800 */
[----:B------:R-:W-:Y:S04]  /*6f480*/  STL.64 [R1+0x980], R10 ;  /* 0x0009800a01007387 */ /* 0x000fe80000100a00 */
[----:B------:R2:W-:Y:S02]  /*6f490*/  STL [R1+0x24], R14 ;  /* 0x0000240e01007387 */ /* 0x0005e40000100800 */
[----:B--2---:R-:W-:Y:S01]  /*6f4a0*/  VIADD R14, R14, UR5 ;  /* 0x000000050e0e7c36 */ /* 0x004fe20008000000 */
[----:B------:R-:W2:Y:S01]  /*6f4b0*/  LDCU UR5, c[0x0][0x3b8] ;  /* 0x00007700ff0577ac */ /* 0x000ea20008000800 */
[----:B----4-:R-:W-:-:S02]  /*6f4c0*/  LEA R26, P3, R17, R3, 0x1 ;  /* 0x00000003111a7211 */ /* 0x010fc400078608ff */
[----:B------:R-:W-:Y:S02]  /*6f4d0*/  LEA R10, P4, R15, R3, 0x1 ;  /* 0x000000030f0a7211 */ /* 0x000fe400078808ff */
[-C--:B------:R-:W-:Y:S02]  /*6f4e0*/  LEA.HI.X.SX32 R27, R17, R20.reuse, 0x1, P3 ;  /* 0x00000014111b7211 */ /* 0x080fe400018f0eff */
[----:B------:R-:W-:-:S03]  /*6f4f0*/  LEA.HI.X.SX32 R11, R15, R20, 0x1, P4 ;  /* 0x000000140f0b7211 */ /* 0x000fc600020f0eff */
[----:B------:R-:W-:Y:S04]  /*6f500*/  STL.64 [R1+0x978], R26 ;  /* 0x0009781a01007387 */ /* 0x000fe80000100a00 */
[----:B------:R-:W-:Y:S04]  /*6f510*/  STL.64 [R1+0x970], R10 ;  /* 0x0009700a01007387 */ /* 0x000fe80000100a00 */
[----:B------:R4:W-:Y:S04]  /*6f520*/  STL [R1+0x30], R14 ;  /* 0x0000300e01007387 */ /* 0x0009e80000100800 */
[----:B------:R-:W2:Y:S04]  /*6f530*/  LDL.LU R17, [R1+0x180] ;  /* 0x0001800001117983 */ /* 0x000ea80000300800 */
[----:B------:R-:W2:Y:S01]  /*6f540*/  LDL.LU R15, [R1+0x17c] ;  /* 0x00017c00010f7983 */ /* 0x000ea20000300800 */
[----:B----4-:R-:W-:Y:S01]  /*6f550*/  VIADD R14, R14, UR33 ;  /* 0x000000210e0e7c36 */ /* 0x010fe20008000000 */
[----:B------:R-:W4:Y:S01]  /*6f560*/  LDCU UR33, c[0x0][0x3b8] ;  /* 0x00007700ff2177ac */ /* 0x000f220008000800 */
[----:B------:R-:W-:-:S04]  /*6f570*/  LEA R26, P3, R12, R3, 0x1 ;  /* 0x000000030c1a7211 */ /* 0x000fc800078608ff */
[-C--:B------:R-:W-:Y:S02]  /*6f580*/  LEA.HI.X.SX32 R27, R12, R20.reuse, 0x1, P3 ;  /* 0x000000140c1b7211 */ /* 0x080fe400018f0eff */
[-C--:B------:R-:W-:Y:S02]  /*6f590*/  LEA R10, P4, R13, R3.reuse, 0x1 ;  /* 0x000000030d0a7211 */ /* 0x080fe400078808ff */
[-C--:B------:R-:W-:Y:S02]  /*6f5a0*/  LEA R12, P3, R25, R3.reuse, 0x1 ;  /* 0x00000003190c7211 */ /* 0x080fe400078608ff */
[-C--:B------:R-:W-:Y:S02]  /*6f5b0*/  LEA.HI.X.SX32 R11, R13, R20.reuse, 0x1, P4 ;  /* 0x000000140d0b7211 */ /* 0x080fe400020f0eff */
[----:B------:R-:W-:Y:S01]  /*6f5c0*/  LEA.HI.X.SX32 R13, R25, R20, 0x1, P3 ;  /* 0x00000014190d7211 */ /* 0x000fe200018f0eff */
[----:B------:R-:W-:Y:S04]  /*6f5d0*/  STL.64 [R1+0x968], R26 ;  /* 0x0009681a01007387 */ /* 0x000fe80000100a00 */
[----:B------:R3:W-:Y:S04]  /*6f5e0*/  STL.64 [R1+0x960], R10 ;  /* 0x0009600a01007387 */ /* 0x0007e80000100a00 */
[----:B------:R-:W-:Y:S04]  /*6f5f0*/  STL [R1+0x2c], R14 ;  /* 0x00002c0e01007387 */ /* 0x000fe80000100800 */
[----:B------:R0:W-:Y:S01]  /*6f600*/  STL.64 [R1+0x958], R12 ;  /* 0x0009580c01007387 */ /* 0x0001e20000100a00 */
[----:B---3--:R-:W-:-:S04]  /*6f610*/  LEA R10, P4, R18, R3, 0x1 ;  /* 0x00000003120a7211 */ /* 0x008fc800078808ff */
[----:B------:R-:W-:Y:S01]  /*6f620*/  LEA.HI.X.SX32 R11, R18, R20, 0x1, P4 ;  /* 0x00000014120b7211 */ /* 0x000fe200020f0eff */
[----:B0-----:R-:W3:Y:S04]  /*6f630*/  LDL.LU R12, [R1+0x188] ;  /* 0x00018800010c7983 */ /* 0x001ee80000300800 */
[----:B------:R-:W4:Y:S01]  /*6f640*/  LDL.LU R13, [R1+0x184] ;  /* 0x00018400010d7983 */ /* 0x000f220000300800 */
[----:B------:R-:W-:Y:S01]  /*6f650*/  VIADD R25, R14, UR11 ;  /* 0x0000000b0e197c36 */ /* 0x000fe20008000000 */
[----:B------:R-:W0:Y:S02]  /*6f660*/  LDCU UR11, c[0x0][0x3b8] ;  /* 0x00007700ff0b77ac */ /* 0x000e240008000800 */
[----:B------:R0:W-:Y:S04]  /*6f670*/  STL.64 [R1+0x950], R10 ;  /* 0x0009500a01007387 */ /* 0x0001e80000100a00 */
[----:B------:R-:W4:Y:S04]  /*6f680*/  LDL.LU R18, [R1+0x194] ;  /* 0x0001940001127983 */ /* 0x000f280000300800 */
[----:B------:R-:W4:Y:S04]  /*6f690*/  LDL.LU R14, [R1+0x190] ;  /* 0x00019000010e7983 */ /* 0x000f280000300800 */
[----:B------:R-:W-:Y:S04]  /*6f6a0*/  STL [R1+0x1730], R22 ;  /* 0x0017301601007387 */ /* 0x000fe80000100800 */
[----:B------:R-:W-:Y:S01]  /*6f6b0*/  STL [R1+0x1734], R23 ;  /* 0x0017341701007387 */ /* 0x000fe20000100800 */
[----:B------:R-:W-:-:S04]  /*6f6c0*/  LEA R26, P3, R19, R3, 0x1 ;  /* 0x00000003131a7211 */ /* 0x000fc800078608ff */
[-C--:B------:R-:W-:Y:S02]  /*6f6d0*/  LEA.HI.X.SX32 R27, R19, R20.reuse, 0x1, P3 ;  /* 0x00000014131b7211 */ /* 0x080fe400018f0eff */
[CC--:B0-----:R-:W-:Y:S01]  /*6f6e0*/  LEA R10, P4, R16.reuse, R3.reuse, 0x1 ;  /* 0x00000003100a7211 */ /* 0x0c1fe200078808ff */
[----:B------:R-:W4:Y:S03]  /*6f6f0*/  LDL.LU R19, [R1+0x19c] ;  /* 0x00019c0001137983 */ /* 0x000f260000300800 */
[----:B------:R-:W-:Y:S01]  /*6f700*/  LEA.HI.X.SX32 R11, R16, R20, 0x1, P4 ;  /* 0x00000014100b7211 */ /* 0x000fe200020f0eff */
[----:B------:R0:W-:Y:S04]  /*6f710*/  STL.64 [R1+0x948], R26 ;  /* 0x0009481a01007387 */ /* 0x0001e80000100a00 */
[----:B------:R-:W4:Y:S04]  /*6f720*/  LDL.LU R16, [R1+0x198] ;  /* 0x0001980001107983 */ /* 0x000f280000300800 */
[----:B------:R1:W-:Y:S01]  /*6f730*/  STL.64 [R1+0x940], R10 ;  /* 0x0009400a01007387 */ /* 0x0003e20000100a00 */
[----:B------:R-:W-:Y:S01]  /*6f740*/  VIADD R29, R25, UR48 ;  /* 0x00000030191d7c36 */ /* 0x000fe20008000000 */
[----:B------:R-:W1:Y:S03]  /*6f750*/  LDCU UR48, c[0x0][0x3b8] ;  /* 0x00007700ff3077ac */ /* 0x000e660008000800 */
[----:B0-----:R-:W-:Y:S01]  /*6f760*/  VIADD R27, R29, UR23 ;  /* 0x000000171d1b7c36 */ /* 0x001fe20008000000 */
[----:B------:R-:W0:Y:S01]  /*6f770*/  LDCU UR23, c[0x0][0x3b8] ;  /* 0x00007700ff1777ac */ /* 0x000e220008000800 */
[----:B--2---:R-:W-:-:S02]  /*6f780*/  LEA R22, P3, R17, R3, 0x1 ;  /* 0x0000000311167211 */ /* 0x004fc400078608ff */
[----:B-1----:R-:W-:Y:S02]  /*6f790*/  LEA R10, P4, R15, R3, 0x1 ;  /* 0x000000030f0a7211 */ /* 0x002fe400078808ff */
[-C--:B------:R-:W-:Y:S02]  /*6f7a0*/  LEA.HI.X.SX32 R23, R17, R20.reuse, 0x1, P3 ;  /* 0x0000001411177211 */ /* 0x080fe400018f0eff */
[----:B------:R-:W-:-:S03]  /*6f7b0*/  LEA.HI.X.SX32 R11, R15, R20, 0x1, P4 ;  /* 0x000000140f0b7211 */ /* 0x000fc600020f0eff */
[----:B------:R3:W-:Y:S04]  /*6f7c0*/  STL.64 [R1+0x8b0], R22 ;  /* 0x0008b01601007387 */ /* 0x0007e80000100a00 */
[----:B------:R4:W-:Y:S04]  /*6f7d0*/  STL.64 [R1+0x8a8], R10 ;  /* 0x0008a80a01007387 */ /* 0x0009e80000100a00 */
[----:B------:R-:W2:Y:S04]  /*6f7e0*/  LDL.LU R24, [R1+0x1a8] ;  /* 0x0001a80001187983 */ /* 0x000ea80000300800 */
[----:B------:R-:W2:Y:S01]  /*6f7f0*/  LDL.LU R15, [R1+0x1a4] ;  /* 0x0001a400010f7983 */ /* 0x000ea20000300800 */
[----:B---3--:R-:W-:-:S02]  /*6f800*/  LEA R22, P3, R12, R3, 0x1 ;  /* 0x000000030c167211 */ /* 0x008fc400078608ff */
[C---:B----4-:R-:W-:Y:S02]  /*6f810*/  LEA R10, P4, R13.reuse, R3, 0x1 ;  /* 0x000000030d0a7211 */ /* 0x050fe400078808ff */
[-C--:B------:R-:W-:Y:S02]  /*6f820*/  LEA.HI.X.SX32 R23, R12, R20.reuse, 0x1, P3 ;  /* 0x000000140c177211 */ /* 0x080fe400018f0eff */
[----:B------:R-:W-:-:S03]  /*6f830*/  LEA.HI.X.SX32 R11, R13, R20, 0x1, P4 ;  /* 0x000000140d0b7211 */ /* 0x000fc600020f0eff */
[----:B------:R1:W-:Y:S04]  /*6f840*/  STL.64 [R1+0x8a0], R22 ;  /* 0x0008a01601007387 */ /* 0x0003e80000100a00 */
[----:B------:R3:W-:Y:S04]  /*6f850*/  STL.64 [R1+0x898], R10 ;  /* 0x0008980a01007387 */ /* 0x0007e80000100a00 */
[----:B------:R-:W4:Y:S01]  /*6f860*/  LDL.LU R17, [R1+0x1b4] ;  /* 0x0001b40001117983 */ /* 0x000f220000300800 */
[----:B-1----:R-:W-:-:S03]  /*6f870*/  LEA R22, P3, R18, R3, 0x1 ;  /* 0x0000000312167211 */ /* 0x002fc600078608ff */
[----:B------:R-:W4:Y:S01]  /*6f880*/  LDL.LU R13, [R1+0x1b0] ;  /* 0x0001b000010d7983 */ /* 0x000f220000300800 */
[-C--:B---3--:R-:W-:Y:S02]  /*6f890*/  LEA R10, P4, R14, R3.reuse, 0x1 ;  /* 0x000000030e0a7211 */ /* 0x088fe400078808ff */
[-C--:B------:R-:W-:Y:S02]  /*6f8a0*/  LEA.HI.X.SX32 R23, R18, R20.reuse, 0x1, P3 ;  /* 0x0000001412177211 */ /* 0x080fe400018f0eff */
[----:B------:R-:W-:Y:S01]  /*6f8b0*/  LEA.HI.X.SX32 R11, R14, R20, 0x1, P4 ;  /* 0x000000140e0b7211 */ /* 0x000fe200020f0eff */
[----:B------:R-:W3:Y:S01]  /*6f8c0*/  LDL.LU R18, [R1+0x1c0] ;  /* 0x0001c00001127983 */ /* 0x000ee20000300800 */
[----:B------:R-:W-:Y:S01]  /*6f8d0*/  VIADD R12, R27, UR47 ;  /* 0x0000002f1b0c7c36 */ /* 0x000fe20008000000 */
[----:B------:R-:W1:Y:S02]  /*6f8e0*/  LDCU UR47, c[0x0][0x3b8] ;  /* 0x00007700ff2f77ac */ /* 0x000e640008000800 */
[----:B------:R0:W-:Y:S04]  /*6f8f0*/  STL.64 [R1+0x890], R22 ;  /* 0x0008901601007387 */ /* 0x0001e80000100a00 */
[----:B------:R-:W3:Y:S01]  /*6f900*/  LDL.LU R14, [R1+0x1bc] ;  /* 0x0001bc00010e7983 */ /* 0x000ee20000300800 */
[----:B------:R-:W-:Y:S01]  /*6f910*/  VIADD R12, R12, UR32 ;  /* 0x000000200c0c7c36 */ /* 0x000fe20008000000 */
[----:B------:R-:W1:Y:S02]  /*6f920*/  LDCU UR32, c[0x0][0x3b8] ;  /* 0x00007700ff2077ac */ /* 0x000e640008000800 */
[----:B------:R1:W-:Y:S01]  /*6f930*/  STL.64 [R1+0x888], R10 ;  /* 0x0008880a01007387 */ /* 0x0003e20000100a00 */
[----:B0-----:R-:W-:-:S04]  /*6f940*/  LEA R22, P3, R19, R3, 0x1 ;  /* 0x0000000313167211 */ /* 0x001fc800078608ff */
[-C--:B------:R-:W-:Y:S02]  /*6f950*/  LEA.HI.X.SX32 R23, R19, R20.reuse, 0x1, P3 ;  /* 0x0000001413177211 */ /* 0x080fe400018f0eff */
[CC--:B-1----:R-:W-:Y:S01]  /*6f960*/  LEA R10, P4, R16.reuse, R3.reuse, 0x1 ;  /* 0x00000003100a7211 */ /* 0x0c2fe200078808ff */
[----:B------:R0:W-:Y:S03]  /*6f970*/  STL [R1+0x4c], R12 ;  /* 0x00004c0c01007387 */ /* 0x0001e60000100800 */
[----:B------:R-:W-:Y:S01]  /*6f980*/  LEA.HI.X.SX32 R11, R16, R20, 0x1, P4 ;  /* 0x00000014100b7211 */ /* 0x000fe200020f0eff */
[----:B------:R-:W-:Y:S04]  /*6f990*/  STL.64 [R1+0x880], R22 ;  /* 0x0008801601007387 */ /* 0x000fe80000100a00 */
[----:B------:R-:W-:Y:S04]  /*6f9a0*/  STL.64 [R1+0x878], R10 ;  /* 0x0008780a01007387 */ /* 0x000fe80000100a00 */
[----:B------:R-:W3:Y:S01]  /*6f9b0*/  LDL.LU R19, [R1+0x1cc] ;  /* 0x0001cc0001137983 */ /* 0x000ee20000300800 */
[----:B0-----:R-:W-:Y:S01]  /*6f9c0*/  VIADD R12, R12, UR77 ;  /* 0x0000004d0c0c7c36 */ /* 0x001fe20008000000 */
[----:B------:R-:W0:Y:S02]  /*6f9d0*/  LDCU UR77, c[0x0][0x3b8] ;  /* 0x00007700ff4d77ac */ /* 0x000e240008000800 */
[----:B------:R-:W3:Y:S04]  /*6f9e0*/  LDL.LU R16, [R1+0x1c8] ;  /* 0x0001c80001107983 */ /* 0x000ee80000300800 */
[----:B------:R1:W-:Y:S02]  /*6f9f0*/  STL [R1+0x48], R12 ;  /* 0x0000480c01007387 */ /* 0x0003e40000100800 */
[----:B-1----:R-:W-:Y:S01]  /*6fa00*/  VIADD R12, R12, UR7 ;  /* 0x000000070c0c7c36 */ /* 0x002fe20008000000 */
[----:B------:R-:W1:Y:S01]  /*6fa10*/  LDCU UR7, c[0x0][0x3b8] ;  /* 0x00007700ff0777ac */ /* 0x000e620008000800 */
[----:B--2---:R-:W-:-:S04]  /*6fa20*/  LEA R22, P3, R24, R3, 0x1 ;  /* 0x0000000318167211 */ /* 0x004fc800078608ff */
[----:B------:R-:W-:Y:S02]  /*6fa30*/  LEA.HI.X.SX32 R23, R24, R20, 0x1, P3 ;  /* 0x0000001418177211 */ /* 0x000fe400018f0eff */
[----:B------:R-:W-:-:S03]  /*6fa40*/  LEA R10, P4, R15, R3, 0x1 ;  /* 0x000000030f0a7211 */ /* 0x000fc600078808ff */
[----:B------:R4:W-:Y:S01]  /*6fa50*/  STL.64 [R1+0x870], R22 ;  /* 0x0008701601007387 */ /* 0x0009e20000100a00 */
[----:B------:R-:W-:Y:S01]  /*6fa60*/  LEA.HI.X.SX32 R11, R15, R20, 0x1, P4 ;  /* 0x000000140f0b7211 */ /* 0x000fe200020f0eff */
[----:B------:R-:W-:Y:S02]  /*6fa70*/  IMAD.MOV.U32 R15, RZ, RZ, R9 ;  /* 0x000000ffff0f7224 */ /* 0x000fe400078e0009 */
[----:B------:R-:W-:Y:S02]  /*6fa80*/  IMAD.MOV.U32 R9, RZ, RZ, R0 ;  /* 0x000000ffff097224 */ /* 0x000fe400078e0000 */
[----:B------:R2:W-:Y:S04]  /*6fa90*/  STL.64 [R1+0x868], R10 ;  /* 0x0008680a01007387 */ /* 0x0005e80000100a00 */
[----:B------:R-:W3:Y:S04]  /*6faa0*/  LDL.LU R0, [R1+0x1d8] ;  /* 0x0001d80001007983 */ /* 0x000ee80000300800 */
[----:B------:R0:W-:Y:S01]  /*6fab0*/  STL [R1+0x54], R12 ;  /* 0x0000540c01007387 */ /* 0x0001e20000100800 */
[----:B----4-:R-:W-:-:S04]  /*6fac0*/  LEA R22, P3, R17, R3, 0x1 ;  /* 0x0000000311167211 */ /* 0x010fc800078608ff */
[----:B------:R-:W-:Y:S02]  /*6fad0*/  LEA.HI.X.SX32 R23, R17, R20, 0x1, P3 ;  /* 0x0000001411177211 */ /* 0x000fe400018f0eff */
[----:B--2---:R-:W-:-:S03]  /*6fae0*/  LEA R10, P4, R13, R3, 0x1 ;  /* 0x000000030d0a7211 */ /* 0x004fc600078808ff */
[----:B------:R3:W-:Y:S01]  /*6faf0*/  STL.64 [R1+0x860], R22 ;  /* 0x0008601601007387 */ /* 0x0007e20000100a00 */
[----:B------:R-:W-:Y:S01]  /*6fb00*/  LEA.HI.X.SX32 R11, R13, R20, 0x1, P4 ;  /* 0x000000140d0b7211 */ /* 0x000fe200020f0eff */
[----:B------:R-:W-:Y:S01]  /*6fb10*/  VIADD R17, R12, UR46 ;  /* 0x0000002e0c117c36 */ /* 0x000fe20008000000 */
[----:B------:R-:W2:Y:S03]  /*6fb20*/  LDCU UR46, c[0x0][0x3b8] ;  /* 0x00007700ff2e77ac */ /* 0x000ea60008000800 */
[----:B------:R4:W-:Y:S04]  /*6fb30*/  STL.64 [R1+0x858], R10 ;  /* 0x0008580a01007387 */ /* 0x0009e80000100a00 */
[----:B0-----:R-:W2:Y:S01]  /*6fb40*/  LDL.LU R12, [R1+0x1e8] ;  /* 0x0001e800010c7983 */ /* 0x001ea20000300800 */
[----:B---3--:R-:W-:-:S03]  /*6fb50*/  LEA R22, P3, R18, R3, 0x1 ;  /* 0x0000000312167211 */ /* 0x008fc600078608ff */
[----:B------:R-:W3:Y:S01]  /*6fb60*/  LDL.LU R13, [R1+0x1e4] ;  /* 0x0001e400010d7983 */ /* 0x000ee20000300800 */
[-C--:B------:R-:W-:Y:S02]  /*6fb70*/  LEA.HI.X.SX32 R23, R18, R20.reuse, 0x1, P3 ;  /* 0x0000001412177211 */ /* 0x080fe400018f0eff */
[C---:B----4-:R-:W-:Y:S01]  /*6fb80*/  LEA R10, P4, R14.reuse, R3, 0x1 ;  /* 0x000000030e0a7211 */ /* 0x050fe200078808ff */
[----:B------:R-:W-:Y:S04]  /*6fb90*/  STL [R1+0x50], R17 ;  /* 0x0000501101007387 */ /* 0x000fe80000100800 */
[----:B------:R0:W-:Y:S01]  /*6fba0*/  STL.64 [R1+0x850], R22 ;  /* 0x0008501601007387 */ /* 0x0001e20000100a00 */
[----:B------:R-:W-:-:S05]  /*6fbb0*/  LEA.HI.X.SX32 R11, R14, R20, 0x1, P4 ;  /* 0x000000140e0b7211 */ /* 0x000fca00020f0eff */
[----:B------:R-:W-:Y:S04]  /*6fbc0*/  STL.64 [R1+0x848], R10 ;  /* 0x0008480a01007387 */ /* 0x000fe80000100a00 */
[----:B------:R-:W4:Y:S04]  /*6fbd0*/  LDL.LU R18, [R1+0x1ec] ;  /* 0x0001ec0001127983 */ /* 0x000f280000300800 */
[----:B------:R-:W2:Y:S01]  /*6fbe0*/  LDL.LU R14, [R1+0x1d4] ;  /* 0x0001d400010e7983 */ /* 0x000ea20000300800 */
[----:B0-----:R-:W-:-:S04]  /*6fbf0*/  LEA R22, P3, R19, R3, 0x1 ;  /* 0x0000000313167211 */ /* 0x001fc800078608ff */
[----:B------:R-:W-:-:S05]  /*6fc00*/  LEA.HI.X.SX32 R23, R19, R20, 0x1, P3 ;  /* 0x0000001413177211 */ /* 0x000fca00018f0eff */
[----:B------:R0:W-:Y:S04]  /*6fc10*/  STL.64 [R1+0x840], R22 ;  /* 0x0008401601007387 */ /* 0x0001e80000100a00 */
[----:B0-----:R-:W2:Y:S01]  /*6fc20*/  LDL.LU R23, [R1+0x1734] ;  /* 0x0017340001177983 */ /* 0x001ea20000300800 */
[CC--:B------:R-:W-:Y:S01]  /*6fc30*/  LEA R10, P4, R16.reuse, R3.reuse, 0x1 ;  /* 0x00000003100a7211 */ /* 0x0c0fe200078808ff */
[----:B------:R-:W-:Y:S01]  /*6fc40*/  VIADD R17, R17, UR31 ;  /* 0x0000001f11117c36 */ /* 0x000fe20008000000 */
[----:B------:R-:W-:Y:S01]  /*6fc50*/  LEA R22, P3, R15, R3, 0x1 ;  /* 0x000000030f167211 */ /* 0x000fe200078608ff */
[----:B------:R-:W0:Y:S01]  /*6fc60*/  LDCU UR31, c[0x0][0x3b8] ;  /* 0x00007700ff1f77ac */ /* 0x000e220008000800 */
[----:B------:R-:W-:Y:S02]  /*6fc70*/  LEA.HI.X.SX32 R11, R16, R20, 0x1, P4 ;  /* 0x00000014100b7211 */ /* 0x000fe400020f0eff */
[----:B------:R-:W-:Y:S04]  /*6fc80*/  STL [R1+0x5c], R17 ;  /* 0x00005c1101007387 */ /* 0x000fe80000100800 */
[----:B------:R-:W-:Y:S04]  /*6fc90*/  STL.64 [R1+0x838], R10 ;  /* 0x0008380a01007387 */ /* 0x000fe80000100a00 */
[----:B------:R-:W3:Y:S04]  /*6fca0*/  LDL.LU R19, [R1+0x1e0] ;  /* 0x0001e00001137983 */ /* 0x000ee80000300800 */
[----:B------:R-:W3:Y:S04]  /*6fcb0*/  LDL.LU R16, [R1+0x1d0] ;  /* 0x0001d00001107983 */ /* 0x000ee80000300800 */
[----:B------:R-:W-:Y:S01]  /*6fcc0*/  STL [R1+0x1728], R27 ;  /* 0x0017281b01007387 */ /* 0x000fe20000100800 */
[----:B------:R-:W-:-:S03]  /*6fcd0*/  IMAD.MOV.U32 R26, RZ, RZ, R22 ;  /* 0x000000ffff1a7224 */ /* 0x000fc600078e0016 */
[----:B------:R0:W-:Y:S04]  /*6fce0*/  STL [R1+0x830], R22 ;  /* 0x0008301601007387 */ /* 0x0001e80000100800 */
[----:B0-----:R-:W4:Y:S01]  /*6fcf0*/  LDL.LU R22, [R1+0x1730] ;  /* 0x0017300001167983 */ /* 0x001f220000300800 */
[----:B------:R-:W-:-:S04]  /*6fd00*/  LEA R10, P4, R0, R3, 0x1 ;  /* 0x00000003000a7211 */ /* 0x000fc800078808ff */
[-C--:B------:R-:W-:Y:S02]  /*6fd10*/  LEA.HI.X.SX32 R11, R0, R20.reuse, 0x1, P4 ;  /* 0x00000014000b7211 */ /* 0x080fe400020f0eff */
[----:B------:R-:W4:Y:S01]  /*6fd20*/  LDL.LU R0, [R1+0x1c4] ;  /* 0x0001c40001007983 */ /* 0x000f220000300800 */
[----:B--2---:R-:W-:Y:S01]  /*6fd30*/  IMAD.MOV.U32 R27, RZ, RZ, R23 ;  /* 0x000000ffff1b7224 */ /* 0x004fe200078e0017 */
[----:B------:R-:W-:Y:S02]  /*6fd40*/  LEA.HI.X.SX32 R27, R15, R20, 0x1, P3 ;  /* 0x000000140f1b7211 */ /* 0x000fe400018f0eff */
[----:B------:R-:W-:-:S03]  /*6fd50*/  LEA R26, P3, R12, R3, 0x1 ;  /* 0x000000030c1a7211 */ /* 0x000fc600078608ff */
[----:B------:R0:W-:Y:S04]  /*6fd60*/  STL [R1+0x834], R27 ;  /* 0x0008341b01007387 */ /* 0x0001e80000100800 */
[----:B------:R-:W2:Y:S04]  /*6fd70*/  LDL.LU R15, [R1+0x1b8] ;  /* 0x0001b800010f7983 */ /* 0x000ea80000300800 */
[----:B------:R3:W-:Y:S01]  /*6fd80*/  STL.64 [R1+0x828], R10 ;  /* 0x0008280a01007387 */ /* 0x0007e20000100a00 */
[----:B0-----:R-:W-:Y:S02]  /*6fd90*/  LEA.HI.X.SX32 R27, R12, R20, 0x1, P3 ;  /* 0x000000140c1b7211 */ /* 0x001fe400018f0eff */
[----:B---3--:R-:W-:-:S04]  /*6fda0*/  LEA R10, P4, R13, R3, 0x1 ;  /* 0x000000030d0a7211 */ /* 0x008fc800078808ff */
[----:B------:R-:W-:Y:S01]  /*6fdb0*/  LEA.HI.X.SX32 R11, R13, R20, 0x1, P4 ;  /* 0x000000140d0b7211 */ /* 0x000fe200020f0eff */
[----:B------:R4:W-:Y:S04]  /*6fdc0*/  STL.64 [R1+0x820], R26 ;  /* 0x0008201a01007387 */ /* 0x0009e80000100a00 */
[----:B------:R0:W-:Y:S04]  /*6fdd0*/  STL.64 [R1+0x818], R10 ;  /* 0x0008180a01007387 */ /* 0x0001e80000100a00 */
[----:B------:R-:W3:Y:S04]  /*6fde0*/  LDL.LU R12, [R1+0x1ac] ;  /* 0x0001ac00010c7983 */ /* 0x000ee80000300800 */
[----:B------:R-:W3:Y:S01]  /*6fdf0*/  LDL.LU R13, [R1+0x1a0] ;  /* 0x0001a000010d7983 */ /* 0x000ee20000300800 */
[----:B----4-:R-:W-:-:S04]  /*6fe00*/  LEA R26, P3, R18, R3, 0x1 ;  /* 0x00000003121a7211 */ /* 0x010fc800078608ff */
[----:B------:R-:W-:-:S05]  /*6fe10*/  LEA.HI.X.SX32 R27, R18, R20, 0x1, P3 ;  /* 0x00000014121b7211 */ /* 0x000fca00018f0eff */
[----:B------:R4:W-:Y:S04]  /*6fe20*/  STL.64 [R1+0x810], R26 ;  /* 0x0008101a01007387 */ /* 0x0009e80000100a00 */
[----:B------:R-:W3:Y:S01]  /*6fe30*/  LDL.LU R18, [R1+0x170] ;  /* 0x0001700001127983 */ /* 0x000ee20000300800 */
[----:B0-----:R-:W-:-:S04]  /*6fe40*/  LEA R10, P4, R14, R3, 0x1 ;  /* 0x000000030e0a7211 */ /* 0x001fc800078808ff */
[----:B------:R-:W-:-:S05]  /*6fe50*/  LEA.HI.X.SX32 R11, R14, R20, 0x1, P4 ;  /* 0x000000140e0b7211 */ /* 0x000fca00020f0eff */
[----:B------:R0:W-:Y:S04]  /*6fe60*/  STL.64 [R1+0x808], R10 ;  /* 0x0008080a01007387 */ /* 0x0001e80000100a00 */
[----:B------:R-:W3:Y:S01]  /*6fe70*/  LDL.LU R23, [R1+0x160] ;  /* 0x0001600001177983 */ /* 0x000ee20000300800 */
[-C--:B----4-:R-:W-:Y:S01]  /*6fe80*/  LEA R26, P3, R19, R3.reuse, 0x1 ;  /* 0x00000003131a7211 */ /* 0x090fe200078608ff */
[----:B------:R-:W-:Y:S01]  /*6fe90*/  VIADD R28, R17, UR45 ;  /* 0x0000002d111c7c36 */ /* 0x000fe20008000000 */
[----:B------:R-:W4:Y:S02]  /*6fea0*/  LDCU UR45, c[0x0][0x3b8] ;  /* 0x00007700ff2d77ac */ /* 0x000f240008000800 */
[----:B------:R-:W-:Y:S02]  /*6feb0*/  LEA.HI.X.SX32 R27, R19, R20, 0x1, P3 ;  /* 0x00000014131b7211 */ /* 0x000fe400018f0eff */
[----:B0-----:R-:W-:Y:S01]  /*6fec0*/  LEA R10, P4, R16, R3, 0x1 ;  /* 0x00000003100a7211 */ /* 0x001fe200078808ff */
[----:B------:R-:W-:-:S02]  /*6fed0*/  VIADD R17, R28, UR22 ;  /* 0x000000161c117c36 */ /* 0x000fc40008000000 */
[----:B------:R0:W-:Y:S01]  /*6fee0*/  STL.64 [R1+0x800], R26 ;  /* 0x0008001a01007387 */ /* 0x0001e20000100a00 */
[----:B------:R-:W-:Y:S01]  /*6fef0*/  IMAD.MOV.U32 R19, RZ, RZ, R6 ;  /* 0x000000ffff137224 */ /* 0x000fe200078e0006 */
[-C--:B------:R-:W-:Y:S01]  /*6ff00*/  LEA.HI.X.SX32 R11, R16, R20.reuse, 0x1, P4 ;  /* 0x00000014100b7211 */ /* 0x080fe200020f0eff */
[----:B------:R-:W-:Y:S01]  /*6ff10*/  VIADD R17, R17, UR44 ;  /* 0x0000002c11117c36 */ /* 0x000fe20008000000 */
[----:B------:R-:W1:Y:S03]  /*6ff20*/  LDCU UR22, c[0x0][0x3b8] ;  /* 0x00007700ff1677ac */ /* 0x000e660008000800 */
[----:B------:R2:W-:Y:S01]  /*6ff30*/  STL.64 [R1+0x7f8], R10 ;  /* 0x0007f80a01007387 */ /* 0x0005e20000100a00 */
[C---:B0-----:R-:W-:Y:S01]  /*6ff40*/  LEA R26, P3, R0.reuse, R3, 0x1 ;  /* 0x00000003001a7211 */ /* 0x041fe200078608ff */
[----:B------:R-:W-:Y:S01]  /*6ff50*/  VIADD R14, R17, UR17 ;  /* 0x00000011110e7c36 */ /* 0x000fe20008000000 */
[----:B------:R-:W0:Y:S02]  /*6ff60*/  LDCU UR44, c[0x0][0x3b8] ;  /* 0x00007700ff2c77ac */ /* 0x000e240008000800 */
[----:B------:R-:W-:-:S02]  /*6ff70*/  LEA.HI.X.SX32 R27, R0, R20, 0x1, P3 ;  /* 0x00000014001b7211 */ /* 0x000fc400018f0eff */
[----:B------:R-:W4:Y:S01]  /*6ff80*/  LDL.LU R0, [R1+0x154] ;  /* 0x0001540001007983 */ /* 0x000f220000300800 */
[----:B------:R-:W-:Y:S01]  /*6ff90*/  VIADD R16, R14, UR29 ;  /* 0x0000001d0e107c36 */ /* 0x000fe20008000000 */
[----:B------:R-:W0:Y:S02]  /*6ffa0*/  LDCU UR17, c[0x0][0x3b8] ;  /* 0x00007700ff1177ac */ /* 0x000e240008000800 */
[----:B------:R-:W4:Y:S01]  /*6ffb0*/  LDL.LU R6, [R1+0x140] ;  /* 0x0001400001067983 */ /* 0x000f220000300800 */
[----:B------:R-:W0:Y:S03]  /*6ffc0*/  LDCU UR29, c[0x0][0x3b8] ;  /* 0x00007700ff1d77ac */ /* 0x000e260008000800 */
[----:B------:R3:W-:Y:S01]  /*6ffd0*/  STL.64 [R1+0x7f0], R26 ;  /* 0x0007f01a01007387 */ /* 0x0007e20000100a00 */
[----:B--2---:R-:W-:-:S04]  /*6ffe0*/  LEA R10, P4, R15, R3, 0x1 ;  /* 0x000000030f0a7211 */ /* 0x004fc800078808ff */
[----:B------:R-:W-:Y:S01]  /*6fff0*/  LEA.HI.X.SX32 R11, R15, R20, 0x1, P4 ;  /* 0x000000140f0b7211 */ /* 0x000fe200020f0eff */
[----:B------:R-:W-:-:S04]  /*70000*/  IMAD.MOV.U32 R15, RZ, RZ, R8 ;  /* 0x000000ffff0f7224 */ /* 0x000fc800078e0008 */
[----:B------:R2:W-:Y:S01]  /*70010*/  STL.64 [R1+0x7e8], R10 ;  /* 0x0007e80a01007387 */ /* 0x0005e20000100a00 */
[----:B------:R-:W-:Y:S01]  /*70020*/  VIADD R8, R16, UR42 ;  /* 0x0000002a10087c36 */ /* 0x000fe20008000000 */
[----:B------:R-:W0:Y:S04]  /*70030*/  LDCU UR42, c[0x0][0x3b8] ;  /* 0x00007700ff2a77ac */ /* 0x000e280008000800 */
[----:B------:R-:W-:Y:S01]  /*70040*/  STL [R1+0x80], R8 ;  /* 0x0000800801007387 */ /* 0x000fe20000100800 */
[CC--:B---3--:R-:W-:Y:S02]  /*70050*/  LEA R26, P3, R12.reuse, R3.reuse, 0x1 ;  /* 0x000000030c1a7211 */ /* 0x0c8fe400078608ff */
[----:B--2---:R-:W-:Y:S02]  /*70060*/  LEA R10, P4, R13, R3, 0x1 ;  /* 0x000000030d0a7211 */ /* 0x004fe400078808ff */
[----:B------:R-:W-:-:S02]  /*70070*/  LEA.HI.X.SX32 R27, R12, R20, 0x1, P3 ;  /* 0x000000140c1b7211 */ /* 0x000fc400018f0eff */
[----:B------:R-:W-:-:S03]  /*70080*/  LEA.HI.X.SX32 R11, R13, R20, 0x1, P4 ;  /* 0x000000140d0b7211 */ /* 0x000fc600020f0eff */
[----:B------:R2:W-:Y:S04]  /*70090*/  STL.64 [R1+0x7e0], R26 ;  /* 0x0007e01a01007387 */ /* 0x0005e80000100a00 */
[----:B------:R3:W-:Y:S04]  /*700a0*/  STL.64 [R1+0x7d8], R10 ;  /* 0x0007d80a01007387 */ /* 0x0007e80000100a00 */
[----:B------:R-:W4:Y:S04]  /*700b0*/  LDL.LU R12, [R1+0x134] ;  /* 0x00013400010c7983 */ /* 0x000f280000300800 */
[----:B------:R-:W4:Y:S01]  /*700c0*/  LDL.LU R13, [R1+0x120] ;  /* 0x00012000010d7983 */ /* 0x000f220000300800 */
[----:B------:R-:W-:Y:S01]  /*700d0*/  VIADD R24, R8, UR21 ;  /* 0x0000001508187c36 */ /* 0x000fe20008000000 */
[-C--:B--2---:R-:W-:Y:S01]  /*700e0*/  LEA R26, P3, R9, R3.reuse, 0x1 ;  /* 0x00000003091a7211 */ /* 0x084fe200078608ff */
[----:B------:R-:W-:Y:S01]  /*700f0*/  IMAD.MOV.U32 R27, RZ, RZ, R9 ;  /* 0x000000ffff1b7224 */ /* 0x000fe200078e0009 */
[C---:B---3--:R-:W-:Y:S01]  /*70100*/  LEA R10, P4, R18.reuse, R3, 0x1 ;  /* 0x00000003120a7211 */ /* 0x048fe200078808ff */
[----:B------:R-:W2:Y:S01]  /*70110*/  LDL.LU R8, [R1+0xdc] ;  /* 0x0000dc0001087983 */ /* 0x000ea20000300800 */
[----:B------:R-:W3:Y:S02]  /*70120*/  LDCU UR21, c[0x0][0x3b8] ;  /* 0x00007700ff1577ac */ /* 0x000ee40008000800 */
[-C--:B------:R-:W-:Y:S01]  /*70130*/  LEA.HI.X.SX32 R11, R18, R20.reuse, 0x1, P4 ;  /* 0x00000014120b7211 */ /* 0x080fe200020f0eff */
[----:B------:R-:W3:Y:S01]  /*70140*/  LDL.LU R9, [R1+0xa0] ;  /* 0x0000a00001097983 */ /* 0x000ee20000300800 */
[----:B------:R-:W-:-:S03]  /*70150*/  LEA.HI.X.SX32 R27, R27, R20, 0x1, P3 ;  /* 0x000000141b1b7211 */ /* 0x000fc600018f0eff */
[----:B------:R-:W-:Y:S04]  /*70160*/  STL [R1+0x7c], R24 ;  /* 0x00007c1801007387 */ /* 0x000fe80000100800 */
[----:B------:R0:W-:Y:S01]  /*70170*/  STL.64 [R1+0x7c8], R10 ;  /* 0x0007c80a01007387 */ /* 0x0001e20000100a00 */
[----:B------:R-:W-:-:S03]  /*70180*/  LEA R18, P4, R23, R3, 0x1 ;  /* 0x0000000317127211 */ /* 0x000fc600078808ff */
[----:B0-----:R-:W3:Y:S04]  /*70190*/  LDL.LU R10, [R1+0x84] ;  /* 0x00008400010a7983 */ /* 0x001ee80000300800 */
[----:B------:R0:W-:Y:S04]  /*701a0*/  STL.64 [R1+0x7d0], R26 ;  /* 0x0007d01a01007387 */ /* 0x0001e80000100a00 */
[----:B------:R-:W3:Y:S01]  /*701b0*/  LDL.LU R11, [R1+0x60] ;  /* 0x00006000010b7983 */ /* 0x000ee20000300800 */
[----:B------:R-:W-:Y:S01]  /*701c0*/  VIADD R24, R24, UR39 ;  /* 0x0000002718187c36 */ /* 0x000fe20008000000 */
[----:B------:R-:W1:Y:S04]  /*701d0*/  LDCU UR39, c[0x0][0x3b8] ;  /* 0x00007700ff2777ac */ /* 0x000e680008000800 */
[----:B------:R1:W-:Y:S01]  /*701e0*/  STL [R1+0x88], R24 ;  /* 0x0000881801007387 */ /* 0x0003e20000100800 */
[----:B0-----:R-:W-:Y:S01]  /*701f0*/  LEA R26, P3, R19, R3, 0x1 ;  /* 0x00000003131a7211 */ /* 0x001fe200078608ff */
[----:B------:R-:W-:Y:S01]  /*70200*/  IMAD.MOV.U32 R27, RZ, RZ, R19 ;  /* 0x000000ffff1b7224 */ /* 0x000fe200078e0013 */
[----:B------:R-:W-:-:S02]  /*70210*/  LEA.HI.X.SX32 R19, R23, R20, 0x1, P4 ;  /* 0x0000001417137211 */ /* 0x000fc400020f0eff */
[----:B------:R-:W3:Y:S02]  /*70220*/  LDL.LU R23, [R1+0x34] ;  /* 0x0000340001177983 */ /* 0x000ee40000300800 */
[----:B------:R-:W-:-:S05]  /*70230*/  LEA.HI.X.SX32 R27, R27, R20, 0x1, P3 ;  /* 0x000000141b1b7211 */ /* 0x000fca00018f0eff */
[----:B------:R4:W-:Y:S01]  /*70240*/  STL.64 [R1+0x7c0], R26 ;  /* 0x0007c01a01007387 */ /* 0x0009e20000100a00 */
[----:B-1----:R-:W-:Y:S01]  /*70250*/  VIADD R24, R24, UR43 ;  /* 0x0000002b18187c36 */ /* 0x002fe20008000000 */
[----:B------:R-:W0:Y:S02]  /*70260*/  LDCU UR43, c[0x0][0x3b8] ;  /* 0x00007700ff2b77ac */ /* 0x000e240008000800 */
[----:B------:R1:W-:Y:S01]  /*70270*/  STL.64 [R1+0x7b8], R18 ;  /* 0x0007b81201007387 */ /* 0x0003e20000100a00 */
[-C--:B----4-:R-:W-:Y:S02]  /*70280*/  LEA R26, P3, R0, R3.reuse, 0x1 ;  /* 0x00000003001a7211 */ /* 0x090fe400078608ff */
[-C--:B-1----:R-:W-:Y:S02]  /*70290*/  LEA R18, P4, R6, R3.reuse, 0x1 ;  /* 0x0000000306127211 */ /* 0x082fe400078808ff */
[-C--:B------:R-:W-:Y:S02]  /*702a0*/  LEA.HI.X.SX32 R27, R0, R20.reuse, 0x1, P3 ;  /* 0x00000014001b7211 */ /* 0x080fe400018f0eff */
[----:B------:R-:W-:Y:S01]  /*702b0*/  LEA.HI.X.SX32 R19, R6, R20, 0x1, P4 ;  /* 0x0000001406137211 */ /* 0x000fe200020f0eff */
[----:B------:R1:W-:Y:S04]  /*702c0*/  STL [R1+0x90], R24 ;  /* 0x0000901801007387 */ /* 0x0003e80000100800 */
[----:B------:R-:W4:Y:S04]  /*702d0*/  LDL.LU R0, [R1+0x172c] ;  /* 0x00172c0001007983 */ /* 0x000f280000300800 */
[----:B------:R0:W-:Y:S04]  /*702e0*/  STL.64 [R1+0x7a8], R18 ;  /* 0x0007a81201007387 */ /* 0x0001e80000100a00 */
[----:B------:R0:W-:Y:S01]  /*702f0*/  STL.64 [R1+0x7b0], R26 ;  /* 0x0007b01a01007387 */ /* 0x0001e20000100a00 */
[----:B-1----:R-:W-:Y:S01]  /*70300*/  VIADD R24, R24, UR41 ;  /* 0x0000002918187c36 */ /* 0x002fe20008000000 */
[----:B------:R-:W1:Y:S01]  /*70310*/  LDCU UR41, c[0x0][0x3b8] ;  /* 0x00007700ff2977ac */ /* 0x000e620008000800 */
[----:B0-----:R-:W-:Y:S01]  /*70320*/  IMAD.MOV.U32 R18, RZ, RZ, R7 ;  /* 0x000000ffff127224 */ /* 0x001fe200078e0007 */
[----:B------:R-:W4:Y:S01]  /*70330*/  LDL.LU R19, [R1] ;  /* 0x0000000001137983 */ /* 0x000f220000300800 */
[----:B------:R-:W-:-:S02]  /*70340*/  LEA R26, P3, R12, R3, 0x1 ;  /* 0x000000030c1a7211 */ /* 0x000fc400078608ff */
[C---:B------:R-:W-:Y:S02]  /*70350*/  LEA R6, P4, R13.reuse, R3, 0x1 ;  /* 0x000000030d067211 */ /* 0x040fe400078808ff */
[-C--:B------:R-:W-:Y:S02]  /*70360*/  LEA.HI.X.SX32 R27, R12, R20.reuse, 0x1, P3 ;  /* 0x000000140c1b7211 */ /* 0x080fe400018f0eff */
[----:B------:R-:W-:-:S03]  /*70370*/  LEA.HI.X.SX32 R7, R13, R20, 0x1, P4 ;  /* 0x000000140d077211 */ /* 0x000fc600020f0eff */
[----:B------:R0:W-:Y:S01]  /*70380*/  STL.64 [R1+0x7a0], R26 ;  /* 0x0007a01a01007387 */ /* 0x0001e20000100a00 */
[----:B--2---:R-:W-:-:S04]  /*70390*/  LEA R12, P3, R8, R3, 0x1 ;  /* 0x00000003080c7211 */ /* 0x004fc800078608ff */
[----:B------:R-:W-:Y:S01]  /*703a0*/  LEA.HI.X.SX32 R13, R8, R20, 0x1, P3 ;  /* 0x00000014080d7211 */ /* 0x000fe200018f0eff */
[----:B0-----:R-:W2:Y:S04]  /*703b0*/  LDL.LU R27, [R1+0x1728] ;  /* 0x00172800011b7983 */ /* 0x001ea80000300800 */
[----:B------:R-:W-:Y:S04]  /*703c0*/  STL [R1+0x9c], R24 ;  /* 0x00009c1801007387 */ /* 0x000fe80000100800 */
[----:B------:R0:W-:Y:S01]  /*703d0*/  STL.64 [R1+0x798], R6 ;  /* 0x0007980601007387 */ /* 0x0001e20000100a00 */
[----:B---3--:R-:W-:-:S03]  /*703e0*/  LEA R8, P3, R10, R3, 0x1 ;  /* 0x000000030a087211 */ /* 0x008fc600078608ff */
[----:B------:R3:W-:Y:S01]  /*703f0*/  STL.64 [R1+0x790], R12 ;  /* 0x0007900c01007387 */ /* 0x0007e20000100a00 */
[----:B0-----:R-:W-:-:S04]  /*70400*/  LEA R6, P4, R9, R3, 0x1 ;  /* 0x0000000309067211 */ /* 0x001fc800078808ff */
[-C--:B------:R-:W-:Y:S01]  /*70410*/  LEA.HI.X.SX32 R7, R9, R20.reuse, 0x1, P4 ;  /* 0x0000001409077211 */ /* 0x080fe200020f0eff */
[----:B---3--:R-:W3:Y:S01]  /*70420*/  LDL.LU.64 R12, [R1+0x1720] ;  /* 0x00172000010c7983 */ /* 0x008ee20000300a00 */
[----:B------:R-:W-:Y:S01]  /*70430*/  VIADD R24, R24, UR30 ;  /* 0x0000001e18187c36 */ /* 0x000fe20008000000 */
[----:B------:R-:W-:Y:S01]  /*70440*/  LEA.HI.X.SX32 R9, R10, R20, 0x1, P3 ;  /* 0x000000140a097211 */ /* 0x000fe200018f0eff */
[----:B------:R-:W0:Y:S01]  /*70450*/  LDCU UR30, c[0x0][0x3b8] ;  /* 0x00007700ff1e77ac */ /* 0x000e220008000800 */
[----:B------:R1:W-:Y:S01]  /*70460*/  STL.64 [R1+0x788], R6 ;  /* 0x0007880601007387 */ /* 0x0003e20000100a00 */
[----:B------:R-:W-:Y:S01]  /*70470*/  VIADD R26, R24, UR13 ;  /* 0x0000000d181a7c36 */ /* 0x000fe20008000000 */
[-C--:B------:R-:W-:Y:S01]  /*70480*/  LEA R10, P3, R23, R3.reuse, 0x1 ;  /* 0x00000003170a7211 */ /* 0x080fe200078608ff */
[----:B------:R-:W0:Y:S01]  /*70490*/  LDCU UR13, c[0x0][0x3b8] ;  /* 0x00007700ff0d77ac */ /* 0x000e220008000800 */
[----:B------:R0:W-:Y:S01]  /*704a0*/  STL.64 [R1+0x780], R8 ;  /* 0x0007800801007387 */ /* 0x0001e20000100a00 */
[----:B-1----:R-:W-:-:S04]  /*704b0*/  LEA R6, P4, R11, R3, 0x1 ;  /* 0x000000030b067211 */ /* 0x002fc800078808ff */
[-C--:B------:R-:W-:Y:S01]  /*704c0*/  LEA.HI.X.SX32 R7, R11, R20.reuse, 0x1, P4 ;  /* 0x000000140b077211 */ /* 0x080fe200020f0eff */
[----:B0-----:R-:W2:Y:S04]  /*704d0*/  LDL.LU.64 R8, [R1+0x1718] ;  /* 0x0017180001087983 */ /* 0x001ea80000300a00 */
[----:B------:R-:W-:Y:S04]  /*704e0*/  STL [R1+0xa4], R26 ;  /* 0x0000a41a01007387 */ /* 0x000fe80000100800 */
[----:B------:R0:W-:Y:S01]  /*704f0*/  STL.64 [R1+0x778], R6 ;  /* 0x0007780601007387 */ /* 0x0001e20000100a00 */
[----:B------:R-:W-:-:S02]  /*70500*/  LEA.HI.X.SX32 R11, R23, R20, 0x1, P3 ;  /* 0x00000014170b7211 */ /* 0x000fc400018f0eff */
[----:B0-----:R-:W-:-:S04]  /*70510*/  LEA R6, P4, R2, R3, 0x1 ;  /* 0x0000000302067211 */ /* 0x001fc800078808ff */
[----:B------:R-:W-:-:S05]  /*70520*/  LEA.HI.X.SX32 R7, R2, R20, 0x1, P4 ;  /* 0x0000001402077211 */ /* 0x000fca00020f0eff */
[----:B------:R0:W-:Y:S04]  /*70530*/  STL.64 [R1+0x768], R6 ;  /* 0x0007680601007387 */ /* 0x0001e80000100a00 */
[----:B------:R1:W-:Y:S01]  /*70540*/  STL.64 [R1+0x770], R10 ;  /* 0x0007700a01007387 */ /* 0x0003e20000100a00 */
[CC--:B0-----:R-:W-:Y:S02]  /*70550*/  LEA R6, P3, R15.reuse, R3.reuse, 0x1 ;  /* 0x000000030f067211 */ /* 0x0c1fe400078608ff */
[C---:B-1----:R-:W-:Y:S02]  /*70560*/  LEA R10, P4, R4.reuse, R3, 0x1 ;  /* 0x00000003040a7211 */ /* 0x042fe400078808ff */
[-C--:B------:R-:W-:Y:S02]  /*70570*/  LEA.HI.X.SX32 R7, R15, R20.reuse, 0x1, P3 ;  /* 0x000000140f077211 */ /* 0x080fe400018f0eff */
[----:B------:R-:W-:-:S02]  /*70580*/  LEA.HI.X.SX32 R11, R4, R20, 0x1, P4 ;  /* 0x00000014040b7211 */ /* 0x000fc400020f0eff */
[CC--:B------:R-:W-:Y:S01]  /*70590*/  LEA R4, P3, R18.reuse, R3.reuse, 0x1 ;  /* 0x0000000312047211 */ /* 0x0c0fe200078608ff */
[----:B------:R-:W-:Y:S01]  /*705a0*/  IMAD.MOV.U32 R15, RZ, RZ, R5 ;  /* 0x000000ffff0f7224 */ /* 0x000fe200078e0005 */
[----:B------:R0:W-:Y:S02]  /*705b0*/  STL.64 [R1+0x760], R6 ;  /* 0x0007600601007387 */ /* 0x0001e40000100a00 */
[-C--:B------:R-:W-:Y:S02]  /*705c0*/  LEA.HI.X.SX32 R5, R18, R20.reuse, 0x1, P3 ;  /* 0x0000001412057211 */ /* 0x080fe400018f0eff */
[----:B0-----:R-:W2:Y:S04]  /*705d0*/  LDL.LU.64 R6, [R1+0x1710] ;  /* 0x0017100001067983 */ /* 0x001ea80000300a00 */
[----:B------:R-:W-:Y:S04]  /*705e0*/  STL.64 [R1+0x758], R10 ;  /* 0x0007580a01007387 */ /* 0x000fe80000100a00 */
[----:B------:R0:W-:Y:S04]  /*705f0*/  STL.64 [R1+0x750], R4 ;  /* 0x0007500401007387 */ /* 0x0001e80000100a00 */
[----:B0-----:R-:W2:Y:S01]  /*70600*/  LDL.LU.64 R4, [R1+0x1708] ;  /* 0x0017080001047983 */ /* 0x001ea20000300a00 */
[----:B------:R-:W-:Y:S01]  /*70610*/  VIADD R26, R26, UR18 ;  /* 0x000000121a1a7c36 */ /* 0x000fe20008000000 */
[CC--:B----4-:R-:W-:Y:S01]  /*70620*/  LEA R10, P4, R19.reuse, R3.reuse, 0x1 ;  /* 0x00000003130a7211 */ /* 0x0d0fe200078808ff */
[----:B------:R-:W0:Y:S02]  /*70630*/  LDCU UR18, c[0x0][0x3b8] ;  /* 0x00007700ff1277ac */ /* 0x000e240008000800 */
[----:B------:R-:W-:Y:S01]  /*70640*/  VIADD R2, R26, UR28 ;  /* 0x0000001c1a027c36 */ /* 0x000fe20008000000 */
[-C--:B------:R-:W-:Y:S01]  /*70650*/  LEA.HI.X.SX32 R11, R19, R20.reuse, 0x1, P4 ;  /* 0x00000014130b7211 */ /* 0x080fe200020f0eff */
[----:B------:R-:W1:Y:S02]  /*70660*/  LDCU UR28, c[0x0][0x3b8] ;  /* 0x00007700ff1c77ac */ /* 0x000e640008000800 */
[----:B------:R-:W-:Y:S01]  /*70670*/  VIADD R2, R2, UR20 ;  /* 0x0000001402027c36 */ /* 0x000fe20008000000 */
[C---:B------:R-:W-:Y:S01]  /*70680*/  LEA R18, P3, R0.reuse, R3, 0x1 ;  /* 0x0000000300127211 */ /* 0x040fe200078608ff */
[----:B------:R-:W4:Y:S03]  /*70690*/  LDCU UR20, c[0x0][0x3b8] ;  /* 0x00007700ff1477ac */ /* 0x000f260008000800 */
[----:B------:R-:W-:Y:S04]  /*706a0*/  STL [R1+0x8c], R2 ;  /* 0x00008c0201007387 */ /* 0x000fe80000100800 */
[----:B------:R2:W-:Y:S01]  /*706b0*/  STL.64 [R1+0x748], R10 ;  /* 0x0007480a01007387 */ /* 0x0005e20000100a00 */
[----:B------:R-:W-:-:S05]  /*706c0*/  LEA.HI.X.SX32 R19, R0, R20, 0x1, P3 ;  /* 0x0000001400137211 */ /* 0x000fca00018f0eff */
[----:B------:R0:W-:Y:S01]  /*706d0*/  STL.64 [R1+0x740], R18 ;  /* 0x0007401201007387 */ /* 0x0001e20000100a00 */
[----:B--2---:R-:W-:-:S04]  /*706e0*/  LEA R10, P4, R4, R3, 0x1 ;  /* 0x00000003040a7211 */ /* 0x004fc800078808ff */
[----:B------:R-:W-:-:S05]  /*706f0*/  LEA.HI.X.SX32 R11, R4, R20, 0x1, P4 ;  /* 0x00000014040b7211 */ /* 0x000fca00020f0eff */
[----:B------:R2:W-:Y:S01]  /*70700*/  STL.64 [R1+0x738], R10 ;  /* 0x0007380a01007387 */ /* 0x0005e20000100a00 */
[-C--:B0-----:R-:W-:Y:S02]  /*70710*/  LEA R18, P3, R5, R3.reuse, 0x1 ;  /* 0x0000000305127211 */ /* 0x081fe400078608ff */
[----:B--2---:R-:W-:-:S04]  /*70720*/  LEA R10, P4, R6, R3, 0x1 ;  /* 0x00000003060a7211 */ /* 0x004fc800078808ff */
[-C--:B------:R-:W-:Y:S02]  /*70730*/  LEA.HI.X.SX32 R11, R6, R20.reuse, 0x1, P4 ;  /* 0x00000014060b7211 */ /* 0x080fe400020f0eff */
[----:B------:R-:W-:-:S03]  /*70740*/  LEA.HI.X.SX32 R19, R5, R20, 0x1, P3 ;  /* 0x0000001405137211 */ /* 0x000fc600018f0eff */
[----:B------:R0:W-:Y:S04]  /*70750*/  STL.64 [R1+0x728], R10 ;  /* 0x0007280a01007387 */ /* 0x0001e80000100a00 */
[----:B------:R-:W-:Y:S01]  /*70760*/  STL.64 [R1+0x730], R18 ;  /* 0x0007301201007387 */ /* 0x000fe20000100a00 */
[----:B0-----:R-:W-:-:S04]  /*70770*/  LEA R10, P3, R7, R3, 0x1 ;  /* 0x00000003070a7211 */ /* 0x001fc800078608ff */
[----:B------:R-:W-:-:S05]  /*70780*/  LEA.HI.X.SX32 R11, R7, R20, 0x1, P3 ;  /* 0x00000014070b7211 */ /* 0x000fca00018f0eff */
[----:B------:R0:W-:Y:S04]  /*70790*/  STL.64 [R1+0x720], R10 ;  /* 0x0007200a01007387 */ /* 0x0001e80000100a00 */
[----:B0-----:R-:W2:Y:S01]  /*707a0*/  LDL.LU.64 R10, [R1+0x1700] ;  /* 0x00170000010a7983 */ /* 0x001ea20000300a00 */
[----:B------:R-:W-:-:S04]  /*707b0*/  LEA R18, P4, R8, R3, 0x1 ;  /* 0x0000000308127211 */ /* 0x000fc800078808ff */
[----:B------:R-:W-:-:S05]  /*707c0*/  LEA.HI.X.SX32 R19, R8, R20, 0x1, P4 ;  /* 0x0000001408137211 */ /* 0x000fca00020f0eff */
[----:B------:R0:W-:Y:S02]  /*707d0*/  STL.64 [R1+0x718], R18 ;  /* 0x0007181201007387 */ /* 0x0001e40000100a00 */
[----:B0-----:R-:W-:-:S04]  /*707e0*/  LEA R18, P3, R9, R3, 0x1 ;  /* 0x0000000309127211 */ /* 0x001fc800078608ff */
[----:B------:R-:W-:-:S05]  /*707f0*/  LEA.HI.X.SX32 R19, R9, R20, 0x1, P3 ;  /* 0x0000001409137211 */ /* 0x000fca00018f0eff */
[----:B------:R-:W-:Y:S01]  /*70800*/  STL.64 [R1+0x710], R18 ;  /* 0x0007101201007387 */ /* 0x000fe20000100a00 */
[----:B------:R-:W-:Y:S02]  /*70810*/  IMAD.MOV.U32 R5, RZ, RZ, R15 ;  /* 0x000000ffff057224 */ /* 0x000fe400078e000f */
[----:B------:R-:W-:Y:S01]  /*70820*/  IMAD.MOV.U32 R8, RZ, RZ, R17 ;  /* 0x000000ffff087224 */ /* 0x000fe200078e0011 */
[----:B--2---:R-:W-:-:S04]  /*70830*/  LEA R6, P4, R10, R3, 0x1 ;  /* 0x000000030a067211 */ /* 0x004fc800078808ff */
[----:B------:R-:W-:-:S05]  /*70840*/  LEA.HI.X.SX32 R7, R10, R20, 0x1, P4 ;  /* 0x000000140a077211 */ /* 0x000fca00020f0eff */
[----:B------:R0:W-:Y:S02]  /*70850*/  STL.64 [R1+0x708], R6 ;  /* 0x0007080601007387 */ /* 0x0001e40000100a00 */
[----:B0-----:R-:W-:Y:S01]  /*70860*/  IMAD.MOV.U32 R6, RZ, RZ, R14 ;  /* 0x000000ffff067224 */ /* 0x001fe200078e000e */
[----:B------:R-:W-:-:S04]  /*70870*/  LEA R14, P3, R11, R3, 0x1 ;  /* 0x000000030b0e7211 */ /* 0x000fc800078608ff */
[----:B------:R-:W-:-:S05]  /*70880*/  LEA.HI.X.SX32 R15, R11, R20, 0x1, P3 ;  /* 0x000000140b0f7211 */ /* 0x000fca00018f0eff */
[----:B------:R0:W-:Y:S04]  /*70890*/  STL.64 [R1+0x700], R14 ;  /* 0x0007000e01007387 */ /* 0x0001e80000100a00 */
[----:B0-----:R-:W2:Y:S01]  /*708a0*/  LDL.LU.64 R14, [R1+0x16f8] ;  /* 0x0016f800010e7983 */ /* 0x001ea20000300a00 */
[CC--:B---3--:R-:W-:Y:S01]  /*708b0*/  LEA R18, P4, R12.reuse, R3.reuse, 0x1 ;  /* 0x000000030c127211 */ /* 0x0c8fe200078808ff */
[----:B------:R-:W-:Y:S01]  /*708c0*/  IMAD.MOV.U32 R11, RZ, RZ, R16 ;  /* 0x000000ffff0b7224 */ /* 0x000fe200078e0010 */
[C---:B------:R-:W-:Y:S02]  /*708d0*/  LEA R16, P3, R13.reuse, R3, 0x1 ;  /* 0x000000030d107211 */ /* 0x040fe400078608ff */
[-C--:B------:R-:W-:Y:S02]  /*708e0*/  LEA.HI.X.SX32 R19, R12, R20.reuse, 0x1, P4 ;  /* 0x000000140c137211 */ /* 0x080fe400020f0eff */
[----:B------:R-:W-:-:S03]  /*708f0*/  LEA.HI.X.SX32 R17, R13, R20, 0x1, P3 ;  /* 0x000000140d117211 */ /* 0x000fc600018f0eff */
[----:B------:R-:W-:Y:S04]  /*70900*/  STL.64 [R1+0x6f8], R18 ;  /* 0x0006f81201007387 */ /* 0x000fe80000100a00 */
[----:B------:R0:W-:Y:S04]  /*70910*/  STL.64 [R1+0x6f0], R16 ;  /* 0x0006f01001007387 */ /* 0x0001e80000100a00 */
[----:B0-----:R-:W3:Y:S01]  /*70920*/  LDL.LU.64 R16, [R1+0x16f0] ;  /* 0x0016f00001107983 */ /* 0x001ee20000300a00 */
[----:B------:R-:W-:Y:S01]  /*70930*/  VIADD R2, R2, UR16 ;  /* 0x0000001002027c36 */ /* 0x000fe20008000000 */
[----:B------:R-:W0:Y:S03]  /*70940*/  LDCU UR16, c[0x0][0x3b8] ;  /* 0x00007700ff1077ac */ /* 0x000e260008000800 */
[----:B------:R-:W-:-:S04]  /*70950*/  IMAD.MOV.U32 R4, RZ, RZ, R2 ;  /* 0x000000ffff047224 */ /* 0x000fc800078e0002 */
        /* <DEDUP_REMOVED lines=11> */
[----:B------:R-:W0:Y:S01]  /*70a10*/  LDCU UR25, c[0x0][0x3b8] ;  /* 0x00007700ff1977ac */ /* 0x000e220008000800 */
[----:B------:R-:W-:Y:S01]  /*70a20*/  IMAD.MOV.U32 R7, RZ, RZ, R22 ;  /* 0x000000ffff077224 */ /* 0x000fe200078e0016 */
[----:B--2---:R-:W-:-:S04]  /*70a30*/  LEA R18, P4, R14, R3, 0x1 ;  /* 0x000000030e127211 */ /* 0x004fc800078808ff */
[----:B------:R-:W-:-:S05]  /*70a40*/  LEA.HI.X.SX32 R19, R14, R20, 0x1, P4 ;  /* 0x000000140e137211 */ /* 0x000fca00020f0eff */
[----:B------:R2:W-:Y:S02]  /*70a50*/  STL.64 [R1+0x6e8], R18 ;  /* 0x0006e81201007387 */ /* 0x0005e40000100a00 */
[----:B--2---:R-:W-:-:S04]  /*70a60*/  LEA R18, P3, R15, R3, 0x1 ;  /* 0x000000030f127211 */ /* 0x004fc800078608ff */
[----:B------:R-:W-:-:S05]  /*70a70*/  LEA.HI.X.SX32 R19, R15, R20, 0x1, P3 ;  /* 0x000000140f137211 */ /* 0x000fca00018f0eff */
[----:B------:R2:W-:Y:S01]  /*70a80*/  STL.64 [R1+0x6e0], R18 ;  /* 0x0006e01201007387 */ /* 0x0005e20000100a00 */
[----:B---3--:R-:W-:-:S03]  /*70a90*/  LEA R12, P4, R16, R3, 0x1 ;  /* 0x00000003100c7211 */ /* 0x008fc600078808ff */
[----:B--2---:R-:W2:Y:S01]  /*70aa0*/  LDL.LU.64 R18, [R1+0x16e8] ;  /* 0x0016e80001127983 */ /* 0x004ea20000300a00 */
[C---:B------:R-:W-:Y:S02]  /*70ab0*/  LEA R22, P3, R17.reuse, R3, 0x1 ;  /* 0x0000000311167211 */ /* 0x040fe400078608ff */
[-C--:B------:R-:W-:Y:S02]  /*70ac0*/  LEA.HI.X.SX32 R13, R16, R20.reuse, 0x1, P4 ;  /* 0x00000014100d7211 */ /* 0x080fe400020f0eff */
[----:B------:R-:W-:Y:S01]  /*70ad0*/  LEA.HI.X.SX32 R23, R17, R20, 0x1, P3 ;  /* 0x0000001411177211 */ /* 0x000fe200018f0eff */
[----:B------:R-:W-:Y:S04]  /*70ae0*/  STL [R1+0xc], R9 ;  /* 0x00000c0901007387 */ /* 0x000fe80000100800 */
[----:B------:R-:W-:Y:S04]  /*70af0*/  STL.64 [R1+0x6d8], R12 ;  /* 0x0006d80c01007387 */ /* 0x000fe80000100a00 */
[----:B------:R-:W-:Y:S04]  /*70b00*/  STL [R1+0x1698], R2 ;  /* 0x0016980201007387 */ /* 0x000fe80000100800 */
[----:B------:R3:W-:Y:S04]  /*70b10*/  STL.64 [R1+0x6d0], R22 ;  /* 0x0006d01601007387 */ /* 0x0007e80000100a00 */
[----:B---3--:R-:W3:Y:S01]  /*70b20*/  LDL.LU.64 R22, [R1+0x16e0] ;  /* 0x0016e00001167983 */ /* 0x008ee20000300a00 */
[----:B------:R-:W-:Y:S01]  /*70b30*/  VIADD R12, R9, UR26 ;  /* 0x0000001a090c7c36 */ /* 0x000fe20008000000 */
[----:B------:R-:W0:Y:S01]  /*70b40*/  LDCU UR26, c[0x0][0x3b8] ;  /* 0x00007700ff1a77ac */ /* 0x000e220008000800 */
[----:B------:R-:W-:-:S02]  /*70b50*/  VIADD R9, R28, UR77 ;  /* 0x0000004d1c097c36 */ /* 0x000fc40008000000 */
[----:B------:R-:W-:Y:S01]  /*70b60*/  IMAD.MOV.U32 R16, RZ, RZ, R24 ;  /* 0x000000ffff107224 */ /* 0x000fe200078e0018 */
[----:B------:R-:W0:Y:S01]  /*70b70*/  LDCU UR77, c[0x0][0x3b8] ;  /* 0x00007700ff4d77ac */ /* 0x000e220008000800 */
[----:B------:R-:W-:Y:S02]  /*70b80*/  IMAD.MOV.U32 R13, RZ, RZ, R9 ;  /* 0x000000ffff0d7224 */ /* 0x000fe400078e0009 */
[----:B------:R-:W-:Y:S01]  /*70b90*/  IMAD.MOV.U32 R2, RZ, RZ, R25 ;  /* 0x000000ffff027224 */ /* 0x000fe200078e0019 */
[----:B--2---:R-:W-:-:S04]  /*70ba0*/  LEA R14, P4, R18, R3, 0x1 ;  /* 0x00000003120e7211 */ /* 0x004fc800078808ff */
[----:B------:R-:W-:-:S05]  /*70bb0*/  LEA.HI.X.SX32 R15, R18, R20, 0x1, P4 ;  /* 0x00000014120f7211 */ /* 0x000fca00020f0eff */
[----:B------:R2:W-:Y:S01]  /*70bc0*/  STL.64 [R1+0x6c8], R14 ;  /* 0x0006c80e01007387 */ /* 0x0005e20000100a00 */
[----:B------:R-:W-:Y:S02]  /*70bd0*/  IMAD.MOV.U32 R18, RZ, RZ, R5 ;  /* 0x000000ffff127224 */ /* 0x000fe400078e0005 */
[----:B------:R-:W-:Y:S01]  /*70be0*/  VIADD R5, R12, UR36 ;  /* 0x000000240c057c36 */ /* 0x000fe20008000000 */
[----:B------:R-:W0:Y:S01]  /*70bf0*/  LDCU UR36, c[0x0][0x3b8] ;  /* 0x00007700ff2477ac */ /* 0x000e220008000800 */
[----:B--2---:R-:W-:Y:S01]  /*70c00*/  IMAD.MOV.U32 R15, RZ, RZ, R8 ;  /* 0x000000ffff0f7224 */ /* 0x004fe200078e0008 */
[----:B------:R-:W-:-:S04]  /*70c10*/  LEA R14, P3, R19, R3, 0x1 ;  /* 0x00000003130e7211 */ /* 0x000fc800078608ff */
[----:B------:R2:W-:Y:S01]  /*70c20*/  STL [R1+0x16d8], R15 ;  /* 0x0016d80f01007387 */ /* 0x0005e20000100800 */
[----:B------:R-:W-:-:S03]  /*70c30*/  LEA R8, P4, R21, R3, 0x1 ;  /* 0x0000000315087211 */ /* 0x000fc600078808ff */
[----:B------:R-:W-:Y:S01]  /*70c40*/  STL [R1+0x4], R5 ;  /* 0x0000040501007387 */ /* 0x000fe20000100800 */
[-C--:B--2---:R-:W-:Y:S02]  /*70c50*/  LEA.HI.X.SX32 R15, R19, R20.reuse, 0x1, P3 ;  /* 0x00000014130f7211 */ /* 0x084fe400018f0eff */
[----:B------:R-:W-:-:S03]  /*70c60*/  LEA.HI.X.SX32 R9, R21, R20, 0x1, P4 ;  /* 0x0000001415097211 */ /* 0x000fc600020f0eff */
[----:B------:R2:W-:Y:S01]  /*70c70*/  STL.64 [R1+0x6c0], R14 ;  /* 0x0006c00e01007387 */ /* 0x0005e20000100a00 */
[----:B---3--:R-:W-:-:S04]  /*70c80*/  LEA R24, P4, R23, R3, 0x1 ;  /* 0x0000000317187211 */ /* 0x008fc800078808ff */
[----:B------:R-:W-:Y:S02]  /*70c90*/  LEA.HI.X.SX32 R25, R23, R20, 0x1, P4 ;  /* 0x0000001417197211 */ /* 0x000fe400020f0eff */
[----:B--2---:R-:W-:-:S04]  /*70ca0*/  LEA R14, P3, R22, R3, 0x1 ;  /* 0x00000003160e7211 */ /* 0x004fc800078608ff */
[----:B------:R-:W-:Y:S01]  /*70cb0*/  LEA.HI.X.SX32 R15, R22, R20, 0x1, P3 ;  /* 0x00000014160f7211 */ /* 0x000fe200018f0eff */
[----:B------:R-:W-:Y:S04]  /*70cc0*/  STL.64 [R1+0x6b8], R8 ;  /* 0x0006b80801007387 */ /* 0x000fe80000100a00 */
[----:B------:R2:W-:Y:S04]  /*70cd0*/  STL.64 [R1+0x6b0], R14 ;  /* 0x0006b00e01007387 */ /* 0x0005e80000100a00 */
[----:B--2---:R-:W2:Y:S04]  /*70ce0*/  LDL.LU R15, [R1+0x16d8] ;  /* 0x0016d800010f7983 */ /* 0x004ea80000300800 */
[----:B------:R3:W-:Y:S04]  /*70cf0*/  STL.64 [R1+0x6a8], R24 ;  /* 0x0006a81801007387 */ /* 0x0007e80000100a00 */
[----:B---3--:R-:W3:Y:S01]  /*70d00*/  LDL.LU.64 R24, [R1+0x16d0] ;  /* 0x0016d00001187983 */ /* 0x008ee20000300a00 */
[----:B0-----:R-:W-:Y:S01]  /*70d10*/  VIADD R10, R26, UR77 ;  /* 0x0000004d1a0a7c36 */ /* 0x001fe20008000000 */
[----:B------:R-:W0:Y:S01]  /*70d20*/  LDCU UR77, c[0x0][0x3b8] ;  /* 0x00007700ff4d77ac */ /* 0x000e220008000800 */
[----:B------:R-:W-:-:S02]  /*70d30*/  IMAD.MOV.U32 R23, RZ, RZ, R7 ;  /* 0x000000ffff177224 */ /* 0x000fc400078e0007 */
[----:B------:R-:W-:Y:S02]  /*70d40*/  IMAD.MOV.U32 R7, RZ, RZ, R28 ;  /* 0x000000ffff077224 */ /* 0x000fe400078e001c */
[----:B------:R-:W-:Y:S02]  /*70d50*/  IMAD.MOV.U32 R14, RZ, RZ, R26 ;  /* 0x000000ffff0e7224 */ /* 0x000fe400078e001a */
[----:B------:R-:W-:Y:S02]  /*70d60*/  IMAD.MOV.U32 R17, RZ, RZ, R29 ;  /* 0x000000ffff117224 */ /* 0x000fe400078e001d */
[----:B------:R-:W-:Y:S01]  /*70d70*/  VIADD R8, R5, UR19 ;  /* 0x0000001305087c36 */ /* 0x000fe20008000000 */
[----:B------:R-:W1:Y:S01]  /*70d80*/  LDCU UR19, c[0x0][0x3b8] ;  /* 0x00007700ff1377ac */ /* 0x000e620008000800 */
[----:B------:R-:W-:Y:S02]  /*70d90*/  IMAD.MOV.U32 R9, RZ, RZ, R27 ;  /* 0x000000ffff097224 */ /* 0x000fe400078e001b */
[----:B0-----:R-:W-:Y:S01]  /*70da0*/  VIADD R5, R27, UR77 ;  /* 0x0000004d1b057c36 */ /* 0x001fe20008000000 */
[----:B------:R-:W0:Y:S01]  /*70db0*/  LDCU UR77, c[0x0][0x3b8] ;  /* 0x00007700ff4d77ac */ /* 0x000e220008000800 */
[----:B---3--:R-:W-:-:S02]  /*70dc0*/  LEA R28, P3, R24, R3, 0x1 ;  /* 0x00000003181c7211 */ /* 0x008fc400078608ff */
[C---:B------:R-:W-:Y:S02]  /*70dd0*/  LEA R26, P4, R25.reuse, R3, 0x1 ;  /* 0x00000003191a7211 */ /* 0x040fe400078808ff */
[-C--:B------:R-:W-:Y:S02]  /*70de0*/  LEA.HI.X.SX32 R29, R24, R20.reuse, 0x1, P3 ;  /* 0x00000014181d7211 */ /* 0x080fe400018f0eff */
[----:B------:R-:W-:-:S03]  /*70df0*/  LEA.HI.X.SX32 R27, R25, R20, 0x1, P4 ;  /* 0x00000014191b7211 */ /* 0x000fc600020f0eff */
[----:B------:R3:W-:Y:S04]  /*70e00*/  STL.64 [R1+0x6a0], R28 ;  /* 0x0006a01c01007387 */ /* 0x0007e80000100a00 */
[----:B---3--:R-:W3:Y:S04]  /*70e10*/  LDL.LU.64 R28, [R1+0x16c8] ;  /* 0x0016c800011c7983 */ /* 0x008ee80000300a00 */
[----:B------:R0:W-:Y:S04]  /*70e20*/  STL.64 [R1+0x698], R26 ;  /* 0x0006981a01007387 */ /* 0x0001e80000100a00 */
[----:B0-----:R-:W3:Y:S01]  /*70e30*/  LDL.LU.64 R26, [R1+0x16c0] ;  /* 0x0016c000011a7983 */ /* 0x001ee20000300a00 */
[----:B------:R-:W-:-:S02]  /*70e40*/  IMAD.MOV.U32 R19, RZ, RZ, R11 ;  /* 0x000000ffff137224 */ /* 0x000fc400078e000b */
[----:B------:R-:W-:Y:S02]  /*70e50*/  IMAD.MOV.U32 R21, RZ, RZ, R18 ;  /* 0x000000ffff157224 */ /* 0x000fe400078e0012 */
[----:B------:R-:W-:Y:S02]  /*70e60*/  IMAD.MOV.U32 R22, RZ, RZ, R19 ;  /* 0x000000ffff167224 */ /* 0x000fe400078e0013 */
[----:B--2---:R-:W-:Y:S02]  /*70e70*/  IMAD.MOV.U32 R19, RZ, RZ, R15 ;  /* 0x000000ffff137224 */ /* 0x004fe400078e000f */
[----:B------:R-:W-:Y:S01]  /*70e80*/  IMAD.MOV.U32 R18, RZ, RZ, R2 ;  /* 0x000000ffff127224 */ /* 0x000fe200078e0002 */
[----:B------:R-:W-:Y:S01]  /*70e90*/  STL [R1+0x16b0], R22 ;  /* 0x0016b01601007387 */ /* 0x000fe20000100800 */
[----:B------:R-:W-:-:S03]  /*70ea0*/  IMAD.MOV.U32 R11, RZ, RZ, R0 ;  /* 0x000000ffff0b7224 */ /* 0x000fc600078e0000 */
[----:B------:R0:W-:Y:S01]  /*70eb0*/  STL.64 [R1+0x16b8], R18 ;  /* 0x0016b81201007387 */ /* 0x0001e20000100a00 */
[----:B------:R-:W-:Y:S01]  /*70ec0*/  VIADD R0, R8, UR34 ;  /* 0x0000002208007c36 */ /* 0x000fe20008000000 */
[----:B------:R-:W2:Y:S04]  /*70ed0*/  LDCU UR34, c[0x0][0x3b8] ;  /* 0x00007700ff2277ac */ /* 0x000ea80008000800 */
[----:B------:R0:W-:Y:S01]  /*70ee0*/  STL [R1+0x1688], R0 ;  /* 0x0016880001007387 */ /* 0x0001e20000100800 */
[----:B------:R-:W-:Y:S02]  /*70ef0*/  IMAD.MOV.U32 R15, RZ, RZ, R13 ;  /* 0x000000ffff0f7224 */ /* 0x000fe400078e000d */
[----:B------:R-:W-:Y:S02]  /*70f00*/  IMAD.MOV.U32 R2, RZ, RZ, R16 ;  /* 0x000000ffff027224 */ /* 0x000fe400078e0010 */
[----:B------:R-:W-:Y:S01]  /*70f10*/  VIADD R13, R4, UR77 ;  /* 0x0000004d040d7c36 */ /* 0x000fe20008000000 */
[----:B------:R-:W0:Y:S01]  /*70f20*/  LDCU UR77, c[0x0][0x3b8] ;  /* 0x00007700ff4d77ac */ /* 0x000e220008000800 */
[----:B------:R-:W-:-:S02]  /*70f30*/  IMAD.MOV.U32 R16, RZ, RZ, R4 ;  /* 0x000000ffff107224 */ /* 0x000fc400078e0004 */
[----:B------:R-:W-:Y:S01]  /*70f40*/  VIADD R4, R0, UR12 ;  /* 0x0000000c00047c36 */ /* 0x000fe20008000000 */
[----:B------:R-:W0:Y:S01]  /*70f50*/  LDCU UR12, c[0x0][0x3b8] ;  /* 0x00007700ff0c77ac */ /* 0x000e220008000800 */
[CC--:B---3--:R-:W-:Y:S02]  /*70f60*/  LEA R24, P3, R26.reuse, R3.reuse, 0x1 ;  /* 0x000000031a187211 */ /* 0x0c8fe400078608ff */
[CC--:B0-----:R-:W-:Y:S02]  /*70f70*/  LEA R18, P4, R27.reuse, R3.reuse, 0x1 ;  /* 0x000000031b127211 */ /* 0x0c1fe400078808ff */
[-C--:B------:R-:W-:Y:S02]  /*70f80*/  LEA.HI.X.SX32 R25, R26, R20.reuse, 0x1, P3 ;  /* 0x000000141a197211 */ /* 0x080fe400018f0eff */
[----:B------:R-:W-:Y:S02]  /*70f90*/  LEA.HI.X.SX32 R19, R27, R20, 0x1, P4 ;  /* 0x000000141b137211 */ /* 0x000fe400020f0eff */
[----:B------:R-:W3:Y:S04]  /*70fa0*/  LDL.LU R27, [R1+0x14] ;  /* 0x00001400011b7983 */ /* 0x000ee80000300800 */
[----:B------:R-:W-:Y:S04]  /*70fb0*/  STL.64 [R1+0x690], R24 ;  /* 0x0006901801007387 */ /* 0x000fe80000100a00 */
[----:B------:R0:W-:Y:S04]  /*70fc0*/  STL.64 [R1+0x688], R18 ;  /* 0x0006881201007387 */ /* 0x0001e80000100a00 */
[----:B------:R-:W2:Y:S01]  /*70fd0*/  LDL.LU R0, [R1+0x1c] ;  /* 0x00001c0001007983 */ /* 0x000ea20000300800 */
[----:B0-----:R-:W-:-:S04]  /*70fe0*/  LEA R18, P3, R28, R3, 0x1 ;  /* 0x000000031c127211 */ /* 0x001fc800078608ff */
[----:B------:R-:W-:-:S05]  /*70ff0*/  LEA.HI.X.SX32 R19, R28, R20, 0x1, P3 ;  /* 0x000000141c137211 */ /* 0x000fca00018f0eff */
[----:B------:R0:W-:Y:S04]  /*71000*/  STL.64 [R1+0x680], R18 ;  /* 0x0006801201007387 */ /* 0x0001e80000100a00 */
[----:B0-----:R-:W2:Y:S01]  /*71010*/  LDL.LU.64 R18, [R1+0x16b8] ;  /* 0x0016b80001127983 */ /* 0x001ea20000300a00 */
[----:B------:R-:W-:Y:S01]  /*71020*/  LEA R22, P4, R29, R3, 0x1 ;  /* 0x000000031d167211 */ /* 0x000fe200078808ff */
[----:B------:R-:W-:-:S03]  /*71030*/  IMAD.MOV.U32 R26, RZ, RZ, R23 ;  /* 0x000000ffff1a7224 */ /* 0x000fc600078e0017 */
[----:B------:R-:W-:Y:S01]  /*71040*/  LEA.HI.X.SX32 R23, R29, R20, 0x1, P4 ;  /* 0x000000141d177211 */ /* 0x000fe200020f0eff */
[----:B------:R-:W-:Y:S02]  /*71050*/  IMAD.MOV.U32 R25, RZ, RZ, R5 ;  /* 0x000000ffff197224 */ /* 0x000fe400078e0005 */
[----:B------:R-:W-:Y:S01]  /*71060*/  VIADD R5, R4, UR35 ;  /* 0x0000002304057c36 */ /* 0x000fe20008000000 */
[----:B------:R-:W0:Y:S01]  /*71070*/  LDCU UR35, c[0x0][0x3b8] ;  /* 0x00007700ff2377ac */ /* 0x000e220008000800 */
[----:B------:R1:W-:Y:S04]  /*71080*/  STL.64 [R1+0x678], R22 ;  /* 0x0006781601007387 */ /* 0x0003e80000100a00 */
[----:B-1----:R-:W3:Y:S04]  /*71090*/  LDL.LU R22, [R1+0x16b0] ;  /* 0x0016b00001167983 */ /* 0x002ee80000300800 */
[----:B------:R-:W-:Y:S01]  /*710a0*/  STL.64 [R1+0x16a0], R12 ;  /* 0x0016a00c01007387 */ /* 0x000fe20000100a00 */
[----:B--2---:R-:W-:-:S02]  /*710b0*/  IMAD.MOV.U32 R24, RZ, RZ, R18 ;  /* 0x000000ffff187224 */ /* 0x004fc400078e0012 */
[----:B------:R-:W-:-:S05]  /*710c0*/  IMAD.MOV.U32 R18, RZ, RZ, R2 ;  /* 0x000000ffff127224 */ /* 0x000fca00078e0002 */
[----:B------:R-:W-:Y:S04]  /*710d0*/  STL.64 [R1+0x16a8], R18 ;  /* 0x0016a81201007387 */ /* 0x000fe80000100a00 */
[----:B------:R-:W2:Y:S04]  /*710e0*/  LDL.LU R2, [R1+0x28] ;  /* 0x0000280001027983 */ /* 0x000ea80000300800 */
[----:B------:R-:W2:Y:S04]  /*710f0*/  LDL.LU R29, [R1+0x24] ;  /* 0x00002400011d7983 */ /* 0x000ea80000300800 */
[----:B------:R1:W-:Y:S04]  /*71100*/  STL.64 [R1+0x1670], R4 ;  /* 0x0016700401007387 */ /* 0x0003e80000100a00 */
[----:B-1----:R-:W2:Y:S01]  /*71110*/  LDL.LU R4, [R1+0x20] ;  /* 0x0000200001047983 */ /* 0x002ea20000300800 */
[----:B---3--:R-:W-:-:S02]  /*71120*/  LEA R18, P3, R27, R3, 0x1 ;  /* 0x000000031b127211 */ /* 0x008fc400078608ff */
[C---:B------:R-:W-:Y:S02]  /*71130*/  LEA R12, P4, R26.reuse, R3, 0x1 ;  /* 0x000000031a0c7211 */ /* 0x040fe400078808ff */
[-C--:B------:R-:W-:Y:S02]  /*71140*/  LEA.HI.X.SX32 R19, R27, R20.reuse, 0x1, P3 ;  /* 0x000000141b137211 */ /* 0x080fe400018f0eff */
[----:B------:R-:W-:-:S03]  /*71150*/  LEA.HI.X.SX32 R13, R26, R20, 0x1, P4 ;  /* 0x000000141a0d7211 */ /* 0x000fc600020f0eff */
[----:B------:R-:W-:Y:S01]  /*71160*/  STL.64 [R1+0x670], R18 ;  /* 0x0006701201007387 */ /* 0x000fe20000100a00 */
[----:B------:R-:W-:-:S03]  /*71170*/  IMAD.MOV.U32 R23, RZ, RZ, R22 ;  /* 0x000000ffff177224 */ /* 0x000fc600078e0016 */
[----:B------:R1:W-:Y:S01]  /*71180*/  STL.64 [R1+0x668], R12 ;  /* 0x0006680c01007387 */ /* 0x0003e20000100a00 */
[----:B------:R-:W-:Y:S02]  /*71190*/  IMAD.MOV.U32 R22, RZ, RZ, R6 ;  /* 0x000000ffff167224 */ /* 0x000fe400078e0006 */
[----:B------:R-:W-:Y:S01]  /*711a0*/  VIADD R6, R5, UR15 ;  /* 0x0000000f05067c36 */ /* 0x000fe20008000000 */
[----:B------:R-:W3:Y:S01]  /*711b0*/  LDL.LU R27, [R1+0x30] ;  /* 0x00003000011b7983 */ /* 0x000ee20000300800 */
[----:B------:R-:W-:Y:S01]  /*711c0*/  IMAD.MOV.U32 R28, RZ, RZ, R25 ;  /* 0x000000ffff1c7224 */ /* 0x000fe200078e0019 */
[----:B------:R-:W0:Y:S01]  /*711d0*/  LDCU UR15, c[0x0][0x3b8] ;  /* 0x00007700ff0f77ac */ /* 0x000e220008000800 */
[C---:B-1----:R-:W-:Y:S01]  /*711e0*/  LEA R12, P4, R0.reuse, R3, 0x1 ;  /* 0x00000003000c7211 */ /* 0x042fe200078808ff */
[----:B------:R-:W-:Y:S01]  /*711f0*/  IMAD.MOV.U32 R25, RZ, RZ, R7 ;  /* 0x000000ffff197224 */ /* 0x000fe200078e0007 */
[----:B------:R-:W3:Y:S02]  /*71200*/  LDL.LU R26, [R1+0x2c] ;  /* 0x00002c00011a7983 */ /* 0x000ee40000300800 */
[----:B------:R-:W-:Y:S01]  /*71210*/  LEA.HI.X.SX32 R13, R0, R20, 0x1, P4 ;  /* 0x00000014000d7211 */ /* 0x000fe200020f0eff */
[----:B------:R-:W-:Y:S01]  /*71220*/  VIADD R7, R6, UR38 ;  /* 0x0000002606077c36 */ /* 0x000fe20008000000 */
[----:B------:R-:W1:Y:S01]  /*71230*/  LDCU UR38, c[0x0][0x3b8] ;  /* 0x00007700ff2677ac */ /* 0x000e620008000800 */
[----:B------:R-:W-:-:S02]  /*71240*/  IMAD.MOV.U32 R0, RZ, RZ, R24 ;  /* 0x000000ffff007224 */ /* 0x000fc400078e0018 */
[----:B------:R-:W-:Y:S02]  /*71250*/  IMAD.MOV.U32 R24, RZ, RZ, R8 ;  /* 0x000000ffff187224 */ /* 0x000fe400078e0008 */
[----:B------:R-:W-:Y:S01]  /*71260*/  VIADD R8, R7, UR49 ;  /* 0x0000003107087c36 */ /* 0x000fe20008000000 */
[----:B------:R-:W0:Y:S01]  /*71270*/  LDCU UR49, c[0x0][0x3b8] ;  /* 0x00007700ff3177ac */ /* 0x000e220008000800 */
[----:B--2---:R-:W-:-:S04]  /*71280*/  LEA R18, P3, R4, R3, 0x1 ;  /* 0x0000000304127211 */ /* 0x004fc800078608ff */
[----:B------:R-:W-:Y:S02]  /*71290*/  LEA.HI.X.SX32 R19, R4, R20, 0x1, P3 ;  /* 0x0000001404137211 */ /* 0x000fe400018f0eff */
[----:B------:R-:W-:-:S03]  /*712a0*/  LEA R4, P3, R2, R3, 0x1 ;  /* 0x0000000302047211 */ /* 0x000fc600078608ff */
[----:B------:R2:W-:Y:S04]  /*712b0*/  STL.64 [R1+0x660], R18 ;  /* 0x0006601201007387 */ /* 0x0005e80000100a00 */
[----:B--2---:R-:W2:Y:S04]  /*712c0*/  LDL.LU.64 R18, [R1+0x16a8] ;  /* 0x0016a80001127983 */ /* 0x004ea80000300a00 */
[----:B------:R0:W-:Y:S04]  /*712d0*/  STL.64 [R1+0x658], R12 ;  /* 0x0006580c01007387 */ /* 0x0001e80000100a00 */
[----:B0-----:R-:W2:Y:S04]  /*712e0*/  LDL.LU.64 R12, [R1+0x16a0] ;  /* 0x0016a000010c7983 */ /* 0x001ea80000300a00 */
[----:B------:R-:W-:Y:S04]  /*712f0*/  STL [R1+0x650], R4 ;  /* 0x0006500401007387 */ /* 0x000fe80000100800 */
[----:B------:R0:W-:Y:S04]  /*71300*/  STL.64 [R1+0x1678], R6 ;  /* 0x0016780601007387 */ /* 0x0001e80000100a00 */
[----:B0-----:R0:W2:Y:S01]  /*71310*/  LDL.64 R6, [R1+0x650] ;  /* 0x0006500001067983 */ /* 0x0010a20000100a00 */
[----:B------:R-:W-:-:S04]  /*71320*/  LEA R4, P4, R29, R3, 0x1 ;  /* 0x000000031d047211 */ /* 0x000fc800078808ff */
[-C--:B------:R-:W-:Y:S01]  /*71330*/  LEA.HI.X.SX32 R5, R29, R20.reuse, 0x1, P4 ;  /* 0x000000141d057211 */ /* 0x080fe200020f0eff */
[----:B------:R-:W-:Y:S02]  /*71340*/  IMAD.MOV.U32 R29, RZ, RZ, R28 ;  /* 0x000000ffff1d7224 */ /* 0x000fe400078e001c */
[----:B------:R-:W-:Y:S02]  /*71350*/  IMAD.MOV.U32 R28, RZ, RZ, R9 ;  /* 0x000000ffff1c7224 */ /* 0x000fe400078e0009 */
[----:B------:R-:W-:Y:S01]  /*71360*/  VIADD R9, R8, UR50 ;  /* 0x0000003208097c36 */ /* 0x000fe20008000000 */
[----:B------:R-:W0:Y:S01]  /*71370*/  LDCU UR50, c[0x0][0x3b8] ;  /* 0x00007700ff3277ac */ /* 0x000e220008000800 */
[----:B--2---:R-:W-:Y:S02]  /*71380*/  LEA.HI.X.SX32 R7, R2, R20, 0x1, P3 ;  /* 0x0000001402077211 */ /* 0x004fe400018f0eff */
[----:B------:R-:W2:Y:S01]  /*71390*/  LDL.LU R2, [R1+0x1698] ;  /* 0x0016980001027983 */ /* 0x000ea20000300800 */
[----:B---3--:R-:W-:-:S03]  /*713a0*/  LEA R6, P3, R27, R3, 0x1 ;  /* 0x000000031b067211 */ /* 0x008fc600078608ff */
[----:B------:R3:W-:Y:S04]  /*713b0*/  STL [R1+0x654], R7 ;  /* 0x0006540701007387 */ /* 0x0007e80000100800 */
[----:B------:R0:W-:Y:S01]  /*713c0*/  STL.64 [R1+0x648], R4 ;  /* 0x0006480401007387 */ /* 0x0001e20000100a00 */
[-C--:B---3--:R-:W-:Y:S02]  /*713d0*/  LEA.HI.X.SX32 R7, R27, R20.reuse, 0x1, P3 ;  /* 0x000000141b077211 */ /* 0x088fe400018f0eff */
[C---:B0-----:R-:W-:Y:S01]  /*713e0*/  LEA R4, P4, R26.reuse, R3, 0x1 ;  /* 0x000000031a047211 */ /* 0x041fe200078808ff */
[----:B------:R0:W-:Y:S03]  /*713f0*/  STL.64 [R1+0x1690], R28 ;  /* 0x0016901c01007387 */ /* 0x0001e60000100a00 */
[----:B------:R-:W-:Y:S01]  /*71400*/  LEA.HI.X.SX32 R5, R26, R20, 0x1, P4 ;  /* 0x000000141a057211 */ /* 0x000fe200020f0eff */
[----:B------:R3:W-:Y:S01]  /*71410*/  STL.64 [R1+0x640], R6 ;  /* 0x0006400601007387 */ /* 0x0007e20000100a00 */
[----:B------:R-:W-:-:S02]  /*71420*/  IMAD.MOV.U32 R27, RZ, RZ, R19 ;  /* 0x000000ffff1b7224 */ /* 0x000fc400078e0013 */
[----:B------:R-:W-:Y:S01]  /*71430*/  IMAD.MOV.U32 R19, RZ, RZ, R15 ;  /* 0x000000ffff137224 */ /* 0x000fe200078e000f */
[----:B------:R-:W-:Y:S01]  /*71440*/  STL.64 [R1+0x638], R4 ;  /* 0x0006380401007387 */ /* 0x000fe20000100a00 */
[----:B------:R-:W-:Y:S01]  /*71450*/  IMAD.MOV.U32 R15, RZ, RZ, R10 ;  /* 0x000000ffff0f7224 */ /* 0x000fe200078e000a */
[----:B0-----:R-:W-:Y:S01]  /*71460*/  LEA R28, P3, R0, R3, 0x1 ;  /* 0x00000003001c7211 */ /* 0x001fe200078608ff */
[----:B------:R-:W-:Y:S01]  /*71470*/  VIADD R10, R9, UR51 ;  /* 0x00000033090a7c36 */ /* 0x000fe20008000000 */
[----:B------:R-:W0:Y:S01]  /*71480*/  LDCU UR51, c[0x0][0x3b8] ;  /* 0x00007700ff3377ac */ /* 0x000e220008000800 */
[----:B---3--:R-:W3:Y:S04]  /*71490*/  LDL.LU R6, [R1+0x4c] ;  /* 0x00004c0001067983 */ /* 0x008ee80000300800 */
[----:B------:R-:W2:Y:S04]  /*714a0*/  LDL.LU R7, [R1+0x48] ;  /* 0x0000480001077983 */ /* 0x000ea80000300800 */
[----:B------:R0:W-:Y:S04]  /*714b0*/  STL.64 [R1+0x1668], R8 ;  /* 0x0016680801007387 */ /* 0x0001e80000100a00 */
[----:B------:R1:W-:Y:S01]  /*714c0*/  STL [R1+0x630], R28 ;  /* 0x0006301c01007387 */ /* 0x0003e20000100800 */
[----:B0-----:R-:W-:-:S02]  /*714d0*/  IMAD.MOV.U32 R8, RZ, RZ, R28 ;  /* 0x000000ffff087224 */ /* 0x001fc400078e001c */
[----:B------:R-:W-:Y:S02]  /*714e0*/  IMAD.MOV.U32 R9, RZ, RZ, R29 ;  /* 0x000000ffff097224 */ /* 0x000fe400078e001d */
[----:B-1----:R-:W2:Y:S01]  /*714f0*/  LDL.LU.64 R28, [R1+0x1690] ;  /* 0x00169000011c7983 */ /* 0x002ea20000300a00 */
[----:B------:R-:W-:Y:S02]  /*71500*/  LEA.HI.X.SX32 R9, R0, R20, 0x1, P3 ;  /* 0x0000001400097211 */ /* 0x000fe400018f0eff */
[----:B------:R-:W-:-:S03]  /*71510*/  LEA R4, P4, R17, R3, 0x1 ;  /* 0x0000000311047211 */ /* 0x000fc600078808ff */
[----:B------:R0:W-:Y:S04]  /*71520*/  STL [R1+0x634], R9 ;  /* 0x0006340901007387 */ /* 0x0001e80000100800 */
[----:B------:R-:W3:Y:S01]  /*71530*/  LDL.LU R0, [R1+0x54] ;  /* 0x0000540001007983 */ /* 0x000ee20000300800 */
[----:B------:R-:W-:Y:S01]  /*71540*/  LEA.HI.X.SX32 R5, R17, R20, 0x1, P4 ;  /* 0x0000001411057211 */ /* 0x000fe200020f0eff */
[----:B------:R-:W-:Y:S02]  /*71550*/  IMAD.MOV.U32 R26, RZ, RZ, R24 ;  /* 0x000000ffff1a7224 */ /* 0x000fe400078e0018 */
[----:B------:R-:W-:Y:S02]  /*71560*/  IMAD.MOV.U32 R24, RZ, RZ, R22 ;  /* 0x000000ffff187224 */ /* 0x000fe400078e0016 */
[----:B------:R-:W-:-:S02]  /*71570*/  IMAD.MOV.U32 R22, RZ, RZ, R18 ;  /* 0x000000ffff167224 */ /* 0x000fc400078e0012 */
[----:B------:R-:W3:Y:S04]  /*71580*/  LDL.LU R18, [R1+0x50] ;  /* 0x0000500001127983 */ /* 0x000ee80000300800 */
[----:B------:R1:W-:Y:S01]  /*71590*/  STL.64 [R1+0x628], R4 ;  /* 0x0006280401007387 */ /* 0x0003e20000100a00 */
[----:B--2---:R-:W-:-:S04]  /*715a0*/  LEA R8, P3, R28, R3, 0x1 ;  /* 0x000000031c087211 */ /* 0x004fc800078608ff */
[----:B0-----:R-:W-:Y:S02]  /*715b0*/  LEA.HI.X.SX32 R9, R28, R20, 0x1, P3 ;  /* 0x000000141c097211 */ /* 0x001fe400018f0eff */
[----:B------:R-:W2:Y:S01]  /*715c0*/  LDL.LU R28, [R1+0x5c] ;  /* 0x00005c00011c7983 */ /* 0x000ea20000300800 */
[----:B-1----:R-:W-:-:S04]  /*715d0*/  LEA R4, P4, R29, R3, 0x1 ;  /* 0x000000031d047211 */ /* 0x002fc800078808ff */
[----:B------:R-:W-:Y:S01]  /*715e0*/  LEA.HI.X.SX32 R5, R29, R20, 0x1, P4 ;  /* 0x000000141d057211 */ /* 0x000fe200020f0eff */
[----:B------:R3:W-:Y:S01]  /*715f0*/  STL.64 [R1+0x620], R8 ;  /* 0x0006200801007387 */ /* 0x0007e20000100a00 */
[----:B------:R-:W-:-:S03]  /*71600*/  IMAD.MOV.U32 R17, RZ, RZ, R11 ;  /* 0x000000ffff117224 */ /* 0x000fc600078e000b */
[----:B------:R0:W-:Y:S01]  /*71610*/  STL.64 [R1+0x618], R4 ;  /* 0x0006180401007387 */ /* 0x0001e20000100a00 */
[----:B------:R-:W-:Y:S01]  /*71620*/  VIADD R11, R10, UR6 ;  /* 0x000000060a0b7c36 */ /* 0x000fe20008000000 */
[----:B------:R-:W1:Y:S01]  /*71630*/  LDCU UR6, c[0x0][0x3b8] ;  /* 0x00007700ff0677ac */ /* 0x000e620008000800 */
[CC--:B---3--:R-:W-:Y:S02]  /*71640*/  LEA R8, P3, R6.reuse, R3.reuse, 0x1 ;  /* 0x0000000306087211 */ /* 0x0c8fe400078608ff */
[CC--:B0-----:R-:W-:Y:S02]  /*71650*/  LEA R4, P4, R7.reuse, R3.reuse, 0x1 ;  /* 0x0000000307047211 */ /* 0x0c1fe400078808ff */
[-C--:B------:R-:W-:Y:S02]  /*71660*/  LEA.HI.X.SX32 R9, R6, R20.reuse, 0x1, P3 ;  /* 0x0000001406097211 */ /* 0x080fe400018f0eff */
[C---:B------:R-:W-:Y:S02]  /*71670*/  LEA R6, P3, R0.reuse, R3, 0x1 ;  /* 0x0000000300067211 */ /* 0x040fe400078608ff */
[-C--:B------:R-:W-:Y:S01]  /*71680*/  LEA.HI.X.SX32 R5, R7, R20.reuse, 0x1, P4 ;  /* 0x0000001407057211 */ /* 0x080fe200020f0eff */
[----:B------:R-:W-:Y:S01]  /*71690*/  STL.64 [R1+0x1680], R10 ;  /* 0x0016800a01007387 */ /* 0x000fe20000100a00 */
[----:B------:R-:W-:-:S03]  /*716a0*/  LEA.HI.X.SX32 R7, R0, R20, 0x1, P3 ;  /* 0x0000001400077211 */ /* 0x000fc600018f0eff */
[----:B------:R-:W-:Y:S04]  /*716b0*/  STL.64 [R1+0x610], R8 ;  /* 0x0006100801007387 */ /* 0x000fe80000100a00 */
[----:B------:R0:W-:Y:S04]  /*716c0*/  STL.64 [R1+0x608], R4 ;  /* 0x0006080401007387 */ /* 0x0001e80000100a00 */
[----:B------:R2:W-:Y:S04]  /*716d0*/  STL.64 [R1+0x600], R6 ;  /* 0x0006000601007387 */ /* 0x0005e80000100a00 */
[----:B------:R-:W3:Y:S01]  /*716e0*/  LDL.LU R0, [R1+0x80] ;  /* 0x0000800001007983 */ /* 0x000ee20000300800 */
[----:B0-----:R-:W-:-:S04]  /*716f0*/  LEA R4, P4, R18, R3, 0x1 ;  /* 0x0000000312047211 */ /* 0x001fc800078808ff */
[----:B------:R-:W-:-:S05]  /*71700*/  LEA.HI.X.SX32 R5, R18, R20, 0x1, P4 ;  /* 0x0000001412057211 */ /* 0x000fca00020f0eff */
[----:B------:R0:W-:Y:S04]  /*71710*/  STL.64 [R1+0x5f8], R4 ;  /* 0x0005f80401007387 */ /* 0x0001e80000100a00 */
[----:B------:R-:W3:Y:S01]  /*71720*/  LDL.LU R8, [R1+0x7c] ;  /* 0x00007c0001087983 */ /* 0x000ee20000300800 */
[----:B--2---:R-:W-:-:S04]  /*71730*/  LEA R6, P3, R28, R3, 0x1 ;  /* 0x000000031c067211 */ /* 0x004fc800078608ff */
[----:B------:R-:W-:-:S05]  /*71740*/  LEA.HI.X.SX32 R7, R28, R20, 0x1, P3 ;  /* 0x000000141c077211 */ /* 0x000fca00018f0eff */
[----:B------:R2:W-:Y:S04]  /*71750*/  STL.64 [R1+0x5f0], R6 ;  /* 0x0005f00601007387 */ /* 0x0005e80000100a00 */
[----:B------:R-:W4:Y:S01]  /*71760*/  LDL.LU R9, [R1+0x88] ;  /* 0x0000880001097983 */ /* 0x000f220000300800 */
[----:B0-----:R-:W-:Y:S01]  /*71770*/  LEA R4, P4, R25, R3, 0x1 ;  /* 0x0000000319047211 */ /* 0x001fe200078808ff */
[----:B------:R-:W-:-:S03]  /*71780*/  IMAD.MOV.U32 R29, RZ, RZ, R19 ;  /* 0x000000ffff1d7224 */ /* 0x000fc600078e0013 */
[----:B------:R-:W-:Y:S02]  /*71790*/  LEA.HI.X.SX32 R5, R25, R20, 0x1, P4 ;  /* 0x0000001419057211 */ /* 0x000fe400020f0eff */
[----:B--2---:R-:W-:-:S03]  /*717a0*/  LEA R6, P3, R29, R3, 0x1 ;  /* 0x000000031d067211 */ /* 0x004fc600078608ff */
[----:B------:R0:W-:Y:S01]  /*717b0*/  STL.64 [R1+0x5e8], R4 ;  /* 0x0005e80401007387 */ /* 0x0001e20000100a00 */
[----:B------:R-:W-:-:S03]  /*717c0*/  LEA.HI.X.SX32 R7, R29, R20, 0x1, P3 ;  /* 0x000000141d077211 */ /* 0x000fc600018f0eff */
[----:B------:R-:W2:Y:S01]  /*717d0*/  LDL.LU R28, [R1+0x90] ;  /* 0x00009000011c7983 */ /* 0x000ea20000300800 */
[----:B0-----:R-:W-:-:S04]  /*717e0*/  LEA R4, P4, R27, R3, 0x1 ;  /* 0x000000031b047211 */ /* 0x001fc800078808ff */
[----:B------:R-:W-:Y:S01]  /*717f0*/  LEA.HI.X.SX32 R5, R27, R20, 0x1, P4 ;  /* 0x000000141b057211 */ /* 0x000fe200020f0eff */
[----:B------:R-:W-:Y:S01]  /*71800*/  IMAD.MOV.U32 R19, RZ, RZ, R12 ;  /* 0x000000ffff137224 */ /* 0x000fe200078e000c */
[----:B------:R0:W-:Y:S01]  /*71810*/  STL.64 [R1+0x5e0], R6 ;  /* 0x0005e00601007387 */ /* 0x0001e20000100a00 */
[----:B------:R-:W-:Y:S01]  /*71820*/  VIADD R12, R11, UR55 ;  /* 0x000000370b0c7c36 */ /* 0x000fe20008000000 */
[----:B------:R-:W1:Y:S01]  /*71830*/  LDCU UR55, c[0x0][0x3b8] ;  /* 0x00007700ff3777ac */ /* 0x000e620008000800 */
[----:B------:R-:W-:Y:S01]  /*71840*/  IMAD.MOV.U32 R11, RZ, RZ, R24 ;  /* 0x000000ffff0b7224 */ /* 0x000fe200078e0018 */
[----:B------:R0:W-:Y:S01]  /*71850*/  STL.64 [R1+0x5d8], R4 ;  /* 0x0005d80401007387 */ /* 0x0001e20000100a00 */
[----:B------:R-:W-:-:S03]  /*71860*/  IMAD.MOV.U32 R24, RZ, RZ, R22 ;  /* 0x000000ffff187224 */ /* 0x000fc600078e0016 */
[----:B------:R-:W2:Y:S01]  /*71870*/  LDL.LU R29, [R1+0x9c] ;  /* 0x00009c00011d7983 */ /* 0x000ea20000300800 */
[----:B------:R-:W-:Y:S02]  /*71880*/  IMAD.MOV.U32 R22, RZ, RZ, R16 ;  /* 0x000000ffff167224 */ /* 0x000fe400078e0010 */
[----:B------:R-:W-:Y:S02]  /*71890*/  IMAD.MOV.U32 R16, RZ, RZ, R13 ;  /* 0x000000ffff107224 */ /* 0x000fe400078e000d */
[----:B------:R-:W-:Y:S02]  /*718a0*/  VIADD R13, R12, UR52 ;  /* 0x000000340c0d7c36 */ /* 0x000fe40008000000 */
[----:B------:R-:W-:Y:S01]  /*718b0*/  IMAD.MOV.U32 R18, RZ, RZ, R14 ;  /* 0x000000ffff127224 */ /* 0x000fe200078e000e */
[-C--:B0-----:R-:W-:Y:S01]  /*718c0*/  LEA R6, P3, R11, R3.reuse, 0x1 ;  /* 0x000000030b067211 */ /* 0x081fe200078608ff */
[----:B------:R-:W-:Y:S02]  /*718d0*/  VIADD R14, R13, UR53 ;  /* 0x000000350d0e7c36 */ /* 0x000fe40008000000 */
[----:B------:R-:W-:Y:S01]  /*718e0*/  IMAD.MOV.U32 R25, RZ, RZ, R15 ;  /* 0x000000ffff197224 */ /* 0x000fe200078e000f */
[-C--:B------:R-:W-:Y:S01]  /*718f0*/  LEA R4, P4, R23, R3.reuse, 0x1 ;  /* 0x0000000317047211 */ /* 0x080fe200078808ff */
[----:B------:R-:W-:Y:S01]  /*71900*/  VIADD R15, R14, UR54 ;  /* 0x000000360e0f7c36 */ /* 0x000fe20008000000 */
[-C--:B------:R-:W-:Y:S01]  /*71910*/  LEA.HI.X.SX32 R7, R11, R20.reuse, 0x1, P3 ;  /* 0x000000140b077211 */ /* 0x080fe200018f0eff */
[----:B------:R-:W-:Y:S01]  /*71920*/  IMAD.MOV.U32 R27, RZ, RZ, R16 ;  /* 0x000000ffff1b7224 */ /* 0x000fe200078e0010 */
[-C--:B------:R-:W-:Y:S01]  /*71930*/  LEA.HI.X.SX32 R5, R23, R20.reuse, 0x1, P4 ;  /* 0x0000001417057211 */ /* 0x080fe200020f0eff */
[----:B------:R-:W-:Y:S01]  /*71940*/  VIADD R16, R15, UR56 ;  /* 0x000000380f107c36 */ /* 0x000fe20008000000 */
[-C--:B---3--:R-:W-:Y:S01]  /*71950*/  LEA R10, P3, R0, R3.reuse, 0x1 ;  /* 0x00000003000a7211 */ /* 0x088fe200078608ff */
[----:B------:R-:W-:Y:S01]  /*71960*/  IMAD.MOV.U32 R23, RZ, RZ, R17 ;  /* 0x000000ffff177224 */ /* 0x000fe200078e0011 */
[----:B------:R0:W-:Y:S01]  /*71970*/  STL.64 [R1+0x5d0], R6 ;  /* 0x0005d00601007387 */ /* 0x0001e20000100a00 */
[----:B------:R-:W-:Y:S01]  /*71980*/  VIADD R17, R16, UR57 ;  /* 0x0000003910117c36 */ /* 0x000fe20008000000 */
[----:B------:R-:W-:Y:S01]  /*71990*/  LEA.HI.X.SX32 R11, R0, R20, 0x1, P3 ;  /* 0x00000014000b7211 */ /* 0x000fe200018f0eff */
[----:B------:R-:W3:Y:S01]  /*719a0*/  LDCU UR52, c[0x0][0x3b8] ;  /* 0x00007700ff3477ac */ /* 0x000ee20008000800 */
[----:B------:R-:W1:Y:S01]  /*719b0*/  LDCU UR53, c[0x0][0x3b8] ;  /* 0x00007700ff3577ac */ /* 0x000e620008000800 */
[----:B------:R-:W1:Y:S01]  /*719c0*/  LDCU UR54, c[0x0][0x3b8] ;  /* 0x00007700ff3677ac */ /* 0x000e620008000800 */
[----:B0-----:R-:W3:Y:S01]  /*719d0*/  LDL.LU R6, [R1+0xa4] ;  /* 0x0000a40001067983 */ /* 0x001ee20000300800 */
[----:B------:R-:W-:Y:S01]  /*719e0*/  IMAD.MOV.U32 R7, RZ, RZ, R18 ;  /* 0x000000ffff077224 */ /* 0x000fe200078e0012 */
[----:B------:R-:W0:Y:S02]  /*719f0*/  LDCU UR56, c[0x0][0x3b8] ;  /* 0x00007700ff3877ac */ /* 0x000e240008000800 */
[----:B------:R1:W-:Y:S01]  /*71a00*/  STL.64 [R1+0x5c8], R4 ;  /* 0x0005c80401007387 */ /* 0x0003e20000100a00 */
[----:B------:R-:W-:Y:S01]  /*71a10*/  VIADD R18, R17, UR65 ;  /* 0x0000004111127c36 */ /* 0x000fe20008000000 */
[----:B------:R-:W0:Y:S02]  /*71a20*/  LDCU UR57, c[0x0][0x3b8] ;  /* 0x00007700ff3977ac */ /* 0x000e240008000800 */
[----:B------:R-:W-:Y:S01]  /*71a30*/  STL.64 [R1+0x1660], R16 ;  /* 0x0016601001007387 */ /* 0x000fe20000100a00 */
[----:B------:R-:W0:Y:S03]  /*71a40*/  LDCU UR65, c[0x0][0x3b8] ;  /* 0x00007700ff4177ac */ /* 0x000e260008000800 */
[----:B------:R-:W3:Y:S01]  /*71a50*/  LDL.LU R0, [R1+0x1688] ;  /* 0x0016880001007983 */ /* 0x000ee20000300800 */
[----:B-1----:R-:W-:-:S04]  /*71a60*/  LEA R4, P4, R8, R3, 0x1 ;  /* 0x0000000308047211 */ /* 0x002fc800078808ff */
[----:B------:R-:W-:Y:S01]  /*71a70*/  LEA.HI.X.SX32 R5, R8, R20, 0x1, P4 ;  /* 0x0000001408057211 */ /* 0x000fe200020f0eff */
[----:B------:R-:W-:Y:S02]  /*71a80*/  IMAD.MOV.U32 R8, RZ, RZ, R25 ;  /* 0x000000ffff087224 */ /* 0x000fe400078e0019 */
[----:B------:R-:W-:Y:S01]  /*71a90*/  IMAD.MOV.U32 R25, RZ, RZ, R19 ;  /* 0x000000ffff197224 */ /* 0x000fe200078e0013 */
[----:B------:R1:W-:Y:S01]  /*71aa0*/  STL.64 [R1+0x5c0], R10 ;  /* 0x0005c00a01007387 */ /* 0x0003e20000100a00 */
[----:B------:R-:W-:Y:S01]  /*71ab0*/  VIADD R19, R18, UR60 ;  /* 0x0000003c12137c36 */ /* 0x000fe20008000000 */
[----:B------:R-:W0:Y:S02]  /*71ac0*/  LDCU UR60, c[0x0][0x3b8] ;  /* 0x00007700ff3c77ac */ /* 0x000e240008000800 */
[----:B-1----:R-:W3:Y:S04]  /*71ad0*/  LDL.LU.64 R10, [R1+0x1680] ;  /* 0x00168000010a7983 */ /* 0x002ee80000300a00 */
[----:B------:R-:W-:Y:S01]  /*71ae0*/  STL.64 [R1+0x5b8], R4 ;  /* 0x0005b80401007387 */ /* 0x000fe20000100a00 */
[----:B----4-:R-:W-:-:S04]  /*71af0*/  LEA R16, P3, R9, R3, 0x1 ;  /* 0x0000000309107211 */ /* 0x010fc800078608ff */
[----:B------:R-:W-:Y:S01]  /*71b00*/  LEA.HI.X.SX32 R17, R9, R20, 0x1, P3 ;  /* 0x0000001409117211 */ /* 0x000fe200018f0eff */
[----:B------:R-:W-:Y:S02]  /*71b10*/  IMAD.MOV.U32 R9, RZ, RZ, R26 ;  /* 0x000000ffff097224 */ /* 0x000fe400078e001a */
[----:B------:R-:W-:Y:S02]  /*71b20*/  IMAD.MOV.U32 R26, RZ, RZ, R21 ;  /* 0x000000ffff1a7224 */ /* 0x000fe400078e0015 */
[----:B------:R-:W-:Y:S01]  /*71b30*/  STL.64 [R1+0x5b0], R16 ;  /* 0x0005b01001007387 */ /* 0x000fe20000100a00 */
[----:B------:R-:W-:Y:S01]  /*71b40*/  VIADD R21, R19, UR70 ;  /* 0x0000004613157c36 */ /* 0x000fe20008000000 */
[----:B------:R-:W1:Y:S02]  /*71b50*/  LDCU UR70, c[0x0][0x3b8] ;  /* 0x00007700ff4677ac */ /* 0x000e640008000800 */
[----:B------:R4:W-:Y:S04]  /*71b60*/  STL.64 [R1+0x1658], R18 ;  /* 0x0016581201007387 */ /* 0x0009e80000100a00 */
[----:B----4-:R-:W4:Y:S01]  /*71b70*/  LDL.LU R19, [R1+0x8c] ;  /* 0x00008c0001137983 */ /* 0x010f220000300800 */
[----:B--2---:R-:W-:-:S04]  /*71b80*/  LEA R4, P4, R28, R3, 0x1 ;  /* 0x000000031c047211 */ /* 0x004fc800078808ff */
[-C--:B------:R-:W-:Y:S01]  /*71b90*/  LEA.HI.X.SX32 R5, R28, R20.reuse, 0x1, P4 ;  /* 0x000000141c057211 */ /* 0x080fe200020f0eff */
[----:B------:R-:W-:Y:S02]  /*71ba0*/  IMAD.MOV.U32 R28, RZ, RZ, R27 ;  /* 0x000000ffff1c7224 */ /* 0x000fe400078e001b */
[----:B------:R-:W-:Y:S01]  /*71bb0*/  IMAD.MOV.U32 R27, RZ, RZ, R22 ;  /* 0x000000ffff1b7224 */ /* 0x000fe200078e0016 */
[-C--:B------:R-:W-:Y:S01]  /*71bc0*/  LEA R16, P3, R29, R3.reuse, 0x1 ;  /* 0x000000031d107211 */ /* 0x080fe200078608ff */
[----:B------:R-:W-:Y:S01]  /*71bd0*/  VIADD R22, R21, UR62 ;  /* 0x0000003e15167c36 */ /* 0x000fe20008000000 */
[----:B------:R2:W-:Y:S01]  /*71be0*/  STL.64 [R1+0x5a8], R4 ;  /* 0x0005a80401007387 */ /* 0x0005e20000100a00 */
[----:B------:R-:W-:Y:S01]  /*71bf0*/  VIADD R18, R2, UR77 ;  /* 0x0000004d02127c36 */ /* 0x000fe20008000000 */
[-C--:B------:R-:W-:Y:S01]  /*71c00*/  LEA.HI.X.SX32 R17, R29, R20.reuse, 0x1, P3 ;  /* 0x000000141d117211 */ /* 0x080fe200018f0eff */
[----:B------:R-:W-:Y:S01]  /*71c10*/  IMAD.MOV.U32 R29, RZ, RZ, R23 ;  /* 0x000000ffff1d7224 */ /* 0x000fe200078e0017 */
[----:B------:R-:W0:Y:S01]  /*71c20*/  LDCU UR62, c[0x0][0x3b8] ;  /* 0x00007700ff3e77ac */ /* 0x000e220008000800 */
[----:B------:R-:W-:Y:S01]  /*71c30*/  VIADD R23, R22, UR69 ;  /* 0x0000004516177c36 */ /* 0x000fe20008000000 */
[----:B------:R-:W0:Y:S01]  /*71c40*/  LDCU UR69, c[0x0][0x3b8] ;  /* 0x00007700ff4577ac */ /* 0x000e220008000800 */
[C---:B--2---:R-:W-:Y:S01]  /*71c50*/  LEA R4, P4, R24.reuse, R3, 0x1 ;  /* 0x0000000318047211 */ /* 0x044fe200078808ff */
[----:B------:R0:W-:Y:S03]  /*71c60*/  STL.64 [R1+0x5a0], R16 ;  /* 0x0005a01001007387 */ /* 0x0001e60000100a00 */
[----:B------:R-:W-:-:S05]  /*71c70*/  LEA.HI.X.SX32 R5, R24, R20, 0x1, P4 ;  /* 0x0000001418057211 */ /* 0x000fca00020f0eff */
[----:B------:R2:W-:Y:S01]  /*71c80*/  STL.64 [R1+0x598], R4 ;  /* 0x0005980401007387 */ /* 0x0005e20000100a00 */
[----:B0-----:R-:W-:-:S03]  /*71c90*/  VIADD R17, R2, UR69 ;  /* 0x0000004502117c36 */ /* 0x001fc60008000000 */
[----:B------:R0:W-:Y:S01]  /*71ca0*/  STL.64 [R1+0x1648], R22 ;  /* 0x0016481601007387 */ /* 0x0001e20000100a00 */
[-C--:B---3--:R-:W-:Y:S02]  /*71cb0*/  LEA R16, P3, R6, R3.reuse, 0x1 ;  /* 0x0000000306107211 */ /* 0x088fe400078608ff */
[----:B--2---:R-:W-:-:S04]  /*71cc0*/  LEA R4, P4, R7, R3, 0x1 ;  /* 0x0000000307047211 */ /* 0x004fc800078808ff */
[-C--:B------:R-:W-:Y:S01]  /*71cd0*/  LEA.HI.X.SX32 R5, R7, R20.reuse, 0x1, P4 ;  /* 0x0000001407057211 */ /* 0x080fe200020f0eff */
[----:B0-----:R-:W-:Y:S01]  /*71ce0*/  IMAD.MOV.U32 R22, RZ, RZ, R17 ;  /* 0x000000ffff167224 */ /* 0x001fe200078e0011 */
[-C--:B------:R-:W-:Y:S02]  /*71cf0*/  LEA.HI.X.SX32 R17, R6, R20.reuse, 0x1, P3 ;  /* 0x0000001406117211 */ /* 0x080fe400018f0eff */
[C---:B------:R-:W-:Y:S01]  /*71d00*/  LEA R6, P3, R8.reuse, R3, 0x1 ;  /* 0x0000000308067211 */ /* 0x040fe200078608ff */
[----:B------:R-:W-:Y:S01]  /*71d10*/  VIADD R24, R23, UR64 ;  /* 0x0000004017187c36 */ /* 0x000fe20008000000 */
[----:B------:R-:W0:Y:S01]  /*71d20*/  LDCU UR64, c[0x0][0x3b8] ;  /* 0x00007700ff4077ac */ /* 0x000e220008000800 */
[----:B------:R2:W-:Y:S01]  /*71d30*/  STL.64 [R1+0x590], R16 ;  /* 0x0005901001007387 */ /* 0x0005e20000100a00 */
[----:B------:R-:W-:-:S03]  /*71d40*/  LEA.HI.X.SX32 R7, R8, R20, 0x1, P3 ;  /* 0x0000001408077211 */ /* 0x000fc600018f0eff */
[----:B------:R-:W-:Y:S01]  /*71d50*/  STL.64 [R1+0x588], R4 ;  /* 0x0005880401007387 */ /* 0x000fe20000100a00 */
[----:B-1----:R-:W-:-:S03]  /*71d60*/  VIADD R18, R18, UR70 ;  /* 0x0000004612127c36 */ /* 0x002fc60008000000 */
[----:B------:R1:W-:Y:S01]  /*71d70*/  STL.64 [R1+0x580], R6 ;  /* 0x0005800601007387 */ /* 0x0003e20000100a00 */
[----:B--2---:R-:W-:Y:S02]  /*71d80*/  IMAD.MOV.U32 R17, RZ, RZ, R25 ;  /* 0x000000ffff117224 */ /* 0x004fe400078e0019 */
[----:B------:R-:W-:Y:S01]  /*71d90*/  VIADD R25, R24, UR58 ;  /* 0x0000003a18197c36 */ /* 0x000fe20008000000 */
[----:B------:R-:W2:Y:S01]  /*71da0*/  LDCU UR58, c[0x0][0x3b8] ;  /* 0x00007700ff3a77ac */ /* 0x000ea20008000800 */
[----:B------:R-:W-:Y:S01]  /*71db0*/  IMAD.MOV.U32 R23, RZ, RZ, R18 ;  /* 0x000000ffff177224 */ /* 0x000fe200078e0012 */
[----:B-1----:R-:W3:Y:S01]  /*71dc0*/  LDL.LU.64 R6, [R1+0x1678] ;  /* 0x0016780001067983 */ /* 0x002ee20000300a00 */
[----:B------:R-:W-:-:S03]  /*71dd0*/  LEA R18, P3, R27, R3, 0x1 ;  /* 0x000000031b127211 */ /* 0x000fc600078608ff */
[----:B------:R-:W2:Y:S04]  /*71de0*/  LDL.LU R16, [R1+0x4] ;  /* 0x0000040001107983 */ /* 0x000ea80000300800 */
[----:B------:R1:W-:Y:S04]  /*71df0*/  STL.64 [R1+0x1650], R24 ;  /* 0x0016501801007387 */ /* 0x0003e80000100a00 */
[----:B-1----:R-:W2:Y:S01]  /*71e00*/  LDL.LU R24, [R1+0xc] ;  /* 0x00000c0001187983 */ /* 0x002ea20000300800 */
[----:B----4-:R-:W-:-:S04]  /*71e10*/  LEA R4, P4, R19, R3, 0x1 ;  /* 0x0000000313047211 */ /* 0x010fc800078808ff */
[----:B------:R-:W-:Y:S01]  /*71e20*/  LEA.HI.X.SX32 R5, R19, R20, 0x1, P4 ;  /* 0x0000001413057211 */ /* 0x000fe200020f0eff */
[----:B------:R-:W-:-:S04]  /*71e30*/  IMAD.MOV.U32 R19, RZ, RZ, R27 ;  /* 0x000000ffff137224 */ /* 0x000fc800078e001b */
[----:B------:R1:W-:Y:S01]  /*71e40*/  STL.64 [R1+0x578], R4 ;  /* 0x0005780401007387 */ /* 0x0003e20000100a00 */
[----:B------:R-:W-:Y:S02]  /*71e50*/  LEA.HI.X.SX32 R19, R19, R20, 0x1, P3 ;  /* 0x0000001413137211 */ /* 0x000fe400018f0eff */
[----:B-1----:R-:W-:-:S04]  /*71e60*/  LEA R4, P4, R28, R3, 0x1 ;  /* 0x000000031c047211 */ /* 0x002fc800078808ff */
[-C--:B------:R-:W-:Y:S01]  /*71e70*/  LEA.HI.X.SX32 R5, R28, R20.reuse, 0x1, P4 ;  /* 0x000000141c057211 */ /* 0x080fe200020f0eff */
[----:B------:R1:W-:Y:S04]  /*71e80*/  STL.64 [R1+0x570], R18 ;  /* 0x0005701201007387 */ /* 0x0003e80000100a00 */
[----:B------:R4:W-:Y:S01]  /*71e90*/  STL.64 [R1+0x568], R4 ;  /* 0x0005680401007387 */ /* 0x0009e20000100a00 */
[----:B-1----:R-:W-:Y:S01]  /*71ea0*/  IMAD.MOV.U32 R19, RZ, RZ, R29 ;  /* 0x000000ffff137224 */ /* 0x002fe200078e001d */
[CC--:B----4-:R-:W-:Y:S02]  /*71eb0*/  LEA R4, P4, R2.reuse, R3.reuse, 0x1 ;  /* 0x0000000302047211 */ /* 0x0d0fe400078808ff */
[----:B------:R-:W-:Y:S02]  /*71ec0*/  LEA R18, P3, R29, R3, 0x1 ;  /* 0x000000031d127211 */ /* 0x000fe400078608ff */
[----:B------:R-:W-:-:S02]  /*71ed0*/  LEA.HI.X.SX32 R5, R2, R20, 0x1, P4 ;  /* 0x0000001402057211 */ /* 0x000fc400020f0eff */
[----:B------:R-:W-:-:S03]  /*71ee0*/  LEA.HI.X.SX32 R19, R19, R20, 0x1, P3 ;  /* 0x0000001413137211 */ /* 0x000fc600018f0eff */
[----:B------:R1:W-:Y:S04]  /*71ef0*/  STL.64 [R1+0x558], R4 ;  /* 0x0005580401007387 */ /* 0x0003e80000100a00 */
[----:B------:R-:W-:Y:S01]  /*71f00*/  STL.64 [R1+0x560], R18 ;  /* 0x0005601201007387 */ /* 0x000fe20000100a00 */
[----:B-1----:R-:W-:-:S04]  /*71f10*/  LEA R4, P3, R22, R3, 0x1 ;  /* 0x0000000316047211 */ /* 0x002fc800078608ff */
[----:B------:R-:W-:-:S05]  /*71f20*/  LEA.HI.X.SX32 R5, R22, R20, 0x1, P3 ;  /* 0x0000001416057211 */ /* 0x000fca00018f0eff */
[----:B------:R1:W-:Y:S04]  /*71f30*/  STL.64 [R1+0x550], R4 ;  /* 0x0005500401007387 */ /* 0x0003e80000100a00 */
[----:B-1----:R-:W4:Y:S01]  /*71f40*/  LDL.LU.64 R4, [R1+0x1670] ;  /* 0x0016700001047983 */ /* 0x002f220000300a00 */
[----:B------:R-:W-:Y:S02]  /*71f50*/  IMAD.MOV.U32 R8, RZ, RZ, R26 ;  /* 0x000000ffff087224 */ /* 0x000fe400078e001a */
[----:B------:R-:W-:-:S04]  /*71f60*/  VIADD R26, R25, UR71 ;  /* 0x00000047191a7c36 */ /* 0x000fc80008000000 */
[----:B------:R-:W-:Y:S01]  /*71f70*/  VIADD R27, R26, UR68 ;  /* 0x000000441a1b7c36 */ /* 0x000fe20008000000 */
[----:B------:R-:W-:Y:S01]  /*71f80*/  LEA R18, P4, R23, R3, 0x1 ;  /* 0x0000000317127211 */ /* 0x000fe200078808ff */
[----:B------:R-:W1:Y:S02]  /*71f90*/  LDCU UR68, c[0x0][0x3b8] ;  /* 0x00007700ff4477ac */ /* 0x000e640008000800 */
[----:B------:R-:W-:-:S04]  /*71fa0*/  VIADD R28, R27, UR75 ;  /* 0x0000004b1b1c7c36 */ /* 0x000fc80008000000 */
[----:B------:R-:W-:Y:S01]  /*71fb0*/  VIADD R29, R28, UR63 ;  /* 0x0000003f1c1d7c36 */ /* 0x000fe20008000000 */
[-C--:B------:R-:W-:Y:S01]  /*71fc0*/  LEA.HI.X.SX32 R19, R23, R20.reuse, 0x1, P4 ;  /* 0x0000001417137211 */ /* 0x080fe200020f0eff */
[----:B------:R-:W0:Y:S02]  /*71fd0*/  LDCU UR63, c[0x0][0x3b8] ;  /* 0x00007700ff3f77ac */ /* 0x000e240008000800 */
[----:B------:R-:W-:Y:S01]  /*71fe0*/  VIADD R2, R29, UR67 ;  /* 0x000000431d027c36 */ /* 0x000fe20008000000 */
[----:B--2---:R-:W-:Y:S01]  /*71ff0*/  LEA R22, P3, R24, R3, 0x1 ;  /* 0x0000000318167211 */ /* 0x004fe200078608ff */
[----:B------:R2:W-:Y:S01]  /*72000*/  STL.64 [R1+0x548], R18 ;  /* 0x0005481201007387 */ /* 0x0005e20000100a00 */
[----:B------:R-:W0:Y:S01]  /*72010*/  LDCU UR67, c[0x0][0x3b8] ;  /* 0x00007700ff4377ac */ /* 0x000e220008000800 */
[----:B------:R-:W-:Y:S01]  /*72020*/  VIADD R2, R2, UR74 ;  /* 0x0000004a02027c36 */ /* 0x000fe20008000000 */
[----:B------:R-:W-:-:S03]  /*72030*/  LEA.HI.X.SX32 R23, R24, R20, 0x1, P3 ;  /* 0x0000001418177211 */ /* 0x000fc600018f0eff */
[----:B------:R-:W-:Y:S01]  /*72040*/  VIADD R2, R2, UR61 ;  /* 0x0000003d02027c36 */ /* 0x000fe20008000000 */
[----:B------:R-:W0:Y:S01]  /*72050*/  LDCU UR61, c[0x0][0x3b8] ;  /* 0x00007700ff3d77ac */ /* 0x000e220008000800 */
[----:B--2---:R-:W-:-:S04]  /*72060*/  LEA R18, P4, R17, R3, 0x1 ;  /* 0x0000000311127211 */ /* 0x004fc800078808ff */
[----:B------:R-:W-:Y:S01]  /*72070*/  LEA.HI.X.SX32 R19, R17, R20, 0x1, P4 ;  /* 0x0000001411137211 */ /* 0x000fe200020f0eff */
[----:B------:R-:W-:Y:S02]  /*72080*/  IMAD.MOV.U32 R17, RZ, RZ, R8 ;  /* 0x000000ffff117224 */ /* 0x000fe400078e0008 */
[----:B------:R-:W-:Y:S01]  /*72090*/  VIADD R8, R2, UR73 ;  /* 0x0000004902087c36 */ /* 0x000fe20008000000 */
[----:B------:R2:W-:Y:S03]  /*720a0*/  STL.64 [R1+0x540], R22 ;  /* 0x0005401601007387 */ /* 0x0005e60000100a00 */
[----:B------:R-:W-:Y:S01]  /*720b0*/  VIADD R8, R8, UR59 ;  /* 0x0000003b08087c36 */ /* 0x000fe20008000000 */
[----:B------:R0:W-:Y:S01]  /*720c0*/  STL.64 [R1+0x538], R18 ;  /* 0x0005381201007387 */ /* 0x0001e20000100a00 */
[----:B------:R-:W1:Y:S01]  /*720d0*/  LDCU UR59, c[0x0][0x3b8] ;  /* 0x00007700ff3b77ac */ /* 0x000e620008000800 */
[----:B--2---:R-:W-:-:S02]  /*720e0*/  LEA R22, P3, R16, R3, 0x1 ;  /* 0x0000000310167211 */ /* 0x004fc400078608ff */
[C---:B0-----:R-:W-:Y:S02]  /*720f0*/  LEA R18, P4, R9.reuse, R3, 0x1 ;  /* 0x0000000309127211 */ /* 0x041fe400078808ff */
[-C--:B------:R-:W-:Y:S01]  /*72100*/  LEA.HI.X.SX32 R23, R16, R20.reuse, 0x1, P3 ;  /* 0x0000001410177211 */ /* 0x080fe200018f0eff */
[----:B------:R-:W-:Y:S01]  /*72110*/  VIADD R16, R8, UR66 ;  /* 0x0000004208107c36 */ /* 0x000fe20008000000 */
[----:B------:R-:W-:-:S05]  /*72120*/  LEA.HI.X.SX32 R19, R9, R20, 0x1, P4 ;  /* 0x0000001409137211 */ /* 0x000fca00020f0eff */
[----:B------:R0:W-:Y:S04]  /*72130*/  STL.64 [R1+0x528], R18 ;  /* 0x0005281201007387 */ /* 0x0001e80000100a00 */
[----:B------:R-:W-:Y:S01]  /*72140*/  STL.64 [R1+0x530], R22 ;  /* 0x0005301601007387 */ /* 0x000fe20000100a00 */
[----:B0-----:R-:W-:-:S04]  /*72150*/  LEA R18, P3, R0, R3, 0x1 ;  /* 0x0000000300127211 */ /* 0x001fc800078608ff */
[----:B------:R-:W-:Y:S02]  /*72160*/  LEA.HI.X.SX32 R19, R0, R20, 0x1, P3 ;  /* 0x0000001400137211 */ /* 0x000fe400018f0eff */
[----:B----4-:R-:W-:-:S04]  /*72170*/  LEA R8, P4, R4, R3, 0x1 ;  /* 0x0000000304087211 */ /* 0x010fc800078808ff */
[----:B------:R-:W-:-:S05]  /*72180*/  LEA.HI.X.SX32 R9, R4, R20, 0x1, P4 ;  /* 0x0000001404097211 */ /* 0x000fca00020f0eff */
[----:B------:R0:W-:Y:S04]  /*72190*/  STL.64 [R1+0x518], R8 ;  /* 0x0005180801007387 */ /* 0x0001e80000100a00 */
[----:B------:R-:W-:Y:S01]  /*721a0*/  STL.64 [R1+0x520], R18 ;  /* 0x0005201201007387 */ /* 0x000fe20000100a00 */
[----:B0-----:R-:W-:-:S04]  /*721b0*/  LEA R8, P3, R5, R3, 0x1 ;  /* 0x0000000305087211 */ /* 0x001fc800078608ff */
[----:B------:R-:W-:-:S05]  /*721c0*/  LEA.HI.X.SX32 R9, R5, R20, 0x1, P3 ;  /* 0x0000001405097211 */ /* 0x000fca00018f0eff */
[----:B------:R0:W-:Y:S04]  /*721d0*/  STL.64 [R1+0x510], R8 ;  /* 0x0005100801007387 */ /* 0x0001e80000100a00 */
[----:B0-----:R-:W2:Y:S01]  /*721e0*/  LDL.LU.64 R8, [R1+0x1668] ;  /* 0x0016680001087983 */ /* 0x001ea20000300a00 */
[----:B---3--:R-:W-:-:S04]  /*721f0*/  LEA R18, P4, R6, R3, 0x1 ;  /* 0x0000000306127211 */ /* 0x008fc800078808ff */
[----:B------:R-:W-:-:S05]  /*72200*/  LEA.HI.X.SX32 R19, R6, R20, 0x1, P4 ;  /* 0x0000001406137211 */ /* 0x000fca00020f0eff */
[----:B------:R0:W-:Y:S02]  /*72210*/  STL.64 [R1+0x508], R18 ;  /* 0x0005081201007387 */ /* 0x0001e40000100a00 */
[----:B0-----:R-:W-:-:S04]  /*72220*/  LEA R18, P3, R7, R3, 0x1 ;  /* 0x0000000307127211 */ /* 0x001fc800078608ff */
[----:B------:R-:W-:-:S05]  /*72230*/  LEA.HI.X.SX32 R19, R7, R20, 0x1, P3 ;  /* 0x0000001407137211 */ /* 0x000fca00018f0eff */
[----:B------:R0:W-:Y:S01]  /*72240*/  STL.64 [R1+0x500], R18 ;  /* 0x0005001201007387 */ /* 0x0001e20000100a00 */
[----:B------:R-:W-:Y:S01]  /*72250*/  VIADD R24, R16, UR72 ;  /* 0x0000004810187c36 */ /* 0x000fe20008000000 */
[----:B--2---:R-:W-:-:S04]  /*72260*/  LEA R4, P4, R8, R3, 0x1 ;  /* 0x0000000308047211 */ /* 0x004fc800078808ff */
[----:B------:R-:W-:Y:S02]  /*72270*/  LEA.HI.X.SX32 R5, R8, R20, 0x1, P4 ;  /* 0x0000001408057211 */ /* 0x000fe400020f0eff */
[----:B0-----:R-:W-:-:S03]  /*72280*/  LEA R18, P3, R9, R3, 0x1 ;  /* 0x0000000309127211 */ /* 0x001fc600078608ff */
[----:B------:R0:W-:Y:S01]  /*72290*/  STL.64 [R1+0x4f8], R4 ;  /* 0x0004f80401007387 */ /* 0x0001e20000100a00 */
[----:B------:R-:W-:Y:S02]  /*722a0*/  LEA.HI.X.SX32 R19, R9, R20, 0x1, P3 ;  /* 0x0000001409137211 */ /* 0x000fe400018f0eff */
[-C--:B------:R-:W-:Y:S01]  /*722b0*/  LEA R16, P3, R11, R3.reuse, 0x1 ;  /* 0x000000030b107211 */ /* 0x080fe200078608ff */
[----:B------:R-:W-:Y:S01]  /*722c0*/  IMAD.MOV.U32 R9, RZ, RZ, R17 ;  /* 0x000000ffff097224 */ /* 0x000fe200078e0011 */
[----:B0-----:R-:W-:-:S04]  /*722d0*/  LEA R4, P4, R10, R3, 0x1 ;  /* 0x000000030a047211 */ /* 0x001fc800078808ff */
[-C--:B------:R-:W-:Y:S01]  /*722e0*/  LEA.HI.X.SX32 R5, R10, R20.reuse, 0x1, P4 ;  /* 0x000000140a057211 */ /* 0x080fe200020f0eff */
[----:B------:R-:W-:Y:S01]  /*722f0*/  STL.64 [R1+0x4f0], R18 ;  /* 0x0004f01201007387 */ /* 0x000fe20000100a00 */
[----:B------:R-:W-:-:S03]  /*72300*/  LEA.HI.X.SX32 R17, R11, R20, 0x1, P3 ;  /* 0x000000140b117211 */ /* 0x000fc600018f0eff */
[----:B------:R0:W-:Y:S04]  /*72310*/  STL.64 [R1+0x4e8], R4 ;  /* 0x0004e80401007387 */ /* 0x0001e80000100a00 */
[----:B------:R2:W-:Y:S01]  /*72320*/  STL.64 [R1+0x4e0], R16 ;  /* 0x0004e01001007387 */ /* 0x0005e20000100a00 */
[CC--:B0-----:R-:W-:Y:S02]  /*72330*/  LEA R4, P4, R12.reuse, R3.reuse, 0x1 ;  /* 0x000000030c047211 */ /* 0x0c1fe400078808ff */
[-C--:B--2---:R-:W-:Y:S02]  /*72340*/  LEA R16, P3, R13, R3.reuse, 0x1 ;  /* 0x000000030d107211 */ /* 0x084fe400078608ff */
[----:B------:R-:W-:Y:S02]  /*72350*/  LEA.HI.X.SX32 R5, R12, R20, 0x1, P4 ;  /* 0x000000140c057211 */ /* 0x000fe400020f0eff */
[----:B------:R-:W-:-:S02]  /*72360*/  LEA R18, P4, R14, R3, 0x1 ;  /* 0x000000030e127211 */ /* 0x000fc400078808ff */
[-C--:B------:R-:W-:Y:S02]  /*72370*/  LEA.HI.X.SX32 R17, R13, R20.reuse, 0x1, P3 ;  /* 0x000000140d117211 */ /* 0x080fe400018f0eff */
[----:B------:R-:W-:Y:S01]  /*72380*/  LEA.HI.X.SX32 R19, R14, R20, 0x1, P4 ;  /* 0x000000140e137211 */ /* 0x000fe200020f0eff */
[----:B------:R-:W-:Y:S04]  /*72390*/  STL.64 [R1+0x4d8], R4 ;  /* 0x0004d80401007387 */ /* 0x000fe80000100a00 */
[----:B------:R0:W-:Y:S04]  /*723a0*/  STL.64 [R1+0x4d0], R16 ;  /* 0x0004d01001007387 */ /* 0x0001e80000100a00 */
[----:B0-----:R-:W2:Y:S04]  /*723b0*/  LDL.LU.64 R16, [R1+0x1660] ;  /* 0x0016600001107983 */ /* 0x001ea80000300a00 */
[----:B------:R0:W-:Y:S02]  /*723c0*/  STL.64 [R1+0x4c8], R18 ;  /* 0x0004c81201007387 */ /* 0x0001e40000100a00 */
[----:B0-----:R-:W-:-:S04]  /*723d0*/  LEA R18, P3, R15, R3, 0x1 ;  /* 0x000000030f127211 */ /* 0x001fc800078608ff */
[----:B------:R-:W-:-:S05]  /*723e0*/  LEA.HI.X.SX32 R19, R15, R20, 0x1, P3 ;  /* 0x000000140f137211 */ /* 0x000fca00018f0eff */
[----:B------:R0:W-:Y:S04]  /*723f0*/  STL.64 [R1+0x4c0], R18 ;  /* 0x0004c01201007387 */ /* 0x0001e80000100a00 */
[----:B0-----:R-:W3:Y:S01]  /*72400*/  LDL.LU.64 R18, [R1+0x1658] ;  /* 0x0016580001127983 */ /* 0x001ee20000300a00 */
[----:B------:R-:W-:Y:S01]  /*72410*/  VIADD R22, R24, UR14 ;  /* 0x0000000e18167c36 */ /* 0x000fe20008000000 */
[----:B------:R-:W0:Y:S03]  /*72420*/  LDCU UR14, c[0x0][0x3b8] ;  /* 0x00007700ff0e77ac */ /* 0x000e260008000800 */
[----:B------:R-:W-:Y:S01]  /*72430*/  VIADD R23, R22, UR4 ;  /* 0x0000000416177c36 */ /* 0x000fe20008000000 */
[----:B------:R-:W4:Y:S03]  /*72440*/  LDCU UR4, c[0x0][0x3b8] ;  /* 0x00007700ff0477ac */ /* 0x000f260008000800 */
        /* <DEDUP_REMOVED lines=12> */
[----:B------:R-:W-:-:S02]  /*72510*/  IMAD.MOV.U32 R15, RZ, RZ, R22 ;  /* 0x000000ffff0f7224 */ /* 0x000fc400078e0016 */
[----:B------:R-:W-:Y:S01]  /*72520*/  VIADD R4, R4, UR32 ;  /* 0x0000002004047c36 */ /* 0x000fe20008000000 */
[----:B------:R-:W0:Y:S01]  /*72530*/  LDCU UR32, c[0x0][0x3b8] ;  /* 0x00007700ff2077ac */ /* 0x000e220008000800 */
[----:B------:R-:W-:Y:S02]  /*72540*/  IMAD.MOV.U32 R14, RZ, RZ, R23 ;  /* 0x000000ffff0e7224 */ /* 0x000fe400078e0017 */
[----:B------:R-:W-:Y:S02]  /*72550*/  VIADD R5, R4, UR76 ;  /* 0x0000004c04057c36 */ /* 0x000fe40008000000 */
[----:B------:R-:W-:Y:S02]  /*72560*/  IMAD.MOV.U32 R11, RZ, RZ, R6 ;  /* 0x000000ffff0b7224 */ /* 0x000fe400078e0006 */
[----:B------:R-:W-:Y:S01]  /*72570*/  VIADD R6, R5, UR7 ;  /* 0x0000000705067c36 */ /* 0x000fe20008000000 */
[----:B------:R-:W0:Y:S01]  /*72580*/  LDCU UR7, c[0x0][0x3b8] ;  /* 0x00007700ff0777ac */ /* 0x000e220008000800 */
[----:B--2---:R-:W-:-:S04]  /*72590*/  LEA R12, P4, R16, R3, 0x1 ;  /* 0x00000003100c7211 */ /* 0x004fc800078808ff */
[----:B------:R-:W-:Y:S02]  /*725a0*/  LEA.HI.X.SX32 R13, R16, R20, 0x1, P4 ;  /* 0x00000014100d7211 */ /* 0x000fe400020f0eff */
[----:B------:R-:W-:-:S03]  /*725b0*/  LEA R22, P3, R17, R3, 0x1 ;  /* 0x0000000311167211 */ /* 0x000fc600078608ff */
[----:B------:R-:W-:Y:S01]  /*725c0*/  STL.64 [R1+0x4b8], R12 ;  /* 0x0004b80c01007387 */ /* 0x000fe20000100a00 */
[----:B------:R-:W-:-:S03]  /*725d0*/  LEA.HI.X.SX32 R23, R17, R20, 0x1, P3 ;  /* 0x0000001411177211 */ /* 0x000fc600018f0eff */
[----:B------:R2:W-:Y:S02]  /*725e0*/  STL.64 [R1+0x1638], R4 ;  /* 0x0016380401007387 */ /* 0x0005e40000100a00 */
[----:B--2---:R-:W-:Y:S01]  /*725f0*/  IMAD.MOV.U32 R5, RZ, RZ, R24 ;  /* 0x000000ffff057224 */ /* 0x004fe200078e0018 */
[----:B---3--:R-:W-:-:S04]  /*72600*/  LEA R12, P4, R18, R3, 0x1 ;  /* 0x00000003120c7211 */ /* 0x008fc800078808ff */
[----:B------:R-:W-:-:S05]  /*72610*/  LEA.HI.X.SX32 R13, R18, R20, 0x1, P4 ;  /* 0x00000014120d7211 */ /* 0x000fca00020f0eff */
[----:B------:R2:W-:Y:S01]  /*72620*/  STL.64 [R1+0x4a8], R12 ;  /* 0x0004a80c01007387 */ /* 0x0005e20000100a00 */
[----:B------:R-:W-:-:S03]  /*72630*/  LEA R24, P4, R21, R3, 0x1 ;  /* 0x0000000315187211 */ /* 0x000fc600078808ff */
[----:B------:R3:W-:Y:S01]  /*72640*/  STL.64 [R1+0x4b0], R22 ;  /* 0x0004b01601007387 */ /* 0x0007e20000100a00 */
[----:B--2---:R-:W-:Y:S02]  /*72650*/  IMAD.MOV.U32 R13, RZ, RZ, R7 ;  /* 0x000000ffff0d7224 */ /* 0x004fe400078e0007 */
[----:B------:R-:W-:Y:S01]  /*72660*/  VIADD R7, R6, UR46 ;  /* 0x0000002e06077c36 */ /* 0x000fe20008000000 */
[----:B------:R-:W2:Y:S01]  /*72670*/  LDCU UR46, c[0x0][0x3b8] ;  /* 0x00007700ff2e77ac */ /* 0x000ea20008000800 */
[----:B---3--:R-:W-:Y:S01]  /*72680*/  LEA R22, P3, R19, R3, 0x1 ;  /* 0x0000000313167211 */ /* 0x008fe200078608ff */
[----:B------:R-:W-:-:S03]  /*72690*/  IMAD.MOV.U32 R12, RZ, RZ, R8 ;  /* 0x000000ffff0c7224 */ /* 0x000fc600078e0008 */
[-C--:B------:R-:W-:Y:S01]  /*726a0*/  LEA.HI.X.SX32 R23, R19, R20.reuse, 0x1, P3 ;  /* 0x0000001413177211 */ /* 0x080fe200018f0eff */
[----:B------:R-:W-:Y:S01]  /*726b0*/  VIADD R8, R7, UR31 ;  /* 0x0000001f07087c36 */ /* 0x000fe20008000000 */
[----:B------:R3:W-:Y:S01]  /*726c0*/  STL.64 [R1+0x1628], R6 ;  /* 0x0016280601007387 */ /* 0x0007e20000100a00 */
[----:B------:R-:W-:Y:S01]  /*726d0*/  IMAD.MOV.U32 R16, RZ, RZ, R10 ;  /* 0x000000ffff107224 */ /* 0x000fe200078e000a */
[----:B------:R-:W0:Y:S02]  /*726e0*/  LDCU UR31, c[0x0][0x3b8] ;  /* 0x00007700ff1f77ac */ /* 0x000e240008000800 */
[----:B------:R1:W-:Y:S01]  /*726f0*/  STL [R1+0x498], R24 ;  /* 0x0004981801007387 */ /* 0x0003e20000100800 */
[----:B---3--:R-:W-:Y:S02]  /*72700*/  IMAD.MOV.U32 R6, RZ, RZ, R24 ;  /* 0x000000ffff067224 */ /* 0x008fe400078e0018 */
[----:B------:R-:W-:Y:S02]  /*72710*/  IMAD.MOV.U32 R7, RZ, RZ, R25 ;  /* 0x000000ffff077224 */ /* 0x000fe400078e0019 */
[----:B-1----:R-:W3:Y:S04]  /*72720*/  LDL.LU.64 R24, [R1+0x1650] ;  /* 0x0016500001187983 */ /* 0x002ee80000300a00 */
[----:B------:R1:W-:Y:S04]  /*72730*/  STL.64 [R1+0x4a0], R22 ;  /* 0x0004a01601007387 */ /* 0x0003e80000100a00 */
[----:B-1----:R-:W2:Y:S01]  /*72740*/  LDL.LU.64 R22, [R1+0x1648] ;  /* 0x0016480001167983 */ /* 0x002ea20000300a00 */
[----:B------:R-:W-:Y:S01]  /*72750*/  LEA.HI.X.SX32 R7, R21, R20, 0x1, P4 ;  /* 0x0000001415077211 */ /* 0x000fe200020f0eff */
[----:B------:R-:W-:-:S02]  /*72760*/  IMAD.MOV.U32 R21, RZ, RZ, R16 ;  /* 0x000000ffff157224 */ /* 0x000fc400078e0010 */
[----:B0-----:R-:W-:Y:S01]  /*72770*/  VIADD R16, R29, UR48 ;  /* 0x000000301d107c36 */ /* 0x001fe20008000000 */
[----:B------:R-:W0:Y:S03]  /*72780*/  LDCU UR48, c[0x0][0x3b8] ;  /* 0x00007700ff3077ac */ /* 0x000e260008000800 */
[----:B------:R-:W-:Y:S01]  /*72790*/  VIADD R16, R16, UR47 ;  /* 0x0000002f10107c36 */ /* 0x000fe20008000000 */
[----:B------:R-:W1:Y:S01]  /*727a0*/  LDCU UR47, c[0x0][0x3b8] ;  /* 0x00007700ff2f77ac */ /* 0x000e620008000800 */
[----:B------:R-:W-:Y:S02]  /*727b0*/  IMAD.MOV.U32 R4, RZ, RZ, R9 ;  /* 0x000000ffff047224 */ /* 0x000fe400078e0009 */
[----:B------:R-:W-:Y:S01]  /*727c0*/  VIADD R9, R8, UR45 ;  /* 0x0000002d08097c36 */ /* 0x000fe20008000000 */
[----:B------:R0:W-:Y:S01]  /*727d0*/  STL [R1+0x49c], R7 ;  /* 0x00049c0701007387 */ /* 0x0001e20000100800 */
[----:B------:R-:W-:Y:S01]  /*727e0*/  IMAD.MOV.U32 R17, RZ, RZ, R4 ;  /* 0x000000ffff117224 */ /* 0x000fe200078e0004 */
[----:B------:R-:W0:Y:S01]  /*727f0*/  LDCU UR45, c[0x0][0x3b8] ;  /* 0x00007700ff2d77ac */ /* 0x000e220008000800 */
[----:B------:R-:W-:-:S02]  /*72800*/  IMAD.MOV.U32 R4, RZ, RZ, R5 ;  /* 0x000000ffff047224 */ /* 0x000fc400078e0005 */
[----:B------:R-:W-:Y:S01]  /*72810*/  IMAD.MOV.U32 R5, RZ, RZ, R14 ;  /* 0x000000ffff057224 */ /* 0x000fe200078e000e */
[----:B------:R-:W-:Y:S01]  /*72820*/  STL.64 [R1+0x1640], R8 ;  /* 0x0016400801007387 */ /* 0x000fe20000100a00 */
[----:B-1----:R-:W-:Y:S01]  /*72830*/  VIADD R14, R2, UR47 ;  /* 0x0000002f020e7c36 */ /* 0x002fe20008000000 */
[----:B------:R-:W1:Y:S01]  /*72840*/  LDCU UR47, c[0x0][0x3b8] ;  /* 0x00007700ff2f77ac */ /* 0x000e620008000800 */
[----:B------:R-:W-:Y:S01]  /*72850*/  VIADD R10, R9, UR22 ;  /* 0x00000016090a7c36 */ /* 0x000fe20008000000 */
[----:B------:R-:W0:Y:S01]  /*72860*/  LDCU UR22, c[0x0][0x3b8] ;  /* 0x00007700ff1677ac */ /* 0x000e220008000800 */
[CC--:B--2---:R-:W-:Y:S02]  /*72870*/  LEA R18, P3, R22.reuse, R3.reuse, 0x1 ;  /* 0x0000000316127211 */ /* 0x0c4fe400078608ff */
[----:B------:R-:W-:Y:S02]  /*72880*/  LEA R6, P4, R23, R3, 0x1 ;  /* 0x0000000317067211 */ /* 0x000fe400078808ff */
[----:B------:R-:W-:-:S02]  /*72890*/  LEA.HI.X.SX32 R19, R22, R20, 0x1, P3 ;  /* 0x0000001416137211 */ /* 0x000fc400018f0eff */
[----:B0-----:R-:W-:-:S03]  /*728a0*/  LEA.HI.X.SX32 R7, R23, R20, 0x1, P4 ;  /* 0x0000001417077211 */ /* 0x001fc600020f0eff */
[----:B------:R3:W-:Y:S04]  /*728b0*/  STL.64 [R1+0x490], R18 ;  /* 0x0004901201007387 */ /* 0x0007e80000100a00 */
[----:B------:R-:W-:Y:S01]  /*728c0*/  STL.64 [R1+0x488], R6 ;  /* 0x0004880601007387 */ /* 0x000fe20000100a00 */
[----:B---3--:R-:W-:-:S04]  /*728d0*/  LEA R18, P4, R25, R3, 0x1 ;  /* 0x0000000319127211 */ /* 0x008fc800078808ff */
[----:B------:R-:W-:-:S05]  /*728e0*/  LEA.HI.X.SX32 R19, R25, R20, 0x1, P4 ;  /* 0x0000001419137211 */ /* 0x000fca00020f0eff */
[----:B------:R0:W-:Y:S02]  /*728f0*/  STL.64 [R1+0x478], R18 ;  /* 0x0004781201007387 */ /* 0x0001e40000100a00 */
[----:B0-----:R-:W-:Y:S02]  /*72900*/  IMAD.MOV.U32 R19, RZ, RZ, R14 ;  /* 0x000000ffff137224 */ /* 0x001fe400078e000e */
[----:B------:R-:W-:-:S04]  /*72910*/  VIADD R14, R2, UR48 ;  /* 0x00000030020e7c36 */ /* 0x000fc80008000000 */
[----:B-1----:R-:W-:Y:S01]  /*72920*/  VIADD R14, R14, UR47 ;  /* 0x0000002f0e0e7c36 */ /* 0x002fe20008000000 */
[----:B------:R-:W0:Y:S01]  /*72930*/  LDCU UR47, c[0x0][0x3b8] ;  /* 0x00007700ff2f77ac */ /* 0x000e220008000800 */
[----:B------:R-:W-:-:S04]  /*72940*/  LEA R22, P3, R24, R3, 0x1 ;  /* 0x0000000318167211 */ /* 0x000fc800078608ff */
[----:B------:R-:W-:Y:S02]  /*72950*/  LEA.HI.X.SX32 R23, R24, R20, 0x1, P3 ;  /* 0x0000001418177211 */ /* 0x000fe400018f0eff */
[----:B------:R-:W-:-:S03]  /*72960*/  LEA R24, P3, R26, R3, 0x1 ;  /* 0x000000031a187211 */ /* 0x000fc600078608ff */
[----:B------:R1:W-:Y:S01]  /*72970*/  STL.64 [R1+0x480], R22 ;  /* 0x0004801601007387 */ /* 0x0003e20000100a00 */
[----:B0-----:R-:W-:-:S04]  /*72980*/  VIADD R8, R2, UR47 ;  /* 0x0000002f02087c36 */ /* 0x001fc80008000000 */
[----:B------:R-:W-:Y:S01]  /*72990*/  VIADD R8, R8, UR46 ;  /* 0x0000002e08087c36 */ /* 0x000fe20008000000 */
[----:B------:R-:W0:Y:S01]  /*729a0*/  LDCU UR46, c[0x0][0x3b8] ;  /* 0x00007700ff2e77ac */ /* 0x000e220008000800 */
[C---:B-1----:R-:W-:Y:S01]  /*729b0*/  LEA R22, P4, R27.reuse, R3, 0x1 ;  /* 0x000000031b167211 */ /* 0x042fe200078808ff */
[----:B------:R-:W-:Y:S01]  /*729c0*/  IMAD.MOV.U32 R6, RZ, RZ, R16 ;  /* 0x000000ffff067224 */ /* 0x000fe200078e0010 */
[-C--:B------:R-:W-:Y:S01]  /*729d0*/  LEA.HI.X.SX32 R25, R26, R20.reuse, 0x1, P3 ;  /* 0x000000141a197211 */ /* 0x080fe200018f0eff */
[----:B------:R-:W-:Y:S01]  /*729e0*/  IMAD.MOV.U32 R16, RZ, RZ, R11 ;  /* 0x000000ffff107224 */ /* 0x000fe200078e000b */
[----:B------:R-:W-:Y:S01]  /*729f0*/  LEA.HI.X.SX32 R23, R27, R20, 0x1, P4 ;  /* 0x000000141b177211 */ /* 0x000fe200020f0eff */
[----:B------:R-:W-:Y:S02]  /*72a00*/  VIADD R11, R10, UR44 ;  /* 0x0000002c0a0b7c36 */ /* 0x000fe40008000000 */
[----:B------:R-:W-:Y:S01]  /*72a10*/  IMAD.MOV.U32 R18, RZ, RZ, R13 ;  /* 0x000000ffff127224 */ /* 0x000fe200078e000d */
[----:B------:R-:W-:Y:S01]  /*72a20*/  STL.64 [R1+0x470], R24 ;  /* 0x0004701801007387 */ /* 0x000fe20000100a00 */
[----:B------:R-:W-:-:S02]  /*72a30*/  VIADD R13, R11, UR17 ;  /* 0x000000110b0d7c36 */ /* 0x000fc40008000000 */
[----:B------:R-:W-:Y:S01]  /*72a40*/  IMAD.MOV.U32 R7, RZ, RZ, R12 ;  /* 0x000000ffff077224 */ /* 0x000fe200078e000c */
[----:B------:R1:W-:Y:S01]  /*72a50*/  STL.64 [R1+0x468], R22 ;  /* 0x0004681601007387 */ /* 0x0003e20000100a00 */
[----:B------:R-:W-:Y:S01]  /*72a60*/  VIADD R12, R13, UR29 ;  /* 0x0000001d0d0c7c36 */ /* 0x000fe20008000000 */
[CC--:B------:R-:W-:Y:S01]  /*72a70*/  LEA R26, P4, R29.reuse, R3.reuse, 0x1 ;  /* 0x000000031d1a7211 */ /* 0x0c0fe200078808ff */
[----:B------:R-:W-:Y:S01]  /*72a80*/  VIADD R8, R8, UR45 ;  /* 0x0000002d08087c36 */ /* 0x000fe20008000000 */
[----:B------:R-:W2:Y:S01]  /*72a90*/  LDCU UR17, c[0x0][0x3b8] ;  /* 0x00007700ff1177ac */ /* 0x000ea20008000800 */
[CC--:B-1----:R-:W-:Y:S01]  /*72aa0*/  LEA R22, P3, R28.reuse, R3.reuse, 0x1 ;  /* 0x000000031c167211 */ /* 0x0c2fe200078608ff */
[----:B------:R-:W-:Y:S01]  /*72ab0*/  IMAD.MOV.U32 R25, RZ, RZ, R14 ;  /* 0x000000ffff197224 */ /* 0x000fe200078e000e */
[----:B------:R-:W1:Y:S02]  /*72ac0*/  LDCU UR29, c[0x0][0x3b8] ;  /* 0x00007700ff1d77ac */ /* 0x000e640008000800 */
[-C--:B------:R-:W-:Y:S01]  /*72ad0*/  LEA.HI.X.SX32 R23, R28, R20.reuse, 0x1, P3 ;  /* 0x000000141c177211 */ /* 0x080fe200018f0eff */
[----:B------:R-:W-:Y:S01]  /*72ae0*/  IMAD.MOV.U32 R28, RZ, RZ, R21 ;  /* 0x000000ffff1c7224 */ /* 0x000fe200078e0015 */
[----:B------:R3:W-:Y:S01]  /*72af0*/  STL.64 [R1+0x1618], R12 ;  /* 0x0016180c01007387 */ /* 0x0007e20000100a00 */
[----:B------:R-:W-:Y:S01]  /*72b00*/  VIADD R14, R12, UR42 ;  /* 0x0000002a0c0e7c36 */ /* 0x000fe20008000000 */
[C---:B------:R-:W-:Y:S01]  /*72b10*/  LEA.HI.X.SX32 R27, R29.reuse, R20, 0x1, P4 ;  /* 0x000000141d1b7211 */ /* 0x040fe200020f0eff */
[----:B0-----:R-:W-:Y:S01]  /*72b20*/  VIADD R21, R29, UR46 ;  /* 0x0000002e1d157c36 */ /* 0x001fe20008000000 */
[----:B------:R0:W-:Y:S01]  /*72b30*/  STL.64 [R1+0x460], R22 ;  /* 0x0004601601007387 */ /* 0x0001e20000100a00 */
[----:B------:R-:W-:Y:S01]  /*72b40*/  IMAD.MOV.U32 R24, RZ, RZ, R4 ;  /* 0x000000ffff187224 */ /* 0x000fe200078e0004 */
[----:B------:R-:W1:Y:S02]  /*72b50*/  LDCU UR42, c[0x0][0x3b8] ;  /* 0x00007700ff2a77ac */ /* 0x000e640008000800 */
[----:B------:R-:W-:Y:S01]  /*72b60*/  LEA R4, P3, R21, R3, 0x1 ;  /* 0x0000000315047211 */ /* 0x000fe200078608ff */
[----:B------:R2:W-:Y:S01]  /*72b70*/  STL.64 [R1+0x458], R26 ;  /* 0x0004581a01007387 */ /* 0x0005e20000100a00 */
[----:B---3--:R-:W-:-:S02]  /*72b80*/  IMAD.MOV.U32 R13, RZ, RZ, R8 ;  /* 0x000000ffff0d7224 */ /* 0x008fc400078e0008 */
[----:B0-----:R-:W-:Y:S02]  /*72b90*/  IMAD.MOV.U32 R23, RZ, RZ, R15 ;  /* 0x000000ffff177224 */ /* 0x001fe400078e000f */
[----:B------:R-:W-:Y:S01]  /*72ba0*/  VIADD R15, R14, UR21 ;  /* 0x000000150e0f7c36 */ /* 0x000fe20008000000 */
[CC--:B------:R-:W-:Y:S01]  /*72bb0*/  LEA R8, P4, R6.reuse, R3.reuse, 0x1 ;  /* 0x0000000306087211 */ /* 0x0c0fe200078808ff */
[----:B------:R-:W-:Y:S01]  /*72bc0*/  IMAD.MOV.U32 R12, RZ, RZ, R5 ;  /* 0x000000ffff0c7224 */ /* 0x000fe200078e0005 */
[-C--:B------:R-:W-:Y:S01]  /*72bd0*/  LEA.HI.X.SX32 R5, R21, R20.reuse, 0x1, P3 ;  /* 0x0000001415057211 */ /* 0x080fe200018f0eff */
[----:B--2---:R-:W-:Y:S01]  /*72be0*/  VIADD R27, R15, UR39 ;  /* 0x000000270f1b7c36 */ /* 0x004fe20008000000 */
[----:B------:R0:W-:Y:S01]  /*72bf0*/  STL.64 [R1+0x1620], R14 ;  /* 0x0016200e01007387 */ /* 0x0001e20000100a00 */
[----:B------:R-:W-:Y:S01]  /*72c00*/  IMAD.MOV.U32 R22, RZ, RZ, R7 ;  /* 0x000000ffff167224 */ /* 0x000fe200078e0007 */
[----:B------:R-:W2:Y:S02]  /*72c10*/  LDCU UR21, c[0x0][0x3b8] ;  /* 0x00007700ff1577ac */ /* 0x000ea40008000800 */
[----:B------:R3:W-:Y:S01]  /*72c20*/  STL [R1+0x448], R8 ;  /* 0x0004480801007387 */ /* 0x0007e20000100800 */
[----:B------:R-:W1:Y:S01]  /*72c30*/  LDCU UR39, c[0x0][0x3b8] ;  /* 0x00007700ff2777ac */ /* 0x000e620008000800 */
[----:B0-----:R-:W-:Y:S01]  /*72c40*/  IMAD.MOV.U32 R15, RZ, RZ, R9 ;  /* 0x000000ffff0f7224 */ /* 0x001fe200078e0009 */
[----:B------:R-:W-:Y:S01]  /*72c50*/  LEA.HI.X.SX32 R15, R6, R20, 0x1, P4 ;  /* 0x00000014060f7211 */ /* 0x000fe200020f0eff */
[----:B------:R-:W-:Y:S01]  /*72c60*/  IMAD.MOV.U32 R14, RZ, RZ, R8 ;  /* 0x000000ffff0e7224 */ /* 0x000fe200078e0008 */
[-C--:B------:R-:W-:Y:S01]  /*72c70*/  LEA R14, P3, R2, R3.reuse, 0x1 ;  /* 0x00000003020e7211 */ /* 0x080fe200078608ff */
[----:B---3--:R-:W3:Y:S01]  /*72c80*/  LDL.LU.64 R8, [R1+0x1640] ;  /* 0x0016400001087983 */ /* 0x008ee20000300a00 */
[----:B------:R-:W-:-:S03]  /*72c90*/  LEA R6, P4, R19, R3, 0x1 ;  /* 0x0000000313067211 */ /* 0x000fc600078808ff */
[----:B------:R0:W-:Y:S01]  /*72ca0*/  STL.64 [R1+0x450], R4 ;  /* 0x0004500401007387 */ /* 0x0001e20000100a00 */
[----:B------:R-:W-:-:S03]  /*72cb0*/  LEA.HI.X.SX32 R7, R19, R20, 0x1, P4 ;  /* 0x0000001413077211 */ /* 0x000fc600020f0eff */
[----:B0-----:R-:W2:Y:S04]  /*72cc0*/  LDL.LU.64 R4, [R1+0x1638] ;  /* 0x0016380001047983 */ /* 0x001ea80000300a00 */
[----:B------:R0:W-:Y:S01]  /*72cd0*/  STL [R1+0x44c], R15 ;  /* 0x00044c0f01007387 */ /* 0x0001e20000100800 */
[----:B------:R-:W-:Y:S01]  /*72ce0*/  VIADD R26, R27, UR43 ;  /* 0x0000002b1b1a7c36 */ /* 0x000fe20008000000 */
[----:B------:R-:W1:Y:S01]  /*72cf0*/  LDCU UR43, c[0x0][0x3b8] ;  /* 0x00007700ff2b77ac */ /* 0x000e620008000800 */
[----:B0-----:R-:W-:Y:S02]  /*72d00*/  LEA.HI.X.SX32 R15, R2, R20, 0x1, P3 ;  /* 0x00000014020f7211 */ /* 0x001fe400018f0eff */
[----:B------:R-:W3:Y:S04]  /*72d10*/  LDL.LU R2, [R1+0x1630] ;  /* 0x0016300001027983 */ /* 0x000ee80000300800 */
[----:B------:R0:W-:Y:S04]  /*72d20*/  STL.64 [R1+0x440], R14 ;  /* 0x0004400e01007387 */ /* 0x0001e80000100a00 */
[----:B------:R1:W-:Y:S01]  /*72d30*/  STL.64 [R1+0x438], R6 ;  /* 0x0004380601007387 */ /* 0x0003e20000100a00 */
[----:B------:R-:W-:Y:S01]  /*72d40*/  VIADD R21, R26, UR41 ;  /* 0x000000291a157c36 */ /* 0x000fe20008000000 */
[----:B------:R-:W2:Y:S01]  /*72d50*/  LDCU UR41, c[0x0][0x3b8] ;  /* 0x00007700ff2977ac */ /* 0x000ea20008000800 */
[----:B0-----:R-:W-:-:S02]  /*72d60*/  LEA R14, P3, R25, R3, 0x1 ;  /* 0x00000003190e7211 */ /* 0x001fc400078608ff */
[-C--:B-1----:R-:W-:Y:S02]  /*72d70*/  LEA R6, P4, R13, R3.reuse, 0x1 ;  /* 0x000000030d067211 */ /* 0x082fe400078808ff */
[-C--:B------:R-:W-:Y:S02]  /*72d80*/  LEA.HI.X.SX32 R15, R25, R20.reuse, 0x1, P3 ;  /* 0x00000014190f7211 */ /* 0x080fe400018f0eff */
[----:B------:R-:W-:Y:S01]  /*72d90*/  LEA.HI.X.SX32 R7, R13, R20, 0x1, P4 ;  /* 0x000000140d077211 */ /* 0x000fe200020f0eff */
[----:B------:R-:W-:Y:S01]  /*72da0*/  VIADD R19, R21, UR30 ;  /* 0x0000001e15137c36 */ /* 0x000fe20008000000 */
[----:B------:R-:W0:Y:S01]  /*72db0*/  LDCU UR30, c[0x0][0x3b8] ;  /* 0x00007700ff1e77ac */ /* 0x000e220008000800 */
[----:B------:R1:W-:Y:S04]  /*72dc0*/  STL.64 [R1+0x430], R14 ;  /* 0x0004300e01007387 */ /* 0x0003e80000100a00 */
[----:B------:R4:W-:Y:S01]  /*72dd0*/  STL.64 [R1+0x428], R6 ;  /* 0x0004280601007387 */ /* 0x0009e20000100a00 */
[----:B------:R-:W-:Y:S01]  /*72de0*/  VIADD R25, R19, UR13 ;  /* 0x0000000d13197c36 */ /* 0x000fe20008000000 */
[----:B------:R-:W0:Y:S01]  /*72df0*/  LDCU UR13, c[0x0][0x3b8] ;  /* 0x00007700ff0d77ac */ /* 0x000e220008000800 */
[----:B-1----:R-:W-:-:S02]  /*72e00*/  LEA R14, P3, R24, R3, 0x1 ;  /* 0x00000003180e7211 */ /* 0x002fc400078608ff */
[CC--:B----4-:R-:W-:Y:S02]  /*72e10*/  LEA R6, P4, R23.reuse, R3.reuse, 0x1 ;  /* 0x0000000317067211 */ /* 0x0d0fe400078808ff */
[-C--:B------:R-:W-:Y:S02]  /*72e20*/  LEA.HI.X.SX32 R15, R24, R20.reuse, 0x1, P3 ;  /* 0x00000014180f7211 */ /* 0x080fe400018f0eff */
[----:B------:R-:W-:Y:S01]  /*72e30*/  LEA.HI.X.SX32 R7, R23, R20, 0x1, P4 ;  /* 0x0000001417077211 */ /* 0x000fe200020f0eff */
[----:B------:R-:W-:Y:S02]  /*72e40*/  IMAD.MOV.U32 R13, RZ, RZ, R17 ;  /* 0x000000ffff0d7224 */ /* 0x000fe400078e0011 */
[----:B------:R-:W-:Y:S01]  /*72e50*/  VIADD R17, R25, UR18 ;  /* 0x0000001219117c36 */ /* 0x000fe20008000000 */
[----:B------:R1:W-:Y:S01]  /*72e60*/  STL.64 [R1+0x420], R14 ;  /* 0x0004200e01007387 */ /* 0x0003e20000100a00 */
[----:B------:R-:W-:Y:S01]  /*72e70*/  IMAD.MOV.U32 R29, RZ, RZ, R13 ;  /* 0x000000ffff1d7224 */ /* 0x000fe200078e000d */
[----:B------:R-:W4:Y:S02]  /*72e80*/  LDCU UR18, c[0x0][0x3b8] ;  /* 0x00007700ff1277ac */ /* 0x000f240008000800 */
[----:B------:R0:W-:Y:S01]  /*72e90*/  STL.64 [R1+0x418], R6 ;  /* 0x0004180601007387 */ /* 0x0001e20000100a00 */
[----:B------:R-:W-:Y:S01]  /*72ea0*/  VIADD R24, R17, UR28 ;  /* 0x0000001c11187c36 */ /* 0x000fe20008000000 */
[----:B------:R-:W2:Y:S01]  /*72eb0*/  LDCU UR28, c[0x0][0x3b8] ;  /* 0x00007700ff1c77ac */ /* 0x000ea20008000800 */
[----:B-1----:R-:W-:-:S02]  /*72ec0*/  LEA R14, P3, R12, R3, 0x1 ;  /* 0x000000030c0e7211 */ /* 0x002fc400078608ff */
[-C--:B0-----:R-:W-:Y:S02]  /*72ed0*/  LEA R6, P4, R16, R3.reuse, 0x1 ;  /* 0x0000000310067211 */ /* 0x081fe400078808ff */
[-C--:B------:R-:W-:Y:S02]  /*72ee0*/  LEA.HI.X.SX32 R15, R12, R20.reuse, 0x1, P3 ;  /* 0x000000140c0f7211 */ /* 0x080fe400018f0eff */
[----:B------:R-:W-:Y:S01]  /*72ef0*/  LEA.HI.X.SX32 R7, R16, R20, 0x1, P4 ;  /* 0x0000001410077211 */ /* 0x000fe200020f0eff */
[----:B------:R-:W-:Y:S04]  /*72f00*/  STL.64 [R1+0x1610], R24 ;  /* 0x0016101801007387 */ /* 0x000fe80000100a00 */
[----:B------:R0:W-:Y:S04]  /*72f10*/  STL.64 [R1+0x410], R14 ;  /* 0x0004100e01007387 */ /* 0x0001e80000100a00 */
[----:B------:R1:W-:Y:S01]  /*72f20*/  STL.64 [R1+0x408], R6 ;  /* 0x0004080601007387 */ /* 0x0003e20000100a00 */
[----:B0-----:R-:W-:-:S02]  /*72f30*/  LEA R14, P3, R18, R3, 0x1 ;  /* 0x00000003120e7211 */ /* 0x001fc400078608ff */
[----:B-1----:R-:W-:Y:S02]  /*72f40*/  LEA R6, P4, R22, R3, 0x1 ;  /* 0x0000000316067211 */ /* 0x002fe400078808ff */
[-C--:B------:R-:W-:Y:S02]  /*72f50*/  LEA.HI.X.SX32 R15, R18, R20.reuse, 0x1, P3 ;  /* 0x00000014120f7211 */ /* 0x080fe400018f0eff */
[----:B------:R-:W-:-:S03]  /*72f60*/  LEA.HI.X.SX32 R7, R22, R20, 0x1, P4 ;  /* 0x0000001416077211 */ /* 0x000fc600020f0eff */
[----:B------:R-:W-:Y:S04]  /*72f70*/  STL.64 [R1+0x400], R14 ;  /* 0x0004000e01007387 */ /* 0x000fe80000100a00 */
[----:B------:R0:W-:Y:S01]  /*72f80*/  STL.64 [R1+0x3f8], R6 ;  /* 0x0003f80601007387 */ /* 0x0001e20000100a00 */
[C---:B------:R-:W-:Y:S01]  /*72f90*/  VIADD R12, R0.reuse, UR42 ;  /* 0x0000002a000c7c36 */ /* 0x040fe20008000000 */
[----:B------:R-:W1:Y:S01]  /*72fa0*/  LDCU UR42, c[0x0][0x3b8] ;  /* 0x00007700ff2a77ac */ /* 0x000e620008000800 */
[-C--:B0-----:R-:W-:Y:S02]  /*72fb0*/  LEA R6, P4, R0, R3.reuse, 0x1 ;  /* 0x0000000300067211 */ /* 0x081fe400078808ff */
[----:B------:R-:W-:Y:S02]  /*72fc0*/  LEA R14, P3, R28, R3, 0x1 ;  /* 0x000000031c0e7211 */ /* 0x000fe400078608ff */
[----:B------:R-:W-:-:S02]  /*72fd0*/  LEA.HI.X.SX32 R7, R0, R20, 0x1, P4 ;  /* 0x0000001400077211 */ /* 0x000fc400020f0eff */
[----:B------:R-:W-:-:S03]  /*72fe0*/  LEA.HI.X.SX32 R15, R28, R20, 0x1, P3 ;  /* 0x000000141c0f7211 */ /* 0x000fc600018f0eff */
[----:B------:R0:W-:Y:S04]  /*72ff0*/  STL.64 [R1+0x3e8], R6 ;  /* 0x0003e80601007387 */ /* 0x0001e80000100a00 */
[----:B------:R-:W-:Y:S01]  /*73000*/  STL.64 [R1+0x3f0], R14 ;  /* 0x0003f00e01007387 */ /* 0x000fe20000100a00 */
[----:B0-----:R-:W-:-:S04]  /*73010*/  LEA R6, P3, R12, R3, 0x1 ;  /* 0x000000030c067211 */ /* 0x001fc800078608ff */
[----:B------:R-:W-:-:S05]  /*73020*/  LEA.HI.X.SX32 R7, R12, R20, 0x1, P3 ;  /* 0x000000140c077211 */ /* 0x000fca00018f0eff */
[----:B------:R0:W-:Y:S04]  /*73030*/  STL.64 [R1+0x3e0], R6 ;  /* 0x0003e00601007387 */ /* 0x0001e80000100a00 */
[----:B0-----:R-:W3:Y:S01]  /*73040*/  LDL.LU.64 R6, [R1+0x1628] ;  /* 0x0016280001067983 */ /* 0x001ee20000300a00 */
[----:B--2---:R-:W-:-:S04]  /*73050*/  LEA R14, P4, R4, R3, 0x1 ;  /* 0x00000003040e7211 */ /* 0x004fc800078808ff */
[----:B------:R-:W-:-:S05]  /*73060*/  LEA.HI.X.SX32 R15, R4, R20, 0x1, P4 ;  /* 0x00000014040f7211 */ /* 0x000fca00020f0eff */
[----:B------:R0:W-:Y:S02]  /*73070*/  STL.64 [R1+0x3d8], R14 ;  /* 0x0003d80e01007387 */ /* 0x0001e40000100a00 */
[----:B0-----:R-:W-:-:S04]  /*73080*/  LEA R14, P3, R5, R3, 0x1 ;  /* 0x00000003050e7211 */ /* 0x001fc800078608ff */
[----:B------:R-:W-:-:S05]  /*73090*/  LEA.HI.X.SX32 R15, R5, R20, 0x1, P3 ;  /* 0x00000014050f7211 */ /* 0x000fca00018f0eff */
[----:B------:R0:W-:Y:S01]  /*730a0*/  STL.64 [R1+0x3d0], R14 ;  /* 0x0003d00e01007387 */ /* 0x0001e20000100a00 */
[----:B---3--:R-:W-:-:S04]  /*730b0*/  LEA R12, P4, R6, R3, 0x1 ;  /* 0x00000003060c7211 */ /* 0x008fc800078808ff */
[----:B------:R-:W-:Y:S02]  /*730c0*/  LEA.HI.X.SX32 R13, R6, R20, 0x1, P4 ;  /* 0x00000014060d7211 */ /* 0x000fe400020f0eff */
[----:B0-----:R-:W-:-:S03]  /*730d0*/  LEA R14, P3, R7, R3, 0x1 ;  /* 0x00000003070e7211 */ /* 0x001fc600078608ff */
[----:B------:R0:W-:Y:S01]  /*730e0*/  STL.64 [R1+0x3c8], R12 ;  /* 0x0003c80c01007387 */ /* 0x0001e20000100a00 */
[----:B------:R-:W-:Y:S02]  /*730f0*/  LEA.HI.X.SX32 R15, R7, R20, 0x1, P3 ;  /* 0x00000014070f7211 */ /* 0x000fe400018f0eff */
[----:B0-----:R-:W-:-:S03]  /*73100*/  LEA R12, P4, R8, R3, 0x1 ;  /* 0x00000003080c7211 */ /* 0x001fc600078808ff */
[----:B------:R0:W-:Y:S01]  /*73110*/  STL.64 [R1+0x3c0], R14 ;  /* 0x0003c00e01007387 */ /* 0x0001e20000100a00 */
[----:B------:R-:W-:-:S05]  /*73120*/  LEA.HI.X.SX32 R13, R8, R20, 0x1, P4 ;  /* 0x00000014080d7211 */ /* 0x000fca00020f0eff */
[----:B------:R2:W-:Y:S01]  /*73130*/  STL.64 [R1+0x3b8], R12 ;  /* 0x0003b80c01007387 */ /* 0x0005e20000100a00 */
[----:B0-----:R-:W-:-:S04]  /*73140*/  LEA R14, P3, R9, R3, 0x1 ;  /* 0x00000003090e7211 */ /* 0x001fc800078608ff */
[----:B------:R-:W-:Y:S02]  /*73150*/  LEA.HI.X.SX32 R15, R9, R20, 0x1, P3 ;  /* 0x00000014090f7211 */ /* 0x000fe400018f0eff */
[----:B--2---:R-:W-:-:S03]  /*73160*/  LEA R12, P4, R10, R3, 0x1 ;  /* 0x000000030a0c7211 */ /* 0x004fc600078808ff */
[----:B------:R0:W-:Y:S01]  /*73170*/  STL.64 [R1+0x3b0], R14 ;  /* 0x0003b00e01007387 */ /* 0x0001e20000100a00 */
[----:B------:R-:W-:-:S03]  /*73180*/  LEA.HI.X.SX32 R13, R10, R20, 0x1, P4 ;  /* 0x000000140a0d7211 */ /* 0x000fc600020f0eff */
[----:B0-----:R-:W2:Y:S04]  /*73190*/  LDL.LU.64 R14, [R1+0x1620] ;  /* 0x00162000010e7983 */ /* 0x001ea80000300a00 */
[----:B------:R0:W-:Y:S04]  /*731a0*/  STL.64 [R1+0x3a8], R12 ;  /* 0x0003a80c01007387 */ /* 0x0001e80000100a00 */
[----:B0-----:R-:W3:Y:S01]  /*731b0*/  LDL.LU.64 R12, [R1+0x1618] ;  /* 0x00161800010c7983 */ /* 0x001ee20000300a00 */
[----:B------:R-:W-:Y:S01]  /*731c0*/  VIADD R23, R24, UR20 ;  /* 0x0000001418177c36 */ /* 0x000fe20008000000 */
[----:B------:R-:W-:Y:S01]  /*731d0*/  LEA R24, P3, R11, R3, 0x1 ;  /* 0x000000030b187211 */ /* 0x000fe200078608ff */
[----:B------:R-:W0:Y:S02]  /*731e0*/  LDCU UR20, c[0x0][0x3b8] ;  /* 0x00007700ff1477ac */ /* 0x000e240008000800 */
        /* <DEDUP_REMOVED lines=19> */
[----:B------:R-:W0:Y:S04]  /*73320*/  LDCU UR19, c[0x0][0x3b8] ;  /* 0x00007700ff1377ac */ /* 0x000e280008000800 */
[----:B------:R1:W-:Y:S01]  /*73330*/  STL.64 [R1+0x1608], R6 ;  /* 0x0016080601007387 */ /* 0x0003e20000100a00 */
[----:B------:R-:W-:Y:S01]  /*73340*/  VIADD R9, R7, UR34 ;  /* 0x0000002207097c36 */ /* 0x000fe20008000000 */
[----:B------:R-:W0:Y:S02]  /*73350*/  LDCU UR34, c[0x0][0x3b8] ;  /* 0x00007700ff2277ac */ /* 0x000e240008000800 */
[----:B------:R3:W-:Y:S01]  /*73360*/  STL [R1+0x3a0], R24 ;  /* 0x0003a01801007387 */ /* 0x0007e20000100800 */
[----:B-1----:R-:W-:-:S02]  /*73370*/  IMAD.MOV.U32 R6, RZ, RZ, R24 ;  /* 0x000000ffff067224 */ /* 0x002fc400078e0018 */
[----:B------:R-:W-:Y:S01]  /*73380*/  IMAD.MOV.U32 R7, RZ, RZ, R25 ;  /* 0x000000ffff077224 */ /* 0x000fe200078e0019 */
[----:B------:R-:W-:Y:S02]  /*73390*/  LEA.HI.X.SX32 R7, R11, R20, 0x1, P3 ;  /* 0x000000140b077211 */ /* 0x000fe400018f0eff */
[----:B---3--:R-:W-:-:S04]  /*733a0*/  LEA R24, P4, R13, R3, 0x1 ;  /* 0x000000030d187211 */ /* 0x008fc800078808ff */
[----:B------:R-:W-:-:S05]  /*733b0*/  LEA.HI.X.SX32 R25, R13, R20, 0x1, P4 ;  /* 0x000000140d197211 */ /* 0x000fca00020f0eff */
[----:B------:R1:W-:Y:S01]  /*733c0*/  STL.64 [R1+0x398], R24 ;  /* 0x0003981801007387 */ /* 0x0003e20000100a00 */
[----:B--2---:R-:W-:-:S03]  /*733d0*/  LEA R6, P4, R14, R3, 0x1 ;  /* 0x000000030e067211 */ /* 0x004fc600078808ff */
[----:B------:R2:W-:Y:S01]  /*733e0*/  STL [R1+0x3a4], R7 ;  /* 0x0003a40701007387 */ /* 0x0005e20000100800 */
[----:B-1----:R-:W-:-:S04]  /*733f0*/  LEA R24, P3, R12, R3, 0x1 ;  /* 0x000000030c187211 */ /* 0x002fc800078608ff */
[----:B------:R-:W-:-:S05]  /*73400*/  LEA.HI.X.SX32 R25, R12, R20, 0x1, P3 ;  /* 0x000000140c197211 */ /* 0x000fca00018f0eff */
[----:B------:R1:W-:Y:S01]  /*73410*/  STL.64 [R1+0x390], R24 ;  /* 0x0003901801007387 */ /* 0x0003e20000100a00 */
[----:B--2---:R-:W-:Y:S02]  /*73420*/  LEA.HI.X.SX32 R7, R14, R20, 0x1, P4 ;  /* 0x000000140e077211 */ /* 0x004fe400020f0eff */
[----:B-1----:R-:W-:-:S04]  /*73430*/  LEA R24, P3, R15, R3, 0x1 ;  /* 0x000000030f187211 */ /* 0x002fc800078608ff */
[-C--:B------:R-:W-:Y:S01]  /*73440*/  LEA.HI.X.SX32 R25, R15, R20.reuse, 0x1, P3 ;  /* 0x000000140f197211 */ /* 0x080fe200018f0eff */
[----:B------:R1:W-:Y:S04]  /*73450*/  STL.64 [R1+0x388], R6 ;  /* 0x0003880601007387 */ /* 0x0003e80000100a00 */
[----:B------:R2:W-:Y:S01]  /*73460*/  STL.64 [R1+0x380], R24 ;  /* 0x0003801801007387 */ /* 0x0005e20000100a00 */
[CC--:B-1----:R-:W-:Y:S02]  /*73470*/  LEA R6, P4, R27.reuse, R3.reuse, 0x1 ;  /* 0x000000031b067211 */ /* 0x0c2fe400078808ff */
[----:B--2---:R-:W-:Y:S02]  /*73480*/  LEA R24, P3, R26, R3, 0x1 ;  /* 0x000000031a187211 */ /* 0x004fe400078608ff */
[----:B------:R-:W-:-:S02]  /*73490*/  LEA.HI.X.SX32 R7, R27, R20, 0x1, P4 ;  /* 0x000000141b077211 */ /* 0x000fc400020f0eff */
[----:B------:R-:W-:-:S03]  /*734a0*/  LEA.HI.X.SX32 R25, R26, R20, 0x1, P3 ;  /* 0x000000141a197211 */ /* 0x000fc600018f0eff */
[----:B------:R-:W-:Y:S04]  /*734b0*/  STL.64 [R1+0x378], R6 ;  /* 0x0003780601007387 */ /* 0x000fe80000100a00 */
[----:B------:R1:W-:Y:S04]  /*734c0*/  STL.64 [R1+0x370], R24 ;  /* 0x0003701801007387 */ /* 0x0003e80000100a00 */
[----:B-1----:R-:W2:Y:S01]  /*734d0*/  LDL.LU.64 R24, [R1+0x1610] ;  /* 0x0016100001187983 */ /* 0x002ea20000300a00 */
[-C--:B------:R-:W-:Y:S01]  /*734e0*/  LEA R6, P4, R21, R3.reuse, 0x1 ;  /* 0x0000000315067211 */ /* 0x080fe200078808ff */
[----:B------:R-:W-:Y:S01]  /*734f0*/  VIADD R10, R9, UR12 ;  /* 0x0000000c090a7c36 */ /* 0x000fe20008000000 */
[-C--:B------:R-:W-:Y:S01]  /*73500*/  LEA R26, P3, R19, R3.reuse, 0x1 ;  /* 0x00000003131a7211 */ /* 0x080fe200078608ff */
[----:B------:R-:W1:Y:S01]  /*73510*/  LDCU UR12, c[0x0][0x3b8] ;  /* 0x00007700ff0c77ac */ /* 0x000e620008000800 */
[-C--:B------:R-:W-:Y:S01]  /*73520*/  LEA.HI.X.SX32 R7, R21, R20.reuse, 0x1, P4 ;  /* 0x0000001415077211 */ /* 0x080fe200020f0eff */
[----:B------:R-:W-:Y:S01]  /*73530*/  VIADD R11, R10, UR35 ;  /* 0x000000230a0b7c36 */ /* 0x000fe20008000000 */
[----:B------:R-:W-:Y:S01]  /*73540*/  LEA.HI.X.SX32 R27, R19, R20, 0x1, P3 ;  /* 0x00000014131b7211 */ /* 0x000fe200018f0eff */
[----:B------:R-:W3:Y:S02]  /*73550*/  LDCU UR35, c[0x0][0x3b8] ;  /* 0x00007700ff2377ac */ /* 0x000ee40008000800 */
[----:B------:R-:W-:Y:S01]  /*73560*/  STL.64 [R1+0x368], R6 ;  /* 0x0003680601007387 */ /* 0x000fe20000100a00 */
[----:B------:R-:W-:Y:S01]  /*73570*/  VIADD R12, R11, UR15 ;  /* 0x0000000f0b0c7c36 */ /* 0x000fe20008000000 */
[----:B------:R-:W0:Y:S02]  /*73580*/  LDCU UR15, c[0x0][0x3b8] ;  /* 0x00007700ff0f77ac */ /* 0x000e240008000800 */
[----:B------:R1:W-:Y:S01]  /*73590*/  STL.64 [R1+0x360], R26 ;  /* 0x0003601a01007387 */ /* 0x0003e20000100a00 */
[----:B------:R-:W-:Y:S01]  /*735a0*/  VIADD R13, R12, UR38 ;  /* 0x000000260c0d7c36 */ /* 0x000fe20008000000 */
[----:B------:R-:W0:Y:S03]  /*735b0*/  LDCU UR38, c[0x0][0x3b8] ;  /* 0x00007700ff2677ac */ /* 0x000e260008000800 */
[----:B------:R-:W-:Y:S01]  /*735c0*/  VIADD R14, R13, UR49 ;  /* 0x000000310d0e7c36 */ /* 0x000fe20008000000 */
[----:B-1----:R-:W-:-:S03]  /*735d0*/  LEA R26, P3, R17, R3, 0x1 ;  /* 0x00000003111a7211 */ /* 0x002fc600078608ff */
[----:B------:R-:W-:Y:S01]  /*735e0*/  VIADD R15, R14, UR50 ;  /* 0x000000320e0f7c36 */ /* 0x000fe20008000000 */
[----:B------:R-:W-:-:S03]  /*735f0*/  LEA.HI.X.SX32 R27, R17, R20, 0x1, P3 ;  /* 0x00000014111b7211 */ /* 0x000fc600018f0eff */
[----:B------:R-:W-:-:S04]  /*73600*/  VIADD R21, R15, UR51 ;  /* 0x000000330f157c36 */ /* 0x000fc80008000000 */
[----:B------:R-:W-:Y:S01]  /*73610*/  VIADD R19, R21, UR6 ;  /* 0x0000000615137c36 */ /* 0x000fe20008000000 */
[----:B------:R-:W1:Y:S01]  /*73620*/  LDCU UR6, c[0x0][0x3b8] ;  /* 0x00007700ff0677ac */ /* 0x000e620008000800 */
[----:B--2---:R-:W-:-:S04]  /*73630*/  LEA R6, P4, R25, R3, 0x1 ;  /* 0x0000000319067211 */ /* 0x004fc800078808ff */
[----:B------:R-:W-:-:S05]  /*73640*/  LEA.HI.X.SX32 R7, R25, R20, 0x1, P4 ;  /* 0x0000001419077211 */ /* 0x000fca00020f0eff */
[----:B------:R2:W-:Y:S04]  /*73650*/  STL.64 [R1+0x358], R6 ;  /* 0x0003580601007387 */ /* 0x0005e80000100a00 */
[----:B------:R0:W-:Y:S01]  /*73660*/  STL.64 [R1+0x350], R26 ;  /* 0x0003501a01007387 */ /* 0x0001e20000100a00 */
[----:B--2---:R-:W-:-:S04]  /*73670*/  LEA R6, P4, R24, R3, 0x1 ;  /* 0x0000000318067211 */ /* 0x004fc800078808ff */
[----:B------:R-:W-:Y:S02]  /*73680*/  LEA.HI.X.SX32 R7, R24, R20, 0x1, P4 ;  /* 0x0000001418077211 */ /* 0x000fe400020f0eff */
[----:B0-----:R-:W-:-:S03]  /*73690*/  LEA R26, P3, R23, R3, 0x1 ;  /* 0x00000003171a7211 */ /* 0x001fc600078608ff */
[----:B------:R0:W-:Y:S01]  /*736a0*/  STL.64 [R1+0x348], R6 ;  /* 0x0003480601007387 */ /* 0x0001e20000100a00 */
[----:B------:R-:W-:Y:S01]  /*736b0*/  LEA.HI.X.SX32 R27, R23, R20, 0x1, P3 ;  /* 0x00000014171b7211 */ /* 0x000fe200018f0eff */
[----:B------:R-:W-:Y:S01]  /*736c0*/  VIADD R25, R19, UR55 ;  /* 0x0000003713197c36 */ /* 0x000fe20008000000 */
[----:B0-----:R-:W-:-:S04]  /*736d0*/  LEA R6, P4, R16, R3, 0x1 ;  /* 0x0000000310067211 */ /* 0x001fc800078808ff */
[----:B------:R-:W-:Y:S01]  /*736e0*/  LEA.HI.X.SX32 R7, R16, R20, 0x1, P4 ;  /* 0x0000001410077211 */ /* 0x000fe200020f0eff */
[----:B------:R-:W-:Y:S01]  /*736f0*/  STL.64 [R1+0x340], R26 ;  /* 0x0003401a01007387 */ /* 0x000fe20000100a00 */
[----:B------:R-:W-:-:S03]  /*73700*/  VIADD R17, R25, UR52 ;  /* 0x0000003419117c36 */ /* 0x000fc60008000000 */
[----:B------:R0:W-:Y:S01]  /*73710*/  STL.64 [R1+0x338], R6 ;  /* 0x0003380601007387 */ /* 0x0001e20000100a00 */
[----:B------:R-:W-:Y:S01]  /*73720*/  VIADD R23, R17, UR53 ;  /* 0x0000003511177c36 */ /* 0x000fe20008000000 */
[-C--:B0-----:R-:W-:Y:S02]  /*73730*/  LEA R6, P4, R22, R3.reuse, 0x1 ;  /* 0x0000000316067211 */ /* 0x081fe400078808ff */
[----:B------:R-:W-:Y:S02]  /*73740*/  LEA R26, P3, R18, R3, 0x1 ;  /* 0x00000003121a7211 */ /* 0x000fe400078608ff */
[-C--:B------:R-:W-:Y:S01]  /*73750*/  LEA.HI.X.SX32 R7, R22, R20.reuse, 0x1, P4 ;  /* 0x0000001416077211 */ /* 0x080fe200020f0eff */
[----:B------:R-:W-:Y:S01]  /*73760*/  VIADD R16, R23, UR54 ;  /* 0x0000003617107c36 */ /* 0x000fe20008000000 */
[----:B------:R-:W-:-:S03]  /*73770*/  LEA.HI.X.SX32 R27, R18, R20, 0x1, P3 ;  /* 0x00000014121b7211 */ /* 0x000fc600018f0eff */
[----:B------:R0:W-:Y:S01]  /*73780*/  STL.64 [R1+0x328], R6 ;  /* 0x0003280601007387 */ /* 0x0001e20000100a00 */
[----:B------:R-:W-:-:S03]  /*73790*/  VIADD R22, R16, UR56 ;  /* 0x0000003810167c36 */ /* 0x000fc60008000000 */
[----:B------:R-:W-:Y:S01]  /*737a0*/  STL.64 [R1+0x330], R26 ;  /* 0x0003301a01007387 */ /* 0x000fe20000100a00 */
[----:B0-----:R-:W-:-:S04]  /*737b0*/  LEA R6, P3, R0, R3, 0x1 ;  /* 0x0000000300067211 */ /* 0x001fc800078608ff */
[----:B------:R-:W-:Y:S01]  /*737c0*/  LEA.HI.X.SX32 R7, R0, R20, 0x1, P3 ;  /* 0x0000001400077211 */ /* 0x000fe200018f0eff */
[----:B------:R-:W-:Y:S04]  /*737d0*/  STL.64 [R1+0x1600], R22 ;  /* 0x0016001601007387 */ /* 0x000fe80000100a00 */
[----:B------:R0:W-:Y:S04]  /*737e0*/  STL.64 [R1+0x320], R6 ;  /* 0x0003200601007387 */ /* 0x0001e80000100a00 */
[----:B0-----:R-:W2:Y:S01]  /*737f0*/  LDL.LU.64 R6, [R1+0x1608] ;  /* 0x0016080001067983 */ /* 0x001ea20000300a00 */
[----:B------:R-:W-:-:S04]  /*73800*/  LEA R26, P4, R28, R3, 0x1 ;  /* 0x000000031c1a7211 */ /* 0x000fc800078808ff */
[----:B------:R-:W-:Y:S01]  /*73810*/  LEA.HI.X.SX32 R27, R28, R20, 0x1, P4 ;  /* 0x000000141c1b7211 */ /* 0x000fe200020f0eff */
[----:B------:R-:W-:Y:S01]  /*73820*/  VIADD R18, R22, UR57 ;  /* 0x0000003916127c36 */ /* 0x000fe20008000000 */
[----:B------:R-:W-:-:S03]  /*73830*/  LEA R22, P4, R5, R3, 0x1 ;  /* 0x0000000305167211 */ /* 0x000fc600078808ff */
[----:B------:R0:W-:Y:S01]  /*73840*/  STL.64 [R1+0x318], R26 ;  /* 0x0003181a01007387 */ /* 0x0001e20000100a00 */
[----:B------:R-:W-:Y:S02]  /*73850*/  LEA.HI.X.SX32 R23, R5, R20, 0x1, P4 ;  /* 0x0000001405177211 */ /* 0x000fe400020f0eff */
[----:B0-----:R-:W-:-:S04]  /*73860*/  LEA R26, P3, R4, R3, 0x1 ;  /* 0x00000003041a7211 */ /* 0x001fc800078608ff */
[----:B------:R-:W-:-:S05]  /*73870*/  LEA.HI.X.SX32 R27, R4, R20, 0x1, P3 ;  /* 0x00000014041b7211 */ /* 0x000fca00018f0eff */
[----:B------:R-:W-:Y:S04]  /*73880*/  STL.64 [R1+0x310], R26 ;  /* 0x0003101a01007387 */ /* 0x000fe80000100a00 */
[----:B------:R0:W-:Y:S02]  /*73890*/  STL.64 [R1+0x308], R22 ;  /* 0x0003081601007387 */ /* 0x0001e40000100a00 */
[----:B0-----:R-:W-:-:S04]  /*738a0*/  LEA R22, P4, R8, R3, 0x1 ;  /* 0x0000000308167211 */ /* 0x001fc800078808ff */
[----:B------:R-:W-:Y:S02]  /*738b0*/  LEA.HI.X.SX32 R23, R8, R20, 0x1, P4 ;  /* 0x0000001408177211 */ /* 0x000fe400020f0eff */
[----:B--2---:R-:W-:-:S04]  /*738c0*/  LEA R26, P3, R6, R3, 0x1 ;  /* 0x00000003061a7211 */ /* 0x004fc800078608ff */
[----:B------:R-:W-:-:S05]  /*738d0*/  LEA.HI.X.SX32 R27, R6, R20, 0x1, P3 ;  /* 0x00000014061b7211 */ /* 0x000fca00018f0eff */
[----:B------:R0:W-:Y:S04]  /*738e0*/  STL.64 [R1+0x300], R26 ;  /* 0x0003001a01007387 */ /* 0x0001e80000100a00 */
[----:B------:R2:W-:Y:S01]  /*738f0*/  STL.64 [R1+0x2f8], R22 ;  /* 0x0002f81601007387 */ /* 0x0005e20000100a00 */
[-C--:B0-----:R-:W-:Y:S02]  /*73900*/  LEA R26, P3, R7, R3.reuse, 0x1 ;  /* 0x00000003071a7211 */ /* 0x081fe400078608ff */
[----:B--2---:R-:W-:Y:S02]  /*73910*/  LEA R22, P4, R9, R3, 0x1 ;  /* 0x0000000309167211 */ /* 0x004fe400078808ff */
[-C--:B------:R-:W-:Y:S02]  /*73920*/  LEA.HI.X.SX32 R27, R7, R20.reuse, 0x1, P3 ;  /* 0x00000014071b7211 */ /* 0x080fe400018f0eff */
[----:B------:R-:W-:-:S03]  /*73930*/  LEA.HI.X.SX32 R23, R9, R20, 0x1, P4 ;  /* 0x0000001409177211 */ /* 0x000fc600020f0eff */
[----:B------:R0:W-:Y:S04]  /*73940*/  STL.64 [R1+0x2f0], R26 ;  /* 0x0002f01a01007387 */ /* 0x0001e80000100a00 */
[----:B------:R2:W-:Y:S01]  /*73950*/  STL.64 [R1+0x2e8], R22 ;  /* 0x0002e81601007387 */ /* 0x0005e20000100a00 */
[CC--:B0-----:R-:W-:Y:S02]  /*73960*/  LEA R26, P3, R10.reuse, R3.reuse, 0x1 ;  /* 0x000000030a1a7211 */ /* 0x0c1fe400078608ff */
[C---:B--2---:R-:W-:Y:S02]  /*73970*/  LEA R22, P4, R11.reuse, R3, 0x1 ;  /* 0x000000030b167211 */ /* 0x044fe400078808ff */
        /* <DEDUP_REMOVED lines=14> */
[----:B------:R-:W-:Y:S04]  /*73a60*/  STL.64 [R1+0x2c0], R26 ;  /* 0x0002c01a01007387 */ /* 0x000fe80000100a00 */
[----:B------:R0:W-:Y:S02]  /*73a70*/  STL.64 [R1+0x2b8], R22 ;  /* 0x0002b81601007387 */ /* 0x0001e40000100a00 */
        /* <DEDUP_REMOVED lines=11> */
[----:B------:R-:W-:Y:S02]  /*73b30*/  LEA.HI.X.SX32 R27, R17, R20, 0x1, P4 ;  /* 0x00000014111b7211 */ /* 0x000fe400020f0eff */
[----:B------:R-:W-:-:S03]  /*73b40*/  LEA R24, P4, R16, R3, 0x1 ;  /* 0x0000000310187211 */ /* 0x000fc600078808ff */
[----:B------:R2:W-:Y:S01]  /*73b50*/  STL.64 [R1+0x298], R26 ;  /* 0x0002981a01007387 */ /* 0x0005e20000100a00 */
[----:B------:R-:W-:Y:S01]  /*73b60*/  LEA.HI.X.SX32 R25, R16, R20, 0x1, P4 ;  /* 0x0000001410197211 */ /* 0x000fe200020f0eff */
[----:B------:R-:W-:-:S04]  /*73b70*/  VIADD R0, R18, UR60 ;  /* 0x0000003c12007c36 */ /* 0x000fc80008000000 */
        /* <DEDUP_REMOVED lines=19> */
[----:B------:R-:W-:-:S04]  /*73cb0*/  VIADD R16, R17, UR32 ;  /* 0x0000002011107c36 */ /* 0x000fc80008000000 */
[----:B------:R-:W-:Y:S01]  /*73cc0*/  VIADD R21, R16, UR7 ;  /* 0x0000000710157c36 */ /* 0x000fe20008000000 */
[----:B------:R-:W0:Y:S01]  /*73cd0*/  LDCU UR7, c[0x0][0x3b8] ;  /* 0x00007700ff0777ac */ /* 0x000e220008000800 */
[----:B--2---:R-:W-:-:S04]  /*73ce0*/  LEA R26, P3, R23, R3, 0x1 ;  /* 0x00000003171a7211 */ /* 0x004fc800078608ff */
[----:B------:R-:W-:-:S05]  /*73cf0*/  LEA.HI.X.SX32 R27, R23, R20, 0x1, P3 ;  /* 0x00000014171b7211 */ /* 0x000fca00018f0eff */
[----:B------:R-:W-:Y:S04]  /*73d00*/  STL.64 [R1+0x290], R26 ;  /* 0x0002901a01007387 */ /* 0x000fe80000100a00 */
[----:B------:R2:W-:Y:S02]  /*73d10*/  STL.64 [R1+0x288], R24 ;  /* 0x0002881801007387 */ /* 0x0005e40000100a00 */
[-C--:B--2---:R-:W-:Y:S02]  /*73d20*/  LEA R24, P4, R18, R3.reuse, 0x1 ;  /* 0x0000000312187211 */ /* 0x084fe400078808ff */
[----:B------:R-:W-:Y:S02]  /*73d30*/  LEA R26, P3, R22, R3, 0x1 ;  /* 0x00000003161a7211 */ /* 0x000fe400078608ff */
[----:B------:R-:W-:-:S02]  /*73d40*/  LEA.HI.X.SX32 R25, R18, R20, 0x1, P4 ;  /* 0x0000001412197211 */ /* 0x000fc400020f0eff */
[----:B------:R-:W-:-:S03]  /*73d50*/  LEA.HI.X.SX32 R27, R22, R20, 0x1, P3 ;  /* 0x00000014161b7211 */ /* 0x000fc600018f0eff */
[----:B------:R2:W-:Y:S01]  /*73d60*/  STL.64 [R1+0x278], R24 ;  /* 0x0002781801007387 */ /* 0x0005e20000100a00 */
[----:B------:R-:W-:-:S04]  /*73d70*/  LEA R22, P4, R4, R3, 0x1 ;  /* 0x0000000304167211 */ /* 0x000fc800078808ff */
[----:B------:R-:W-:Y:S02]  /*73d80*/  LEA.HI.X.SX32 R23, R4, R20, 0x1, P4 ;  /* 0x0000001404177211 */ /* 0x000fe400020f0eff */
[----:B--2---:R-:W-:-:S04]  /*73d90*/  LEA R24, P3, R0, R3, 0x1 ;  /* 0x0000000300187211 */ /* 0x004fc800078608ff */
[----:B------:R-:W-:Y:S01]  /*73da0*/  LEA.HI.X.SX32 R25, R0, R20, 0x1, P3 ;  /* 0x0000001400197211 */ /* 0x000fe200018f0eff */
[----:B------:R-:W-:Y:S04]  /*73db0*/  STL.64 [R1+0x280], R26 ;  /* 0x0002801a01007387 */ /* 0x000fe80000100a00 */
[----:B------:R2:W-:Y:S04]  /*73dc0*/  STL.64 [R1+0x270], R24 ;  /* 0x0002701801007387 */ /* 0x0005e80000100a00 */
[----:B------:R0:W-:Y:S01]  /*73dd0*/  STL.64 [R1+0x268], R22 ;  /* 0x0002681601007387 */ /* 0x0001e20000100a00 */
[----:B--2---:R-:W-:-:S02]  /*73de0*/  LEA R24, P3, R5, R3, 0x1 ;  /* 0x0000000305187211 */ /* 0x004fc400078608ff */
[C---:B0-----:R-:W-:Y:S02]  /*73df0*/  LEA R22, P4, R8.reuse, R3, 0x1 ;  /* 0x0000000308167211 */ /* 0x041fe400078808ff */
        /* <DEDUP_REMOVED lines=28> */
[-C--:B0-----:R-:W-:Y:S02]  /*73fc0*/  LEA R24, P3, R15, R3.reuse, 0x1 ;  /* 0x000000030f187211 */ /* 0x081fe400078608ff */
[----:B--2---:R-:W-:Y:S02]  /*73fd0*/  LEA R22, P4, R19, R3, 0x1 ;  /* 0x0000000313167211 */ /* 0x004fe400078808ff */
[-C--:B------:R-:W-:Y:S02]  /*73fe0*/  LEA.HI.X.SX32 R25, R15, R20.reuse, 0x1, P3 ;  /* 0x000000140f197211 */ /* 0x080fe400018f0eff */
[----:B------:R-:W-:-:S02]  /*73ff0*/  LEA.HI.X.SX32 R23, R19, R20, 0x1, P4 ;  /* 0x0000001413177211 */ /* 0x000fc400020f0eff */
[----:B------:R-:W-:-:S03]  /*74000*/  LEA R14, P4, R16, R3, 0x1 ;  /* 0x00000003100e7211 */ /* 0x000fc600078808ff */
[----:B------:R-:W-:Y:S04]  /*74010*/  STL.64 [R1+0x208], R22 ;  /* 0x0002081601007387 */ /* 0x000fe80000100a00 */
[----:B------:R0:W-:Y:S01]  /*74020*/  STL.64 [R1+0x210], R24 ;  /* 0x0002101801007387 */ /* 0x0001e20000100a00 */
[----:B------:R-:W-:Y:S01]  /*74030*/  LEA.HI.X.SX32 R15, R16, R20, 0x1, P4 ;  /* 0x00000014100f7211 */ /* 0x000fe200020f0eff */
[----:B------:R-:W-:Y:S01]  /*74040*/  VIADD R18, R21, UR33 ;  /* 0x0000002115127c36 */ /* 0x000fe20008000000 */
[----:B0-----:R-:W-:-:S04]  /*74050*/  LEA R24, P3, R17, R3, 0x1 ;  /* 0x0000000311187211 */ /* 0x001fc800078608ff */
[----:B------:R-:W-:Y:S01]  /*74060*/  LEA.HI.X.SX32 R25, R17, R20, 0x1, P3 ;  /* 0x0000001411197211 */ /* 0x000fe200018f0eff */
[----:B------:R-:W-:-:S04]  /*74070*/  VIADD R0, R18, UR31 ;  /* 0x0000001f12007c36 */ /* 0x000fc80008000000 */
[----:B------:R0:W-:Y:S04]  /*74080*/  STL.64 [R1+0x200], R24 ;  /* 0x0002001801007387 */ /* 0x0001e80000100a00 */
[----:B------:R2:W-:Y:S01]  /*74090*/  STL.64 [R1+0x1f8], R14 ;  /* 0x0001f80e01007387 */ /* 0x0005e20000100a00 */
[----:B------:R-:W-:Y:S01]  /*740a0*/  VIADD R4, R0, UR22 ;  /* 0x0000001600047c36 */ /* 0x000fe20008000000 */
[----:B------:R-:W1:Y:S01]  /*740b0*/  LDCU UR22, c[0x0][0x3b8] ;  /* 0x00007700ff1677ac */ /* 0x000e620008000800 */
[CC--:B0-----:R-:W-:Y:S02]  /*740c0*/  LEA R24, P3, R21.reuse, R3.reuse, 0x1 ;  /* 0x0000000315187211 */ /* 0x0c1fe400078608ff */
[----:B--2---:R-:W-:Y:S02]  /*740d0*/  LEA R14, P4, R18, R3, 0x1 ;  /* 0x00000003120e7211 */ /* 0x004fe400078808ff */
[----:B------:R-:W-:-:S02]  /*740e0*/  LEA.HI.X.SX32 R25, R21, R20, 0x1, P3 ;  /* 0x0000001415197211 */ /* 0x000fc400018f0eff */
[----:B------:R-:W-:-:S03]  /*740f0*/  LEA.HI.X.SX32 R15, R18, R20, 0x1, P4 ;  /* 0x00000014120f7211 */ /* 0x000fc600020f0eff */
[----:B------:R0:W-:Y:S01]  /*74100*/  STL.64 [R1+0x1f0], R24 ;  /* 0x0001f01801007387 */ /* 0x0001e20000100a00 */
[----:B------:R-:W-:Y:S01]  /*74110*/  VIADD R5, R4, UR17 ;  /* 0x0000001104057c36 */ /* 0x000fe20008000000 */
[----:B------:R-:W2:Y:S02]  /*74120*/  LDCU UR17, c[0x0][0x3b8] ;  /* 0x00007700ff1177ac */ /* 0x000ea40008000800 */
[----:B------:R1:W-:Y:S01]  /*74130*/  STL.64 [R1+0x1e8], R14 ;  /* 0x0001e80e01007387 */ /* 0x0003e20000100a00 */
[----:B------:R-:W-:Y:S01]  /*74140*/  VIADD R6, R5, UR29 ;  /* 0x0000001d05067c36 */ /* 0x000fe20008000000 */
[-C--:B0-----:R-:W-:Y:S02]  /*74150*/  LEA R24, P3, R0, R3.reuse, 0x1 ;  /* 0x0000000300187211 */ /* 0x081fe400078608ff */
[----:B-1----:R-:W-:Y:S02]  /*74160*/  LEA R14, P4, R4, R3, 0x1 ;  /* 0x00000003040e7211 */ /* 0x002fe400078808ff */
[----:B------:R-:W-:-:S02]  /*74170*/  LEA.HI.X.SX32 R25, R0, R20, 0x1, P3 ;  /* 0x0000001400197211 */ /* 0x000fc400018f0eff */
[----:B------:R-:W-:-:S03]  /*74180*/  LEA.HI.X.SX32 R15, R4, R20, 0x1, P4 ;  /* 0x00000014040f7211 */ /* 0x000fc600020f0eff */
[----:B------:R0:W-:Y:S01]  /*74190*/  STL.64 [R1+0x1e0], R24 ;  /* 0x0001e01801007387 */ /* 0x0001e20000100a00 */
[C---:B------:R-:W-:Y:S01]  /*741a0*/  VIADD R7, R6.reuse, UR21 ;  /* 0x0000001506077c36 */ /* 0x040fe20008000000 */
[----:B------:R-:W1:Y:S02]  /*741b0*/  LDCU UR21, c[0x0][0x3b8] ;  /* 0x00007700ff1577ac */ /* 0x000e640008000800 */
[----:B------:R2:W-:Y:S01]  /*741c0*/  STL.64 [R1+0x1d8], R14 ;  /* 0x0001d80e01007387 */ /* 0x0005e20000100a00 */
[----:B------:R-:W-:Y:S01]  /*741d0*/  VIADD R9, R7, UR39 ;  /* 0x0000002707097c36 */ /* 0x000fe20008000000 */
[CC--:B0-----:R-:W-:Y:S02]  /*741e0*/  LEA R24, P3, R5.reuse, R3.reuse, 0x1 ;  /* 0x0000000305187211 */ /* 0x0c1fe400078608ff */
[----:B--2---:R-:W-:Y:S02]  /*741f0*/  LEA R14, P4, R6, R3, 0x1 ;  /* 0x00000003060e7211 */ /* 0x004fe400078808ff */
[----:B------:R-:W-:-:S02]  /*74200*/  LEA.HI.X.SX32 R25, R5, R20, 0x1, P3 ;  /* 0x0000001405197211 */ /* 0x000fc400018f0eff */
[----:B------:R-:W-:Y:S02]  /*74210*/  LEA.HI.X.SX32 R15, R6, R20, 0x1, P4 ;  /* 0x00000014060f7211 */ /* 0x000fe400020f0eff */
[----:B------:R-:W-:-:S03]  /*74220*/  LEA R26, P3, R7, R3, 0x1 ;  /* 0x00000003071a7211 */ /* 0x000fc600078608ff */
[----:B------:R-:W-:Y:S01]  /*74230*/  STL.64 [R1+0x1c8], R14 ;  /* 0x0001c80e01007387 */ /* 0x000fe20000100a00 */
[----:B------:R-:W-:-:S03]  /*74240*/  VIADD R8, R9, UR30 ;  /* 0x0000001e09087c36 */ /* 0x000fc60008000000 */
[----:B------:R0:W-:Y:S01]  /*74250*/  STL.64 [R1+0x1d0], R24 ;  /* 0x0001d01801007387 */ /* 0x0001e20000100a00 */
[----:B------:R-:W-:Y:S01]  /*74260*/  LEA.HI.X.SX32 R27, R7, R20, 0x1, P3 ;  /* 0x00000014071b7211 */ /* 0x000fe200018f0eff */
[----:B------:R-:W-:Y:S01]  /*74270*/  VIADD R11, R8, UR13 ;  /* 0x0000000d080b7c36 */ /* 0x000fe20008000000 */
[----:B------:R-:W2:Y:S01]  /*74280*/  LDCU UR13, c[0x0][0x3b8] ;  /* 0x00007700ff0d77ac */ /* 0x000ea20008000800 */
[----:B0-----:R-:W-:-:S04]  /*74290*/  LEA R24, P4, R9, R3, 0x1 ;  /* 0x0000000309187211 */ /* 0x001fc800078808ff */
[----:B------:R-:W-:Y:S01]  /*742a0*/  LEA.HI.X.SX32 R25, R9, R20, 0x1, P4 ;  /* 0x0000001409197211 */ /* 0x000fe200020f0eff */
[----:B------:R0:W-:Y:S01]  /*742b0*/  STL.64 [R1+0x1c0], R26 ;  /* 0x0001c01a01007387 */ /* 0x0001e20000100a00 */
[C---:B----4-:R-:W-:Y:S01]  /*742c0*/  VIADD R10, R11.reuse, UR18 ;  /* 0x000000120b0a7c36 */ /* 0x050fe20008000000 */
[----:B------:R-:W4:Y:S02]  /*742d0*/  LDCU UR18, c[0x0][0x3b8] ;  /* 0x00007700ff1277ac */ /* 0x000f240008000800 */
[----:B------:R1:W-:Y:S01]  /*742e0*/  STL.64 [R1+0x1b8], R24 ;  /* 0x0001b81801007387 */ /* 0x0003e20000100a00 */
[----:B------:R-:W-:Y:S01]  /*742f0*/  VIADD R12, R10, UR16 ;  /* 0x000000100a0c7c36 */ /* 0x000fe20008000000 */
[----:B------:R-:W2:Y:S01]  /*74300*/  LDCU UR16, c[0x0][0x3b8] ;  /* 0x00007700ff1077ac */ /* 0x000ea20008000800 */
[-C--:B0-----:R-:W-:Y:S02]  /*74310*/  LEA R26, P3, R8, R3.reuse, 0x1 ;  /* 0x00000003081a7211 */ /* 0x081fe400078608ff */
[----:B-1----:R-:W-:-:S02]  /*74320*/  LEA R24, P4, R11, R3, 0x1 ;  /* 0x000000030b187211 */ /* 0x002fc400078808ff */
[-C--:B------:R-:W-:Y:S02]  /*74330*/  LEA.HI.X.SX32 R27, R8, R20.reuse, 0x1, P3 ;  /* 0x00000014081b7211 */ /* 0x080fe400018f0eff */
[----:B------:R-:W-:-:S03]  /*74340*/  LEA.HI.X.SX32 R25, R11, R20, 0x1, P4 ;  /* 0x000000140b197211 */ /* 0x000fc600020f0eff */
[----:B------:R-:W-:Y:S01]  /*74350*/  STL.64 [R1+0x1b0], R26 ;  /* 0x0001b01a01007387 */ /* 0x000fe20000100a00 */
[C---:B------:R-:W-:Y:S01]  /*74360*/  VIADD R22, R12.reuse, UR10 ;  /* 0x0000000a0c167c36 */ /* 0x040fe20008000000 */
[-C--:B------:R-:W-:Y:S01]  /*74370*/  LEA R8, P4, R12, R3.reuse, 0x1 ;  /* 0x000000030c087211 */ /* 0x080fe200078808ff */
[----:B------:R-:W0:Y:S01]  /*74380*/  LDCU UR10, c[0x0][0x3b8] ;  /* 0x00007700ff0a77ac */ /* 0x000e220008000800 */
[----:B------:R1:W-:Y:S01]  /*74390*/  STL.64 [R1+0x1a8], R24 ;  /* 0x0001a81801007387 */ /* 0x0003e20000100a00 */
[----:B------:R-:W-:Y:S01]  /*743a0*/  VIADD R19, R22, UR20 ;  /* 0x0000001416137c36 */ /* 0x000fe20008000000 */
[----:B------:R-:W-:Y:S01]  /*743b0*/  LEA.HI.X.SX32 R9, R12, R20, 0x1, P4 ;  /* 0x000000140c097211 */ /* 0x000fe200020f0eff */
[----:B------:R-:W0:Y:S01]  /*743c0*/  LDCU UR20, c[0x0][0x3b8] ;  /* 0x00007700ff1477ac */ /* 0x000e220008000800 */
[----:B-1----:R-:W-:-:S04]  /*743d0*/  LEA R24, P3, R10, R3, 0x1 ;  /* 0x000000030a187211 */ /* 0x002fc800078608ff */
[----:B------:R-:W-:Y:S01]  /*743e0*/  LEA.HI.X.SX32 R25, R10, R20, 0x1, P3 ;  /* 0x000000140a197211 */ /* 0x000fe200018f0eff */
[----:B------:R-:W-:Y:S01]  /*743f0*/  VIADD R16, R19, UR24 ;  /* 0x0000001813107c36 */ /* 0x000fe20008000000 */
[----:B------:R-:W1:Y:S03]  /*74400*/  LDCU UR24, c[0x0][0x3b8] ;  /* 0x00007700ff1877ac */ /* 0x000e660008000800 */
[----:B------:R0:W-:Y:S01]  /*74410*/  STL.64 [R1+0x1a0], R24 ;  /* 0x0001a01801007387 */ /* 0x0001e20000100a00 */
[----:B------:R-:W-:Y:S01]  /*74420*/  VIADD R21, R16, UR25 ;  /* 0x0000001910157c36 */ /* 0x000fe20008000000 */
[----:B------:R-:W1:Y:S02]  /*74430*/  LDCU UR25, c[0x0][0x3b8] ;  /* 0x00007700ff1977ac */ /* 0x000e640008000800 */
[----:B------:R2:W-:Y:S01]  /*74440*/  STL.64 [R1+0x198], R8 ;  /* 0x0001980801007387 */ /* 0x0005e20000100a00 */
[----:B------:R-:W-:Y:S01]  /*74450*/  VIADD R17, R21, UR26 ;  /* 0x0000001a15117c36 */ /* 0x000fe20008000000 */
[----:B------:R-:W1:Y:S01]  /*74460*/  LDCU UR26, c[0x0][0x3b8] ;  /* 0x00007700ff1a77ac */ /* 0x000e620008000800 */
[----:B0-----:R-:W-:-:S02]  /*74470*/  LEA R24, P3, R22, R3, 0x1 ;  /* 0x0000000316187211 */ /* 0x001fc400078608ff */
[CC--:B--2---:R-:W-:Y:S02]  /*74480*/  LEA R8, P4, R19.reuse, R3.reuse, 0x1 ;  /* 0x0000000313087211 */ /* 0x0c4fe400078808ff */
[-C--:B------:R-:W-:Y:S02]  /*74490*/  LEA.HI.X.SX32 R25, R22, R20.reuse, 0x1, P3 ;  /* 0x0000001416197211 */ /* 0x080fe400018f0eff */
[-C--:B------:R-:W-:Y:S01]  /*744a0*/  LEA.HI.X.SX32 R9, R19, R20.reuse, 0x1, P4 ;  /* 0x0000001413097211 */ /* 0x080fe200020f0eff */
[----:B------:R-:W-:Y:S01]  /*744b0*/  VIADD R18, R17, UR19 ;  /* 0x0000001311127c36 */ /* 0x000fe20008000000 */
[-C--:B------:R-:W-:Y:S01]  /*744c0*/  LEA R22, P3, R16, R3.reuse, 0x1 ;  /* 0x0000000310167211 */ /* 0x080fe200078608ff */
[----:B------:R-:W-:Y:S01]  /*744d0*/  STL.64 [R1+0x190], R24 ;  /* 0x0001901801007387 */ /* 0x000fe20000100a00 */
[----:B------:R-:W0:Y:S03]  /*744e0*/  LDCU UR19, c[0x0][0x3b8] ;  /* 0x00007700ff1377ac */ /* 0x000e260008000800 */
[----:B------:R2:W-:Y:S01]  /*744f0*/  STL.64 [R1+0x188], R8 ;  /* 0x0001880801007387 */ /* 0x0005e20000100a00 */
[----:B------:R-:W-:Y:S01]  /*74500*/  VIADD R4, R18, UR12 ;  /* 0x0000000c12047c36 */ /* 0x000fe20008000000 */
[----:B------:R-:W-:Y:S01]  /*74510*/  LEA.HI.X.SX32 R23, R16, R20, 0x1, P3 ;  /* 0x0000001410177211 */ /* 0x000fe200018f0eff */
[----:B------:R-:W0:Y:S01]  /*74520*/  LDCU UR12, c[0x0][0x3b8] ;  /* 0x00007700ff0c77ac */ /* 0x000e220008000800 */
[----:B--2---:R-:W-:-:S04]  /*74530*/  LEA R8, P4, R21, R3, 0x1 ;  /* 0x0000000315087211 */ /* 0x004fc800078808ff */
[-C--:B------:R-:W-:Y:S01]  /*74540*/  LEA.HI.X.SX32 R9, R21, R20.reuse, 0x1, P4 ;  /* 0x0000001415097211 */ /* 0x080fe200020f0eff */
[----:B------:R-:W-:Y:S01]  /*74550*/  VIADD R15, R4, UR15 ;  /* 0x0000000f040f7c36 */ /* 0x000fe20008000000 */
[-C--:B------:R-:W-:Y:S01]  /*74560*/  LEA R24, P3, R17, R3.reuse, 0x1 ;  /* 0x0000000311187211 */ /* 0x080fe200078608ff */
[----:B------:R-:W2:Y:S02]  /*74570*/  LDCU UR15, c[0x0][0x3b8] ;  /* 0x00007700ff0f77ac */ /* 0x000ea40008000800 */
[----:B------:R-:W-:Y:S01]  /*74580*/  STL.64 [R1+0x178], R8 ;  /* 0x0001780801007387 */ /* 0x000fe20000100a00 */
[----:B------:R-:W-:Y:S01]  /*74590*/  VIADD R5, R15, UR27 ;  /* 0x0000001b0f057c36 */ /* 0x000fe20008000000 */
[----:B------:R-:W-:Y:S01]  /*745a0*/  LEA.HI.X.SX32 R25, R17, R20, 0x1, P3 ;  /* 0x0000001411197211 */ /* 0x000fe200018f0eff */
[----:B------:R-:W0:Y:S01]  /*745b0*/  LDCU UR27, c[0x0][0x3b8] ;  /* 0x00007700ff1b77ac */ /* 0x000e220008000800 */
[----:B------:R1:W-:Y:S01]  /*745c0*/  STL.64 [R1+0x180], R22 ;  /* 0x0001801601007387 */ /* 0x0003e20000100a00 */
[----:B------:R-:W-:Y:S01]  /*745d0*/  VIADD R7, R5, UR28 ;  /* 0x0000001c05077c36 */ /* 0x000fe20008000000 */
[----:B------:R-:W0:Y:S01]  /*745e0*/  LDCU UR28, c[0x0][0x3b8] ;  /* 0x00007700ff1c77ac */ /* 0x000e220008000800 */
[----:B-1----:R-:W-:-:S04]  /*745f0*/  LEA R22, P4, R18, R3, 0x1 ;  /* 0x0000000312167211 */ /* 0x002fc800078808ff */
[-C--:B------:R-:W-:Y:S01]  /*74600*/  LEA.HI.X.SX32 R23, R18, R20.reuse, 0x1, P4 ;  /* 0x0000001412177211 */ /* 0x080fe200020f0eff */
[----:B------:R-:W-:Y:S01]  /*74610*/  VIADD R11, R7, UR6 ;  /* 0x00000006070b7c36 */ /* 0x000fe20008000000 */
[-C--:B------:R-:W-:Y:S01]  /*74620*/  LEA R16, P4, R15, R3.reuse, 0x1 ;  /* 0x000000030f107211 */ /* 0x080fe200078808ff */
[----:B------:R-:W1:Y:S02]  /*74630*/  LDCU UR6, c[0x0][0x3b8] ;  /* 0x00007700ff0677ac */ /* 0x000e640008000800 */
[----:B------:R0:W-:Y:S01]  /*74640*/  STL.64 [R1+0x168], R22 ;  /* 0x0001681601007387 */ /* 0x0001e20000100a00 */
[----:B------:R-:W-:Y:S01]  /*74650*/  VIADD R14, R11, UR34 ;  /* 0x000000220b0e7c36 */ /* 0x000fe20008000000 */
[----:B------:R-:W-:Y:S02]  /*74660*/  LEA.HI.X.SX32 R17, R15, R20, 0x1, P4 ;  /* 0x000000140f117211 */ /* 0x000fe400020f0eff */
[----:B------:R-:W-:Y:S01]  /*74670*/  STL.64 [R1+0x170], R24 ;  /* 0x0001701801007387 */ /* 0x000fe20000100a00 */
[----:B---3--:R-:W-:Y:S01]  /*74680*/  VIADD R13, R14, UR35 ;  /* 0x000000230e0d7c36 */ /* 0x008fe20008000000 */
[----:B0-----:R-:W-:-:S04]  /*74690*/  LEA R22, P3, R4, R3, 0x1 ;  /* 0x0000000304167211 */ /* 0x001fc800078608ff */
[----:B------:R-:W-:Y:S01]  /*746a0*/  LEA.HI.X.SX32 R23, R4, R20, 0x1, P3 ;  /* 0x0000001404177211 */ /* 0x000fe200018f0eff */
[----:B------:R-:W-:Y:S01]  /*746b0*/  VIADD R12, R13, UR36 ;  /* 0x000000240d0c7c36 */ /* 0x000fe20008000000 */
[----:B------:R-:W-:-:S03]  /*746c0*/  LEA R18, P3, R5, R3, 0x1 ;  /* 0x0000000305127211 */ /* 0x000fc600078608ff */
[----:B------:R-:W-:Y:S04]  /*746d0*/  STL.64 [R1+0x160], R22 ;  /* 0x0001601601007387 */ /* 0x000fe80000100a00 */
[----:B------:R0:W-:Y:S01]  /*746e0*/  STL.64 [R1+0x158], R16 ;  /* 0x0001581001007387 */ /* 0x0001e20000100a00 */
[----:B------:R-:W-:Y:S01]  /*746f0*/  LEA.HI.X.SX32 R19, R5, R20, 0x1, P3 ;  /* 0x0000001405137211 */ /* 0x000fe200018f0eff */
[----:B------:R-:W-:Y:S01]  /*74700*/  VIADD R0, R12, UR37 ;  /* 0x000000250c007c36 */ /* 0x000fe20008000000 */
[----:B0-----:R-:W-:-:S04]  /*74710*/  LEA R16, P4, R7, R3, 0x1 ;  /* 0x0000000307107211 */ /* 0x001fc800078808ff */
[----:B------:R-:W-:Y:S01]  /*74720*/  LEA.HI.X.SX32 R17, R7, R20, 0x1, P4 ;  /* 0x0000001407117211 */ /* 0x000fe200020f0eff */
[----:B------:R-:W-:Y:S01]  /*74730*/  VIADD R9, R0, UR38 ;  /* 0x0000002600097c36 */ /* 0x000fe20008000000 */
[----:B------:R0:W-:Y:S04]  /*74740*/  STL.64 [R1+0x150], R18 ;  /* 0x0001501201007387 */ /* 0x0001e80000100a00 */
[----:B------:R3:W-:Y:S01]  /*74750*/  STL.64 [R1+0x148], R16 ;  /* 0x0001481001007387 */ /* 0x0007e20000100a00 */
[----:B------:R-:W-:Y:S01]  /*74760*/  VIADD R6, R9, UR40 ;  /* 0x0000002809067c36 */ /* 0x000fe20008000000 */
[-C--:B0-----:R-:W-:Y:S02]  /*74770*/  LEA R18, P3, R11, R3.reuse, 0x1 ;  /* 0x000000030b127211 */ /* 0x081fe400078608ff */
[----:B---3--:R-:W-:-:S02]  /*74780*/  LEA R16, P4, R14, R3, 0x1 ;  /* 0x000000030e107211 */ /* 0x008fc400078808ff */
[-C--:B------:R-:W-:Y:S02]  /*74790*/  LEA.HI.X.SX32 R19, R11, R20.reuse, 0x1, P3 ;  /* 0x000000140b137211 */ /* 0x080fe400018f0eff */
[----:B------:R-:W-:Y:S01]  /*747a0*/  LEA.HI.X.SX32 R17, R14, R20, 0x1, P4 ;  /* 0x000000140e117211 */ /* 0x000fe200020f0eff */
[----:B------:R-:W-:Y:S02]  /*747b0*/  VIADD R10, R6, UR41 ;  /* 0x00000029060a7c36 */ /* 0x000fe40008000000 */
[----:B------:R-:W-:Y:S02]  /*747c0*/  STL.64 [R1+0x140], R18 ;  /* 0x0001401201007387 */ /* 0x000fe40000100a00 */
[----:B------:R-:W-:Y:S02]  /*747d0*/  VIADD R8, R10, UR42 ;  /* 0x0000002a0a087c36 */ /* 0x000fe40008000000 */
[----:B------:R0:W-:Y:S02]  /*747e0*/  STL.64 [R1+0x138], R16 ;  /* 0x0001381001007387 */ /* 0x0001e40000100a00 */
[----:B------:R-:W-:Y:S01]  /*747f0*/  VIADD R4, R8, UR43 ;  /* 0x0000002b08047c36 */ /* 0x000fe20008000000 */
[----:B0-----:R-:W-:-:S02]  /*74800*/  LEA R16, P4, R12, R3, 0x1 ;  /* 0x000000030c107211 */ /* 0x001fc400078808ff */
[CC--:B------:R-:W-:Y:S02]  /*74810*/  LEA R18, P3, R13.reuse, R3.reuse, 0x1 ;  /* 0x000000030d127211 */ /* 0x0c0fe400078608ff */
[-C--:B------:R-:W-:Y:S01]  /*74820*/  LEA.HI.X.SX32 R17, R12, R20.reuse, 0x1, P4 ;  /* 0x000000140c117211 */ /* 0x080fe200020f0eff */
[----:B------:R-:W-:Y:S01]  /*74830*/  VIADD R5, R4, UR14 ;  /* 0x0000000e04057c36 */ /* 0x000fe20008000000 */
[-C--:B------:R-:W-:Y:S01]  /*74840*/  LEA.HI.X.SX32 R19, R13, R20.reuse, 0x1, P3 ;  /* 0x000000140d137211 */ /* 0x080fe200018f0eff */
[----:B------:R-:W0:Y:S01]  /*74850*/  LDCU UR14, c[0x0][0x3b8] ;  /* 0x00007700ff0e77ac */ /* 0x000e220008000800 */
[----:B------:R-:W-:Y:S01]  /*74860*/  LEA R14, P4, R9, R3, 0x1 ;  /* 0x00000003090e7211 */ /* 0x000fe200078808ff */
[----:B------:R3:W-:Y:S01]  /*74870*/  STL.64 [R1+0x128], R16 ;  /* 0x0001281001007387 */ /* 0x0007e20000100a00 */
[----:B------:R-:W-:Y:S01]  /*74880*/  VIADD R7, R5, UR4 ;  /* 0x0000000405077c36 */ /* 0x000fe20008000000 */
[----:B------:R-:W0:Y:S01]  /*74890*/  LDCU UR4, c[0x0][0x3b8] ;  /* 0x00007700ff0477ac */ /* 0x000e220008000800 */
[----:B------:R-:W-:-:S02]  /*748a0*/  LEA.HI.X.SX32 R15, R9, R20, 0x1, P4 ;  /* 0x00000014090f7211 */ /* 0x000fc400020f0eff */
[-C--:B------:R-:W-:Y:S01]  /*748b0*/  LEA R24, P4, R10, R3.reuse, 0x1 ;  /* 0x000000030a187211 */ /* 0x080fe200078808ff */
[----:B------:R-:W-:Y:S01]  /*748c0*/  VIADD R11, R7, UR5 ;  /* 0x00000005070b7c36 */ /* 0x000fe20008000000 */
[-C--:B---3--:R-:W-:Y:S01]  /*748d0*/  LEA R16, P3, R0, R3.reuse, 0x1 ;  /* 0x0000000300107211 */ /* 0x088fe200078608ff */
[----:B------:R3:W-:Y:S01]  /*748e0*/  STL.64 [R1+0x130], R18 ;  /* 0x0001301201007387 */ /* 0x0007e20000100a00 */
[-C--:B------:R-:W-:Y:S01]  /*748f0*/  LEA.HI.X.SX32 R25, R10, R20.reuse, 0x1, P4 ;  /* 0x000000140a197211 */ /* 0x080fe200020f0eff */
[----:B------:R-:W0:Y:S01]  /*74900*/  LDCU UR5, c[0x0][0x3b8] ;  /* 0x00007700ff0577ac */ /* 0x000e220008000800 */
[-C--:B------:R-:W-:Y:S02]  /*74910*/  LEA.HI.X.SX32 R17, R0, R20.reuse, 0x1, P3 ;  /* 0x0000001400117211 */ /* 0x080fe400018f0eff */
[C---:B------:R-:W-:Y:S01]  /*74920*/  LEA R12, P3, R6.reuse, R3, 0x1 ;  /* 0x00000003060c7211 */ /* 0x040fe200078608ff */
[----:B------:R-:W-:Y:S01]  /*74930*/  VIADD R21, R11, UR11 ;  /* 0x0000000b0b157c36 */ /* 0x000fe20008000000 */
[----:B------:R-:W0:Y:S02]  /*74940*/  LDCU UR11, c[0x0][0x3b8] ;  /* 0x00007700ff0b77ac */ /* 0x000e240008000800 */
[----:B------:R-:W-:-:S02]  /*74950*/  LEA.HI.X.SX32 R13, R6, R20, 0x1, P3 ;  /* 0x00000014060d7211 */ /* 0x000fc400018f0eff */
[-C--:B------:R-:W-:Y:S01]  /*74960*/  LEA R22, P3, R8, R3.reuse, 0x1 ;  /* 0x0000000308167211 */ /* 0x080fe200078608ff */
[----:B------:R0:W-:Y:S01]  /*74970*/  STL.64 [R1+0x120], R16 ;  /* 0x0001201001007387 */ /* 0x0001e20000100a00 */
[----:B---3--:R-:W-:Y:S01]  /*74980*/  LEA R18, P4, R4, R3, 0x1 ;  /* 0x0000000304127211 */ /* 0x008fe200078808ff */
[----:B------:R-:W-:Y:S01]  /*74990*/  VIADD R26, R21, UR7 ;  /* 0x00000007151a7c36 */ /* 0x000fe20008000000 */
[-C--:B------:R-:W-:Y:S01]  /*749a0*/  LEA.HI.X.SX32 R23, R8, R20.reuse, 0x1, P3 ;  /* 0x0000001408177211 */ /* 0x080fe200018f0eff */
[----:B------:R3:W-:Y:S01]  /*749b0*/  STL.64 [R1+0x118], R14 ;  /* 0x0001180e01007387 */ /* 0x0007e20000100a00 */
[----:B------:R-:W-:Y:S01]  /*749c0*/  LEA.HI.X.SX32 R19, R4, R20, 0x1, P4 ;  /* 0x0000001404137211 */ /* 0x000fe200020f0eff */
[----:B------:R-:W1:Y:S02]  /*749d0*/  LDCU UR7, c[0x0][0x3b8] ;  /* 0x00007700ff0777ac */ /* 0x000e640008000800 */
[----:B------:R-:W-:Y:S01]  /*749e0*/  STL.64 [R1+0x15c8], R24 ;  /* 0x0015c81801007387 */ /* 0x000fe20000100a00 */
[----:B------:R-:W-:-:S03]  /*749f0*/  VIADD R0, R26, UR23 ;  /* 0x000000171a007c36 */ /* 0x000fc60008000000 */
[----:B------:R1:W-:Y:S01]  /*74a00*/  STL.64 [R1+0x110], R12 ;  /* 0x0001100c01007387 */ /* 0x0003e20000100a00 */
[CC--:B0-----:R-:W-:Y:S01]  /*74a10*/  LEA R16, P3, R5.reuse, R3.reuse, 0x1 ;  /* 0x0000000305107211 */ /* 0x0c1fe200078608ff */
[----:B------:R-:W-:Y:S01]  /*74a20*/  VIADD R9, R0, UR17 ;  /* 0x0000001100097c36 */ /* 0x000fe20008000000 */
[----:B------:R-:W0:Y:S02]  /*74a30*/  LDCU UR17, c[0x0][0x3b8] ;  /* 0x00007700ff1177ac */ /* 0x000e240008000800 */
[----:B------:R-:W-:Y:S02]  /*74a40*/  LEA.HI.X.SX32 R17, R5, R20, 0x1, P3 ;  /* 0x0000001405117211 */ /* 0x000fe400018f0eff */
[-C--:B---3--:R-:W-:Y:S02]  /*74a50*/  LEA R14, P3, R11, R3.reuse, 0x1 ;  /* 0x000000030b0e7211 */ /* 0x088fe400078608ff */
[----:B-1----:R-:W-:-:S04]  /*74a60*/  LEA R12, P4, R7, R3, 0x1 ;  /* 0x00000003070c7211 */ /* 0x002fc800078808ff */
[-C--:B------:R-:W-:Y:S02]  /*74a70*/  LEA.HI.X.SX32 R13, R7, R20.reuse, 0x1, P4 ;  /* 0x00000014070d7211 */ /* 0x080fe400020f0eff */
[-C--:B------:R-:W-:Y:S01]  /*74a80*/  LEA R10, P4, R21, R3.reuse, 0x1 ;  /* 0x00000003150a7211 */ /* 0x080fe200078808ff */
[----:B------:R1:W-:Y:S01]  /*74a90*/  STL.64 [R1+0x15d0], R22 ;  /* 0x0015d01601007387 */ /* 0x0003e20000100a00 */
[-C--:B------:R-:W-:Y:S01]  /*74aa0*/  LEA.HI.X.SX32 R15, R11, R20.reuse, 0x1, P3 ;  /* 0x000000140b0f7211 */ /* 0x080fe200018f0eff */
[----:B------:R-:W-:Y:S01]  /*74ab0*/  VIADD R6, R9, UR21 ;  /* 0x0000001509067c36 */ /* 0x000fe20008000000 */
[----:B------:R-:W-:Y:S01]  /*74ac0*/  LEA.HI.X.SX32 R11, R21, R20, 0x1, P4 ;  /* 0x00000014150b7211 */ /* 0x000fe200020f0eff */
[----:B------:R-:W-:Y:S01]  /*74ad0*/  STL.64 [R1+0x15d8], R18 ;  /* 0x0015d81201007387 */ /* 0x000fe20000100a00 */
[----:B------:R-:W-:-:S03]  /*74ae0*/  LEA R24, P4, R0, R3, 0x1 ;  /* 0x0000000300187211 */ /* 0x000fc600078808ff */
[----:B------:R-:W-:Y:S01]  /*74af0*/  STL.64 [R1+0x15e0], R16 ;  /* 0x0015e01001007387 */ /* 0x000fe20000100a00 */
[----:B-1----:R-:W-:-:S03]  /*74b00*/  LEA R22, P3, R26, R3, 0x1 ;  /* 0x000000031a167211 */ /* 0x002fc600078608ff */
[----:B------:R1:W-:Y:S01]  /*74b10*/  STL.64 [R1+0x15e8], R12 ;  /* 0x0015e80c01007387 */ /* 0x0003e20000100a00 */
[-C--:B------:R-:W-:Y:S02]  /*74b20*/  LEA.HI.X.SX32 R25, R0, R20.reuse, 0x1, P4 ;  /* 0x0000001400197211 */ /* 0x080fe400020f0eff */
[-C--:B------:R-:W-:Y:S01]  /*74b30*/  LEA.HI.X.SX32 R23, R26, R20.reuse, 0x1, P3 ;  /* 0x000000141a177211 */ /* 0x080fe200018f0eff */
[----:B------:R3:W-:Y:S01]  /*74b40*/  STL.64 [R1+0x15f0], R14 ;  /* 0x0015f00e01007387 */ /* 0x0007e20000100a00 */
[C---:B------:R-:W-:Y:S01]  /*74b50*/  VIADD R8, R6.reuse, UR22 ;  /* 0x0000001606087c36 */ /* 0x040fe20008000000 */
[-C--:B-1----:R-:W-:Y:S02]  /*74b60*/  LEA R12, P4, R6, R3.reuse, 0x1 ;  /* 0x00000003060c7211 */ /* 0x082fe400078808ff */
[CC--:B---3--:R-:W-:Y:S01]  /*74b70*/  LEA R14, P3, R9.reuse, R3.reuse, 0x1 ;  /* 0x00000003090e7211 */ /* 0x0c8fe200078608ff */
[----:B------:R-:W-:Y:S01]  /*74b80*/  VIADD R4, R8, UR13 ;  /* 0x0000000d08047c36 */ /* 0x000fe20008000000 */
[-C--:B------:R-:W-:Y:S01]  /*74b90*/  LEA.HI.X.SX32 R13, R6, R20.reuse, 0x1, P4 ;  /* 0x00000014060d7211 */ /* 0x080fe200020f0eff */
[----:B------:R-:W-:Y:S01]  /*74ba0*/  STL.64 [R1+0x108], R22 ;  /* 0x0001081601007387 */ /* 0x000fe20000100a00 */
[----:B------:R-:W-:Y:S01]  /*74bb0*/  LEA.HI.X.SX32 R15, R9, R20, 0x1, P3 ;  /* 0x00000014090f7211 */ /* 0x000fe200018f0eff */
[----:B------:R-:W1:Y:S02]  /*74bc0*/  LDCU UR13, c[0x0][0x3b8] ;  /* 0x00007700ff0d77ac */ /* 0x000e640008000800 */
[----:B------:R-:W-:Y:S04]  /*74bd0*/  STL.64 [R1+0x100], R24 ;  /* 0x0001001801007387 */ /* 0x000fe80000100a00 */
[----:B------:R-:W-:Y:S04]  /*74be0*/  STL.64 [R1+0xf8], R14 ;  /* 0x0000f80e01007387 */ /* 0x000fe80000100a00 */
[----:B------:R3:W-:Y:S01]  /*74bf0*/  STL.64 [R1+0xf0], R12 ;  /* 0x0000f00c01007387 */ /* 0x0007e20000100a00 */
[C---:B------:R-:W-:Y:S01]  /*74c00*/  VIADD R7, R4.reuse, UR16 ;  /* 0x0000001004077c36 */ /* 0x040fe20008000000 */
[----:B------:R-:W0:Y:S03]  /*74c10*/  LDCU UR16, c[0x0][0x3b8] ;  /* 0x00007700ff1077ac */ /* 0x000e260008000800 */
[----:B------:R-:W-:Y:S01]  /*74c20*/  VIADD R5, R7, UR10 ;  /* 0x0000000a07057c36 */ /* 0x000fe20008000000 */
[----:B------:R-:W0:Y:S01]  /*74c30*/  LDCU UR10, c[0x0][0x3b8] ;  /* 0x00007700ff0a77ac */ /* 0x000e220008000800 */
[----:B---3--:R-:W-:-:S02]  /*74c40*/  LEA R12, P4, R4, R3, 0x1 ;  /* 0x00000003040c7211 */ /* 0x008fc400078808ff */
[-C--:B------:R-:W-:Y:S02]  /*74c50*/  LEA R14, P3, R8, R3.reuse, 0x1 ;  /* 0x00000003080e7211 */ /* 0x080fe400078608ff */
[-C--:B------:R-:W-:Y:S02]  /*74c60*/  LEA.HI.X.SX32 R13, R4, R20.reuse, 0x1, P4 ;  /* 0x00000014040d7211 */ /* 0x080fe400020f0eff */
[----:B------:R-:W-:Y:S01]  /*74c70*/  LEA.HI.X.SX32 R15, R8, R20, 0x1, P3 ;  /* 0x00000014080f7211 */ /* 0x000fe200018f0eff */
[C---:B----4-:R-:W-:Y:S02]  /*74c80*/  VIADD R21, R5.reuse, UR18 ;  /* 0x0000001205157c36 */ /* 0x050fe40008000000 */
[----:B------:R3:W-:Y:S01]  /*74c90*/  STL.64 [R1+0xe0], R12 ;  /* 0x0000e00c01007387 */ /* 0x0007e20000100a00 */
[-C--:B------:R-:W-:Y:S01]  /*74ca0*/  LEA R8, P4, R5, R3.reuse, 0x1 ;  /* 0x0000000305087211 */ /* 0x080fe200078808ff */
[----:B------:R-:W-:Y:S01]  /*74cb0*/  VIADD R26, R21, UR20 ;  /* 0x00000014151a7c36 */ /* 0x000fe20008000000 */
[----:B------:R-:W4:Y:S01]  /*74cc0*/  LDCU UR18, c[0x0][0x3b8] ;  /* 0x00007700ff1277ac */ /* 0x000f220008000800 */
[----:B------:R0:W-:Y:S01]  /*74cd0*/  STL.64 [R1+0xe8], R14 ;  /* 0x0000e80e01007387 */ /* 0x0001e20000100a00 */
[----:B---3--:R-:W-:-:S04]  /*74ce0*/  LEA R12, P3, R7, R3, 0x1 ;  /* 0x00000003070c7211 */ /* 0x008fc800078608ff */
[-C--:B------:R-:W-:Y:S02]  /*74cf0*/  LEA.HI.X.SX32 R13, R7, R20.reuse, 0x1, P3 ;  /* 0x00000014070d7211 */ /* 0x080fe400018f0eff */
[-C--:B------:R-:W-:Y:S02]  /*74d00*/  LEA.HI.X.SX32 R9, R5, R20.reuse, 0x1, P4 ;  /* 0x0000001405097211 */ /* 0x080fe400020f0eff */
[CC--:B0-----:R-:W-:Y:S01]  /*74d10*/  LEA R14, P3, R21.reuse, R3.reuse, 0x1 ;  /* 0x00000003150e7211 */ /* 0x0c1fe200078608ff */
[----:B------:R0:W-:Y:S01]  /*74d20*/  STL.64 [R1+0xd8], R12 ;  /* 0x0000d80c01007387 */ /* 0x0001e20000100a00 */
[----:B------:R-:W-:Y:S01]  /*74d30*/  VIADD R0, R26, UR19 ;  /* 0x000000131a007c36 */ /* 0x000fe20008000000 */
[----:B------:R-:W3:Y:S01]  /*74d40*/  LDCU UR19, c[0x0][0x3b8] ;  /* 0x00007700ff1377ac */ /* 0x000ee20008000800 */
[----:B------:R-:W-:Y:S02]  /*74d50*/  LEA.HI.X.SX32 R15, R21, R20, 0x1, P3 ;  /* 0x00000014150f7211 */ /* 0x000fe400018f0eff */
[----:B------:R-:W-:Y:S01]  /*74d60*/  VIADD R27, R0, UR12 ;  /* 0x0000000c001b7c36 */ /* 0x000fe20008000000 */
[----:B------:R-:W1:Y:S01]  /*74d70*/  LDCU UR12, c[0x0][0x3b8] ;  /* 0x00007700ff0c77ac */ /* 0x000e620008000800 */
[----:B0-----:R-:W-:-:S04]  /*74d80*/  LEA R12, P4, R26, R3, 0x1 ;  /* 0x000000031a0c7211 */ /* 0x001fc800078808ff */
[----:B------:R-:W-:Y:S01]  /*74d90*/  LEA.HI.X.SX32 R13, R26, R20, 0x1, P4 ;  /* 0x000000141a0d7211 */ /* 0x000fe200020f0eff */
[----:B------:R0:W-:Y:S01]  /*74da0*/  STL.64 [R1+0xd0], R14 ;  /* 0x0000d00e01007387 */ /* 0x0001e20000100a00 */
[C---:B--2---:R-:W-:Y:S01]  /*74db0*/  VIADD R6, R27.reuse, UR15 ;  /* 0x0000000f1b067c36 */ /* 0x044fe20008000000 */
[----:B------:R-:W2:Y:S02]  /*74dc0*/  LDCU UR15, c[0x0][0x3b8] ;  /* 0x00007700ff0f77ac */ /* 0x000ea40008000800 */
[----:B------:R1:W-:Y:S01]  /*74dd0*/  STL.64 [R1+0xc8], R12 ;  /* 0x0000c80c01007387 */ /* 0x0003e20000100a00 */
[----:B------:R-:W-:Y:S01]  /*74de0*/  VIADD R4, R6, UR6 ;  /* 0x0000000606047c36 */ /* 0x000fe20008000000 */
[----:B------:R-:W2:Y:S01]  /*74df0*/  LDCU UR6, c[0x0][0x3b8] ;  /* 0x00007700ff0677ac */ /* 0x000ea20008000800 */
[-C--:B0-----:R-:W-:Y:S02]  /*74e00*/  LEA R14, P3, R0, R3.reuse, 0x1 ;  /* 0x00000003000e7211 */ /* 0x081fe400078608ff */
[----:B-1----:R-:W-:-:S02]  /*74e10*/  LEA R12, P4, R27, R3, 0x1 ;  /* 0x000000031b0c7211 */ /* 0x002fc400078808ff */
[-C--:B------:R-:W-:Y:S02]  /*74e20*/  LEA.HI.X.SX32 R15, R0, R20.reuse, 0x1, P3 ;  /* 0x00000014000f7211 */ /* 0x080fe400018f0eff */
[----:B------:R-:W-:-:S03]  /*74e30*/  LEA.HI.X.SX32 R13, R27, R20, 0x1, P4 ;  /* 0x000000141b0d7211 */ /* 0x000fc600020f0eff */
[----:B------:R-:W-:Y:S04]  /*74e40*/  STL.64 [R1+0xc0], R14 ;  /* 0x0000c00e01007387 */ /* 0x000fe80000100a00 */
[----:B------:R0:W-:Y:S01]  /*74e50*/  STL.64 [R1+0xb8], R12 ;  /* 0x0000b80c01007387 */ /* 0x0001e20000100a00 */
[----:B------:R-:W-:-:S04]  /*74e60*/  VIADD R7, R4, UR24 ;  /* 0x0000001804077c36 */ /* 0x000fc80008000000 */
[----:B------:R-:W-:Y:S01]  /*74e70*/  VIADD R5, R7, UR25 ;  /* 0x0000001907057c36 */ /* 0x000fe20008000000 */
[-C--:B0-----:R-:W-:Y:S02]  /*74e80*/  LEA R12, P4, R4, R3.reuse, 0x1 ;  /* 0x00000003040c7211 */ /* 0x081fe400078808ff */
[-C--:B------:R-:W-:Y:S02]  /*74e90*/  LEA R14, P3, R6, R3.reuse, 0x1 ;  /* 0x00000003060e7211 */ /* 0x080fe400078608ff */
[-C--:B------:R-:W-:Y:S02]  /*74ea0*/  LEA.HI.X.SX32 R13, R4, R20.reuse, 0x1, P4 ;  /* 0x00000014040d7211 */ /* 0x080fe400020f0eff */
[----:B------:R-:W-:Y:S01]  /*74eb0*/  LEA.HI.X.SX32 R15, R6, R20, 0x1, P3 ;  /* 0x00000014060f7211 */ /* 0x000fe200018f0eff */
[C---:B------:R-:W-:Y:S02]  /*74ec0*/  VIADD R21, R5.reuse, UR26 ;  /* 0x0000001a05157c36 */ /* 0x040fe40008000000 */
[----:B------:R0:W-:Y:S01]  /*74ed0*/  STL.64 [R1+0xa8], R12 ;  /* 0x0000a80c01007387 */ /* 0x0001e20000100a00 */
[----:B------:R-:W-:Y:S01]  /*74ee0*/  LEA R28, P4, R5, R3, 0x1 ;  /* 0x00000003051c7211 */ /* 0x000fe200078808ff */
[----:B------:R-:W-:-:S02]  /*74ef0*/  VIADD R26, R21, UR27 ;  /* 0x0000001b151a7c36 */ /* 0x000fc40008000000 */
[----:B------:R1:W-:Y:S01]  /*74f00*/  STL.64 [R1+0xb0], R14 ;  /* 0x0000b00e01007387 */ /* 0x0003e20000100a00 */
[----:B0-----:R-:W-:-:S04]  /*74f10*/  LEA R12, P3, R7, R3, 0x1 ;  /* 0x00000003070c7211 */ /* 0x001fc800078608ff */
[-C--:B------:R-:W-:Y:S01]  /*74f20*/  LEA.HI.X.SX32 R13, R7, R20.reuse, 0x1, P3 ;  /* 0x00000014070d7211 */ /* 0x080fe200018f0eff */
[----:B------:R-:W-:Y:S01]  /*74f30*/  IMAD.MOV.U32 R25, RZ, RZ, R29 ;  /* 0x000000ffff197224 */ /* 0x000fe200078e001d */
[----:B-1----:R-:W-:Y:S02]  /*74f40*/  LEA R14, P3, R21, R3, 0x1 ;  /* 0x00000003150e7211 */ /* 0x002fe400078608ff */
[-C--:B------:R-:W-:Y:S01]  /*74f50*/  LEA.HI.X.SX32 R29, R5, R20.reuse, 0x1, P4 ;  /* 0x00000014051d7211 */ /* 0x080fe200020f0eff */
[----:B------:R0:W-:Y:S01]  /*74f60*/  STL.64 [R1+0xa0], R12 ;  /* 0x0000a00c01007387 */ /* 0x0001e20000100a00 */
[----:B------:R-:W-:Y:S01]  /*74f70*/  VIADD R0, R26, UR28 ;  /* 0x0000001c1a007c36 */ /* 0x000fe20008000000 */
[----:B------:R-:W-:-:S03]  /*74f80*/  LEA.HI.X.SX32 R15, R21, R20, 0x1, P3 ;  /* 0x00000014150f7211 */ /* 0x000fc600018f0eff */
[----:B------:R-:W-:Y:S01]  /*74f90*/  VIADD R6, R0, UR14 ;  /* 0x0000000e00067c36 */ /* 0x000fe20008000000 */
[CC--:B0-----:R-:W-:Y:S01]  /*74fa0*/  LEA R12, P4, R26.reuse, R3.reuse, 0x1 ;  /* 0x000000031a0c7211 */ /* 0x0c1fe200078808ff */
[----:B------:R0:W-:Y:S03]  /*74fb0*/  STL.64 [R1+0x98], R14 ;  /* 0x0000980e01007387 */ /* 0x0001e60000100a00 */
[-C--:B------:R-:W-:Y:S01]  /*74fc0*/  LEA.HI.X.SX32 R13, R26, R20.reuse, 0x1, P4 ;  /* 0x000000141a0d7211 */ /* 0x080fe200020f0eff */
[----:B------:R-:W-:Y:S01]  /*74fd0*/  VIADD R4, R6, UR4 ;  /* 0x0000000406047c36 */ /* 0x000fe20008000000 */
[----:B------:R-:W1:Y:S03]  /*74fe0*/  LDCU UR4, c[0x0][0x3b8] ;  /* 0x00007700ff0477ac */ /* 0x000e660008000800 */
[----:B------:R2:W-:Y:S01]  /*74ff0*/  STL.64 [R1+0x90], R12 ;  /* 0x0000900c01007387 */ /* 0x0005e20000100a00 */
[----:B0-----:R-:W-:Y:S01]  /*75000*/  LEA R14, P3, R0, R3, 0x1 ;  /* 0x00000003000e7211 */ /* 0x001fe200078608ff */
[----:B------:R-:W-:Y:S01]  /*75010*/  VIADD R5, R4, UR5 ;  /* 0x0000000504057c36 */ /* 0x000fe20008000000 */
[----:B------:R-:W0:Y:S02]  /*75020*/  LDCU UR5, c[0x0][0x3b8] ;  /* 0x00007700ff0577ac */ /* 0x000e240008000800 */
[----:B------:R-:W-:-:S02]  /*75030*/  LEA.HI.X.SX32 R15, R0, R20, 0x1, P3 ;  /* 0x00000014000f7211 */ /* 0x000fc400018f0eff */
[----:B--2---:R-:W-:-:S03]  /*75040*/  LEA R12, P4, R6, R3, 0x1 ;  /* 0x00000003060c7211 */ /* 0x004fc600078808ff */
[----:B------:R2:W-:Y:S01]  /*75050*/  STL.64 [R1+0x88], R14 ;  /* 0x0000880e01007387 */ /* 0x0005e20000100a00 */
[-C--:B------:R-:W-:Y:S01]  /*75060*/  LEA.HI.X.SX32 R13, R6, R20.reuse, 0x1, P4 ;  /* 0x00000014060d7211 */ /* 0x080fe200020f0eff */
[----:B------:R-:W-:Y:S01]  /*75070*/  VIADD R7, R5, UR7 ;  /* 0x0000000705077c36 */ /* 0x000fe20008000000 */
[----:B------:R-:W0:Y:S03]  /*75080*/  LDCU UR7, c[0x0][0x3b8] ;  /* 0x00007700ff0777ac */ /* 0x000e260008000800 */
[----:B------:R1:W-:Y:S01]  /*75090*/  STL.64 [R1+0x80], R12 ;  /* 0x0000800c01007387 */ /* 0x0003e20000100a00 */
[C---:B--2---:R-:W-:Y:S01]  /*750a0*/  LEA R14, P3, R4.reuse, R3, 0x1 ;  /* 0x00000003040e7211 */ /* 0x044fe200078608ff */
[----:B------:R-:W-:Y:S01]  /*750b0*/  VIADD R21, R7, UR11 ;  /* 0x0000000b07157c36 */ /* 0x000fe20008000000 */
[----:B------:R-:W2:Y:S02]  /*750c0*/  LDCU UR11, c[0x0][0x3b8] ;  /* 0x00007700ff0b77ac */ /* 0x000ea40008000800 */
[----:B------:R-:W-:-:S02]  /*750d0*/  LEA.HI.X.SX32 R15, R4, R20, 0x1, P3 ;  /* 0x00000014040f7211 */ /* 0x000fc400018f0eff */
[----:B-1----:R-:W-:-:S03]  /*750e0*/  LEA R12, P4, R5, R3, 0x1 ;  /* 0x00000003050c7211 */ /* 0x002fc600078808ff */
[----:B------:R1:W-:Y:S01]  /*750f0*/  STL.64 [R1+0x78], R14 ;  /* 0x0000780e01007387 */ /* 0x0003e20000100a00 */
[----:B------:R-:W-:Y:S01]  /*75100*/  LEA.HI.X.SX32 R13, R5, R20, 0x1, P4 ;  /* 0x00000014050d7211 */ /* 0x000fe200020f0eff */
[----:B------:R-:W-:Y:S01]  /*75110*/  VIADD R0, R21, UR13 ;  /* 0x0000000d15007c36 */ /* 0x000fe20008000000 */
[----:B------:R-:W0:Y:S03]  /*75120*/  LDCU UR13, c[0x0][0x39c] ;  /* 0x00007380ff0d77ac */ /* 0x000e260008000800 */
[----:B------:R2:W-:Y:S01]  /*75130*/  STL.64 [R1+0x70], R12 ;  /* 0x0000700c01007387 */ /* 0x0005e20000100a00 */
[----:B-1----:R-:W-:Y:S01]  /*75140*/  LEA R14, P3, R7, R3, 0x1 ;  /* 0x00000003070e7211 */ /* 0x002fe200078608ff */
[----:B------:R-:W-:-:S03]  /*75150*/  VIADD R6, R0, UR16 ;  /* 0x0000001000067c36 */ /* 0x000fc60008000000 */
[----:B------:R-:W-:Y:S02]  /*75160*/  LEA.HI.X.SX32 R15, R7, R20, 0x1, P3 ;  /* 0x00000014070f7211 */ /* 0x000fe400018f0eff */
[----:B--2---:R-:W-:-:S03]  /*75170*/  LEA R12, P4, R21, R3, 0x1 ;  /* 0x00000003150c7211 */ /* 0x004fc600078808ff */
[----:B------:R1:W-:Y:S01]  /*75180*/  STL.64 [R1+0x68], R14 ;  /* 0x0000680e01007387 */ /* 0x0003e20000100a00 */
[----:B------:R-:W-:Y:S01]  /*75190*/  LEA.HI.X.SX32 R13, R21, R20, 0x1, P4 ;  /* 0x00000014150d7211 */ /* 0x000fe200020f0eff */
[----:B------:R-:W-:Y:S01]  /*751a0*/  VIADD R5, R6, UR10 ;  /* 0x0000000a06057c36 */ /* 0x000fe20008000000 */
[----:B------:R-:W2:Y:S03]  /*751b0*/  LDCU UR10, c[0x0][0x3b8] ;  /* 0x00007700ff0a77ac */ /* 0x000ea60008000800 */
[----:B------:R0:W-:Y:S01]  /*751c0*/  STL.64 [R1+0x60], R12 ;  /* 0x0000600c01007387 */ /* 0x0001e20000100a00 */
[----:B-1----:R-:W-:Y:S01]  /*751d0*/  LEA R14, P3, R0, R3, 0x1 ;  /* 0x00000003000e7211 */ /* 0x002fe200078608ff */
[----:B------:R-:W-:-:S03]  /*751e0*/  VIADD R4, R5, UR17 ;  /* 0x0000001105047c36 */ /* 0x000fc60008000000 */
[----:B------:R-:W-:Y:S02]  /*751f0*/  LEA.HI.X.SX32 R15, R0, R20, 0x1, P3 ;  /* 0x00000014000f7211 */ /* 0x000fe400018f0eff */
[----:B0-----:R-:W-:-:S03]  /*75200*/  LEA R12, P4, R6, R3, 0x1 ;  /* 0x00000003060c7211 */ /* 0x001fc600078808ff */
[----:B------:R0:W-:Y:S01]  /*75210*/  STL.64 [R1+0x58], R14 ;  /* 0x0000580e01007387 */ /* 0x0001e20000100a00 */
        /* <DEDUP_REMOVED lines=10> */
[----:B------:R-:W-:Y:S01]  /*752c0*/  LEA.HI.X.SX32 R13, R4, R20, 0x1, P4 ;  /* 0x00000014040d7211 */ /* 0x000fe200020f0eff */
[----:B------:R-:W-:-:S04]  /*752d0*/  VIADD R6, R0, UR15 ;  /* 0x0000000f00067c36 */ /* 0x000fc80008000000 */
[----:B------:R0:W-:Y:S01]  /*752e0*/  STL.64 [R1+0x40], R12 ;  /* 0x0000400c01007387 */ /* 0x0001e20000100a00 */
[----:B--2---:R-:W-:Y:S01]  /*752f0*/  LEA R14, P3, R7, R3, 0x1 ;  /* 0x00000003070e7211 */ /* 0x004fe200078608ff */
[----:B----4-:R-:W-:-:S03]  /*75300*/  VIADD R4, R6, UR18 ;  /* 0x0000001206047c36 */ /* 0x010fc60008000000 */
[----:B------:R-:W-:Y:S02]  /*75310*/  LEA.HI.X.SX32 R15, R7, R20, 0x1, P3 ;  /* 0x00000014070f7211 */ /* 0x000fe400018f0eff */
[----:B0-----:R-:W-:-:S03]  /*75320*/  LEA R12, P4, R0, R3, 0x1 ;  /* 0x00000003000c7211 */ /* 0x001fc600078808ff */
[----:B------:R0:W-:Y:S01]  /*75330*/  STL.64 [R1+0x38], R14 ;  /* 0x0000380e01007387 */ /* 0x0001e20000100a00 */
[----:B------:R-:W-:Y:S01]  /*75340*/  LEA.HI.X.SX32 R13, R0, R20, 0x1, P4 ;  /* 0x00000014000d7211 */ /* 0x000fe200020f0eff */
[----:B---3--:R-:W-:-:S04]  /*75350*/  VIADD R5, R4, UR19 ;  /* 0x0000001304057c36 */ /* 0x008fc80008000000 */
[----:B------:R2:W-:Y:S01]  /*75360*/  STL.64 [R1+0x30], R12 ;  /* 0x0000300c01007387 */ /* 0x0005e20000100a00 */
[CC--:B0-----:R-:W-:Y:S01]  /*75370*/  LEA R14, P3, R6.reuse, R3.reuse, 0x1 ;  /* 0x00000003060e7211 */ /* 0x0c1fe200078608ff */
[----:B------:R-:W-:Y:S01]  /*75380*/  VIADD R0, R5, UR4 ;  /* 0x0000000405007c36 */ /* 0x000fe20008000000 */
[----:B------:R-:W0:Y:S02]  /*75390*/  LDCU UR4, c[0x0][0x39c] ;  /* 0x00007380ff0477ac */ /* 0x000e240008000800 */
[----:B------:R-:W-:Y:S02]  /*753a0*/  LEA.HI.X.SX32 R15, R6, R20, 0x1, P3 ;  /* 0x00000014060f7211 */ /* 0x000fe400018f0eff */
[----:B--2---:R-:W-:-:S03]  /*753b0*/  LEA R12, P4, R4, R3, 0x1 ;  /* 0x00000003040c7211 */ /* 0x004fc600078808ff */
[----:B------:R2:W-:Y:S01]  /*753c0*/  STL.64 [R1+0x28], R14 ;  /* 0x0000280e01007387 */ /* 0x0005e20000100a00 */
[-C--:B------:R-:W-:Y:S01]  /*753d0*/  LEA.HI.X.SX32 R13, R4, R20.reuse, 0x1, P4 ;  /* 0x00000014040d7211 */ /* 0x080fe200020f0eff */
[----:B------:R-:W-:Y:S01]  /*753e0*/  VIADD R6, R0, UR5 ;  /* 0x0000000500067c36 */ /* 0x000fe20008000000 */
[----:B------:R-:W3:Y:S03]  /*753f0*/  LDCU UR5, c[0x0][0x39c] ;  /* 0x00007380ff0577ac */ /* 0x000ee60008000800 */
[----:B------:R4:W-:Y:S01]  /*75400*/  STL.64 [R1+0x20], R12 ;  /* 0x0000200c01007387 */ /* 0x0009e20000100a00 */
[C---:B--2---:R-:W-:Y:S01]  /*75410*/  LEA R14, P3, R5.reuse, R3, 0x1 ;  /* 0x00000003050e7211 */ /* 0x044fe200078608ff */
[----:B------:R-:W-:Y:S01]  /*75420*/  VIADD R4, R6, UR7 ;  /* 0x0000000706047c36 */ /* 0x000fe20008000000 */
[----:B------:R-:W2:Y:S02]  /*75430*/  LDCU UR7, c[0x0][0x39c] ;  /* 0x00007380ff0777ac */ /* 0x000ea40008000800 */
[----:B------:R-:W-:-:S02]  /*75440*/  LEA.HI.X.SX32 R15, R5, R20, 0x1, P3 ;  /* 0x00000014050f7211 */ /* 0x000fc400018f0eff */
[----:B----4-:R-:W-:-:S03]  /*75450*/  LEA R12, P4, R0, R3, 0x1 ;  /* 0x00000003000c7211 */ /* 0x010fc600078808ff */
[----:B------:R4:W-:Y:S01]  /*75460*/  STL.64 [R1+0x18], R14 ;  /* 0x0000180e01007387 */ /* 0x0009e20000100a00 */
[----:B------:R-:W-:Y:S01]  /*75470*/  LEA.HI.X.SX32 R13, R0, R20, 0x1, P4 ;  /* 0x00000014000d7211 */ /* 0x000fe200020f0eff */
[----:B------:R-:W-:-:S04]  /*75480*/  VIADD R5, R4, UR11 ;  /* 0x0000000b04057c36 */ /* 0x000fc80008000000 */
[----:B------:R0:W-:Y:S01]  /*75490*/  STL.64 [R1+0x10], R12 ;  /* 0x0000100c01007387 */ /* 0x0001e20000100a00 */
[CC--:B----4-:R-:W-:Y:S01]  /*754a0*/  LEA R14, P3, R6.reuse, R3.reuse, 0x1 ;  /* 0x00000003060e7211 */ /* 0x0d0fe200078608ff */
[----:B------:R-:W-:Y:S02]  /*754b0*/  VIADD R0, R5, UR10 ;  /* 0x0000000a05007c36 */ /* 0x000fe40008000000 */
[----:B------:R-:W4:Y:S01]  /*754c0*/  LDL.LU.64 R16, [R1+0xd90] ;  /* 0x000d900001107983 */ /* 0x000f220000300a00 */
[----:B------:R-:W-:Y:S01]  /*754d0*/  VIADD R27, R25, 0x98 ;  /* 0x00000098191b7836 */ /* 0x000fe20000000000 */
[----:B------:R-:W-:Y:S01]  /*754e0*/  LEA.HI.X.SX32 R15, R6, R20, 0x1, P3 ;  /* 0x00000014060f7211 */ /* 0x000fe200018f0eff */
[----:B------:R-:W1:Y:S01]  /*754f0*/  LDCU UR10, c[0x0][0x39c] ;  /* 0x00007380ff0a77ac */ /* 0x000e620008000800 */
[-C--:B0-----:R-:W-:Y:S01]  /*75500*/  LEA R12, P4, R4, R3.reuse, 0x1 ;  /* 0x00000003040c7211 */ /* 0x081fe200078808ff */
[----:B------:R-:W2:Y:S01]  /*75510*/  LDL.LU.64 R18, [R1+0xd88] ;  /* 0x000d880001127983 */ /* 0x000ea20000300a00 */
[----:B------:R-:W-:-:S02]  /*75520*/  LEA R6, P3, R5, R3, 0x1 ;  /* 0x0000000305067211 */ /* 0x000fc400078608ff */
[-C--:B------:R-:W-:Y:S01]  /*75530*/  LEA.HI.X.SX32 R13, R4, R20.reuse, 0x1, P4 ;  /* 0x00000014040d7211 */ /* 0x080fe200020f0eff */
[----:B------:R-:W-:Y:S01]  /*75540*/  STL.64 [R1+0x8], R14 ;  /* 0x0000080e01007387 */ /* 0x000fe20000100a00 */
[C---:B------:R-:W-:Y:S02]  /*75550*/  LEA R4, P4, R0.reuse, R3, 0x1 ;  /* 0x0000000300047211 */ /* 0x040fe400078808ff */
[-C--:B------:R-:W-:Y:S01]  /*75560*/  LEA.HI.X.SX32 R7, R5, R20.reuse, 0x1, P3 ;  /* 0x0000001405077211 */ /* 0x080fe200018f0eff */
[----:B------:R-:W2:Y:S01]  /*75570*/  LDL.LU R23, [R1+0x8bc] ;  /* 0x0008bc0001177983 */ /* 0x000ea20000300800 */
[----:B------:R-:W-:-:S03]  /*75580*/  LEA.HI.X.SX32 R5, R0, R20, 0x1, P4 ;  /* 0x0000001400057211 */ /* 0x000fc600020f0eff */
[----:B------:R0:W-:Y:S04]  /*75590*/  STL.64 [R1], R12 ;  /* 0x0000000c01007387 */ /* 0x0001e80000100a00 */
[----:B0-----:R-:W2:Y:S04]  /*755a0*/  LDL.LU.64 R12, [R1+0xd78] ;  /* 0x000d7800010c7983 */ /* 0x001ea80000300a00 */
[----:B------:R-:W2:Y:S04]  /*755b0*/  LDL.LU R24, [R1+0xa80] ;  /* 0x000a800001187983 */ /* 0x000ea80000300800 */
[----:B------:R-:W2:Y:S04]  /*755c0*/  LDL.LU.64 R14, [R1+0xd60] ;  /* 0x000d6000010e7983 */ /* 0x000ea80000300a00 */
[----:B------:R-:W2:Y:S04]  /*755d0*/  LDL.LU R25, [R1+0xa84] ;  /* 0x000a840001197983 */ /* 0x000ea80000300800 */
[----:B------:R0:W-:Y:S01]  /*755e0*/  STL.64 [R1+0x15a8], R6 ;  /* 0x0015a80601007387 */ /* 0x0001e20000100a00 */
[----:B-1----:R-:W-:-:S03]  /*755f0*/  VIADD R21, R0, UR12 ;  /* 0x0000000c00157c36 */ /* 0x002fc60008000000 */
[----:B0-----:R-:W2:Y:S04]  /*75600*/  LDL.LU.64 R6, [R1+0xd68] ;  /* 0x000d680001067983 */ /* 0x001ea80000300a00 */
[----:B------:R0:W-:Y:S04]  /*75610*/  STL.64 [R1+0x15b0], R4 ;  /* 0x0015b00401007387 */ /* 0x0001e80000100a00 */
[----:B0-----:R-:W2:Y:S01]  /*75620*/  LDL R5, [R1+0xd70] ;  /* 0x000d700001057983 */ /* 0x001ea20000100800 */
[----:B------:R-:W-:Y:S02]  /*75630*/  LEA R26, P5, R21, R3, 0x1 ;  /* 0x00000003151a7211 */ /* 0x000fe400078a08ff */
[----:B------:R-:W-:Y:S01]  /*75640*/  ISETP.LT.AND P3, PT, R27, UR6, !P0 ;  /* 0x000000061b007c0c */ /* 0x000fe2000c761270 */
[----:B------:R-:W0:Y:S01]  /*75650*/  LDCU UR6, c[0x0][0x39c] ;  /* 0x00007380ff0677ac */ /* 0x000e220008000800 */
[----:B------:R-:W-:-:S02]  /*75660*/  LEA.HI.X.SX32 R27, R21, R20, 0x1, P5 ;  /* 0x00000014151b7211 */ /* 0x000fc400028f0eff */
[----:B------:R-:W3:Y:S04]  /*75670*/  LDL.LU.64 R20, [R1+0xd80] ;  /* 0x000d800001147983 */ /* 0x000ee80000300a00 */
[----:B------:R-:W-:Y:S01]  /*75680*/  STL.64 [R1+0x15b8], R26 ;  /* 0x0015b81a01007387 */ /* 0x000fe20000100a00 */
[----:B--2---:R-:W-:-:S05]  /*75690*/  VIADD R3, R5, 0x99 ;  /* 0x0000009905037836 */ /* 0x004fca0000000000 */
[----:B------:R-:W-:Y:S02]  /*756a0*/  ISETP.LT.AND P4, PT, R3, UR13, !P0 ;  /* 0x0000000d03007c0c */ /* 0x000fe4000c781270 */
[----:B------:R-:W-:Y:S02]  /*756b0*/  PRMT R3, R2, 0x7632, R3 ;  /* 0x0000763202037816 */ /* 0x000fe40000000003 */
[----:B------:R-:W2:Y:S04]  /*756c0*/  LDL.LU R2, [R1+0x15f8] ;  /* 0x0015f80001027983 */ /* 0x000ea80000300800 */
[----:B----4-:R1:W-:Y:S04]  /*756d0*/  @P6 STG.E.U16 desc[UR8][R16.64], R3 ;  /* 0x0000000310006986 */ /* 0x0103e8000c101508 */
[----:B------:R4:W-:Y:S04]  /*756e0*/  @P1 STG.E.U16 desc[UR8][R18.64], R23 ;  /* 0x0000001712001986 */ /* 0x0009e8000c101508 */
[----:B-1----:R-:W2:Y:S01]  /*756f0*/  LDL.LU.64 R16, [R1+0xd58] ;  /* 0x000d580001107983 */ /* 0x002ea20000300a00 */
[----:B------:R-:W-:-:S03]  /*75700*/  PRMT R3, R23, 0x7632, R3 ;  /* 0x0000763217037816 */ /* 0x000fc60000000003 */
[----:B----4-:R-:W4:Y:S04]  /*75710*/  LDL.LU.64 R18, [R1+0xd50] ;  /* 0x000d500001127983 */ /* 0x010f280000300a00 */
[----:B------:R-:W4:Y:S04]  /*75720*/  LDL.LU R22, [R1+0xa88] ;  /* 0x000a880001167983 */ /* 0x000f280000300800 */
[----:B---3--:R1:W-:Y:S04]  /*75730*/  @P2 STG.E.U16 desc[UR8][R20.64], R3 ;  /* 0x0000000314002986 */ /* 0x0083e8000c101508 */
[----:B------:R3:W-:Y:S04]  /*75740*/  @P3 STG.E.U16 desc[UR8][R12.64], R24 ;  /* 0x000000180c003986 */ /* 0x0007e8000c101508 */
[----:B-1----:R-:W4:Y:S04]  /*75750*/  LDL.LU.64 R20, [R1+0xd48] ;  /* 0x000d480001147983 */ /* 0x002f280000300a00 */
[----:B---3--:R-:W3:Y:S04]  /*75760*/  LDL.LU.64 R12, [R1+0xd40] ;  /* 0x000d4000010c7983 */ /* 0x008ee80000300a00 */
[----:B------:R-:W3:Y:S01]  /*75770*/  LDL.LU R23, [R1+0xa8c] ;  /* 0x000a8c0001177983 */ /* 0x000ee20000300800 */
[----:B------:R-:W-:-:S05]  /*75780*/  VIADD R0, R5, 0x9a ;  /* 0x0000009a05007836 */ /* 0x000fca0000000000 */
[----:B------:R-:W-:Y:S01]  /*75790*/  ISETP.LT.AND P5, PT, R0, UR4, !P0 ;  /* 0x0000000400007c0c */ /* 0x000fe2000c7a1270 */
[C---:B------:R-:W-:Y:S01]  /*757a0*/  VIADD R0, R5.reuse, 0x9b ;  /* 0x0000009b05007836 */ /* 0x040fe20000000000 */
[----:B------:R-:W1:Y:S04]  /*757b0*/  LDCU UR4, c[0x0][0x39c] ;  /* 0x00007380ff0477ac */ /* 0x000e680008000800 */
[----:B------:R-:W-:Y:S01]  /*757c0*/  ISETP.LT.AND P6, PT, R0, UR5, !P0 ;  /* 0x0000000500007c0c */ /* 0x000fe2000c7c1270 */
[C---:B------:R-:W-:Y:S01]  /*757d0*/  VIADD R0, R5.reuse, 0x9c ;  /* 0x0000009c05007836 */ /* 0x040fe20000000000 */
[----:B------:R-:W-:Y:S01]  /*757e0*/  PRMT R3, R24, 0x7632, R3 ;  /* 0x0000763218037816 */ /* 0x000fe20000000003 */
[----:B------:R-:W2:Y:S03]  /*757f0*/  LDCU UR5, c[0x0][0x39c] ;  /* 0x00007380ff0577ac */ /* 0x000ea60008000800 */
[----:B------:R-:W-:Y:S01]  /*75800*/  ISETP.LT.AND P1, PT, R0, UR7, !P0 ;  /* 0x0000000700007c0c */ /* 0x000fe2000c721270 */
[C---:B------:R-:W-:Y:S01]  /*75810*/  VIADD R0, R5.reuse, 0x9d ;  /* 0x0000009d05007836 */ /* 0x040fe20000000000 */
[----:B------:R1:W-:Y:S01]  /*75820*/  @P4 STG.E.U16 desc[UR8][R6.64], R3 ;  /* 0x0000000306004986 */ /* 0x0003e2000c101508 */
[----:B------:R-:W2:Y:S03]  /*75830*/  LDCU UR7, c[0x0][0x39c] ;  /* 0x00007380ff0777ac */ /* 0x000ea60008000800 */
[----:B0-----:R-:W-:Y:S01]  /*75840*/  ISETP.LT.AND P2, PT, R0, UR6, !P0 ;  /* 0x0000000600007c0c */ /* 0x001fe2000c741270 */
[----:B------:R-:W-:Y:S01]  /*75850*/  VIADD R0, R5, 0x9e ;  /* 0x0000009e05007836 */ /* 0x000fe20000000000 */
[----:B------:R0:W-:Y:S01]  /*75860*/  @P5 STG.E.U16 desc[UR8][R14.64], R25 ;  /* 0x000000190e005986 */ /* 0x0001e2000c101508 */
[----:B------:R-:W2:Y:S03]  /*75870*/  LDCU UR6, c[0x0][0x39c] ;  /* 0x00007380ff0677ac */ /* 0x000ea60008000800 */
[----:B-1----:R-:W-:Y:S01]  /*75880*/  ISETP.LT.AND P3, PT, R0, UR4, !P0 ;  /* 0x0000000400007c0c */ /* 0x002fe2000c761270 */
[----:B------:R-:W3:Y:S01]  /*75890*/  LDL.LU.64 R6, [R1+0xd38] ;  /* 0x000d380001067983 */ /* 0x000ee20000300a00 */
[----:B------:R-:W-:Y:S01]  /*758a0*/  PRMT R3, R25, 0x7632, R3 ;  /* 0x0000763219037816 */ /* 0x000fe20000000003 */
[----:B------:R-:W-:Y:S01]  /*758b0*/  VIADD R0, R5, 0x9f ;  /* 0x0000009f05007836 */ /* 0x000fe20000000000 */
[----:B------:R-:W1:Y:S01]  /*758c0*/  LDCU UR4, c[0x0][0x39c] ;  /* 0x00007380ff0477ac */ /* 0x000e620008000800 */
[----:B0-----:R-:W3:Y:S04]  /*758d0*/  LDL.LU.64 R14, [R1+0xd30] ;  /* 0x000d3000010e7983 */ /* 0x001ee80000300a00 */
[----:B------:R-:W3:Y:S04]  /*758e0*/  LDL.LU R24, [R1+0xa60] ;  /* 0x000a600001187983 */ /* 0x000ee80000300800 */
[----:B--2---:R0:W-:Y:S04]  /*758f0*/  @P6 STG.E.U16 desc[UR8][R16.64], R3 ;  /* 0x0000000310006986 */ /* 0x0041e8000c101508 */
[----:B----4-:R2:W-:Y:S04]  /*75900*/  @P1 STG.E.U16 desc[UR8][R18.64], R22 ;  /* 0x0000001612001986 */ /* 0x0105e8000c101508 */
[----:B0-----:R-:W4:Y:S01]  /*75910*/  LDL.LU.64 R16, [R1+0xd28] ;  /* 0x000d280001107983 */ /* 0x001f220000300a00 */
[----:B------:R-:W-:-:S03]  /*75920*/  PRMT R3, R22, 0x7632, R3 ;  /* 0x0000763216037816 */ /* 0x000fc60000000003 */
[----:B--2---:R-:W2:Y:S04]  /*75930*/  LDL.LU.64 R18, [R1+0xd20] ;  /* 0x000d200001127983 */ /* 0x004ea80000300a00 */
[----:B------:R-:W2:Y:S04]  /*75940*/  LDL.LU R25, [R1+0xa64] ;  /* 0x000a640001197983 */ /* 0x000ea80000300800 */
[----:B------:R0:W-:Y:S04]  /*75950*/  @P2 STG.E.U16 desc[UR8][R20.64], R3 ;  /* 0x0000000314002986 */ /* 0x0001e8000c101508 */
[----:B---3--:R3:W-:Y:S04]  /*75960*/  @P3 STG.E.U16 desc[UR8][R12.64], R23 ;  /* 0x000000170c003986 */ /* 0x0087e8000c101508 */
[----:B0-----:R-:W2:Y:S04]  /*75970*/  LDL.LU.64 R20, [R1+0xd18] ;  /* 0x000d180001147983 */ /* 0x001ea80000300a00 */
[----:B---3--:R-:W3:Y:S04]  /*75980*/  LDL.LU.64 R12, [R1+0xd10] ;  /* 0x000d1000010c7983 */ /* 0x008ee80000300a00 */
[----:B------:R-:W3:Y:S01]  /*75990*/  LDL.LU R22, [R1+0xa68] ;  /* 0x000a680001167983 */ /* 0x000ee20000300800 */
[----:B------:R-:W-:Y:S01]  /*759a0*/  ISETP.LT.AND P4, PT, R0, UR5, !P0 ;  /* 0x0000000500007c0c */ /* 0x000fe2000c781270 */
[C---:B------:R-:W-:Y:S01]  /*759b0*/  VIADD R0, R5.reuse, 0xa0 ;  /* 0x000000a005007836 */ /* 0x040fe20000000000 */
[----:B------:R-:W0:Y:S04]  /*759c0*/  LDCU UR5, c[0x0][0x39c] ;  /* 0x00007380ff0577ac */ /* 0x000e280008000800 */
[----:B------:R-:W-:Y:S01]  /*759d0*/  ISETP.LT.AND P5, PT, R0, UR7, !P0 ;  /* 0x0000000700007c0c */ /* 0x000fe2000c7a1270 */
[C---:B------:R-:W-:Y:S01]  /*759e0*/  VIADD R0, R5.reuse, 0xa1 ;  /* 0x000000a105007836 */ /* 0x040fe20000000000 */
[----:B------:R-:W0:Y:S04]  /*759f0*/  LDCU UR7, c[0x0][0x39c] ;  /* 0x00007380ff0777ac */ /* 0x000e280008000800 */
[----:B------:R-:W-:Y:S01]  /*75a00*/  ISETP.LT.AND P6, PT, R0, UR6, !P0 ;  /* 0x0000000600007c0c */ /* 0x000fe2000c7c1270 */
[----:B------:R-:W-:Y:S01]  /*75a10*/  VIADD R0, R5, 0xa2 ;  /* 0x000000a205007836 */ /* 0x000fe20000000000 */
[----:B------:R-:W-:Y:S01]  /*75a20*/  PRMT R3, R23, 0x7632, R3 ;  /* 0x0000763217037816 */ /* 0x000fe20000000003 */
[----:B------:R-:W2:Y:S03]  /*75a30*/  LDCU UR6, c[0x0][0x39c] ;  /* 0x00007380ff0677ac */ /* 0x000ea60008000800 */
[----:B-1----:R-:W-:Y:S01]  /*75a40*/  ISETP.LT.AND P1, PT, R0, UR4, !P0 ;  /* 0x0000000400007c0c */ /* 0x002fe2000c721270 */
[C---:B------:R-:W-:Y:S01]  /*75a50*/  VIADD R0, R5.reuse, 0xa3 ;  /* 0x000000a305007836 */ /* 0x040fe20000000000 */
[----:B------:R1:W-:Y:S01]  /*75a60*/  @P4 STG.E.U16 desc[UR8][R6.64], R3 ;  /* 0x0000000306004986 */ /* 0x0003e2000c101508 */
[----:B------:R-:W2:Y:S03]  /*75a70*/  LDCU UR4, c[0x0][0x39c] ;  /* 0x00007380ff0477ac */ /* 0x000ea60008000800 */
[----:B0-----:R-:W-:Y:S01]  /*75a80*/  ISETP.LT.AND P2, PT, R0, UR5, !P0 ;  /* 0x0000000500007c0c */ /* 0x001fe2000c741270 */
[C---:B------:R-:W-:Y:S01]  /*75a90*/  VIADD R0, R5.reuse, 0xa4 ;  /* 0x000000a405007836 */ /* 0x040fe20000000000 */
[----:B------:R0:W-:Y:S01]  /*75aa0*/  @P5 STG.E.U16 desc[UR8][R14.64], R24 ;  /* 0x000000180e005986 */ /* 0x0001e2000c101508 */
[----:B------:R-:W2:Y:S03]  /*75ab0*/  LDCU UR5, c[0x0][0x39c] ;  /* 0x00007380ff0577ac */ /* 0x000ea60008000800 */
[----:B------:R-:W-:Y:S01]  /*75ac0*/  ISETP.LT.AND P3, PT, R0, UR7, !P0 ;  /* 0x0000000700007c0c */ /* 0x000fe2000c761270 */
[----:B-1----:R-:W3:Y:S01]  /*75ad0*/  LDL.LU.64 R6, [R1+0xd08] ;  /* 0x000d080001067983 */ /* 0x002ee20000300a00 */
[----:B------:R-:W-:Y:S01]  /*75ae0*/  PRMT R3, R24, 0x7632, R3 ;  /* 0x0000763218037816 */ /* 0x000fe20000000003 */
[----:B------:R-:W-:Y:S01]  /*75af0*/  VIADD R0, R5, 0xa5 ;  /* 0x000000a505007836 */ /* 0x000fe20000000000 */
[----:B------:R-:W1:Y:S01]  /*75b00*/  LDCU UR7, c[0x0][0x39c] ;  /* 0x00007380ff0777ac */ /* 0x000e620008000800 */
[----:B0-----:R-:W3:Y:S04]  /*75b10*/  LDL.LU.64 R14, [R1+0xd00] ;  /* 0x000d0000010e7983 */ /* 0x001ee80000300a00 */
[----:B------:R-:W3:Y:S04]  /*75b20*/  LDL.LU R23, [R1+0xa6c] ;  /* 0x000a6c0001177983 */ /* 0x000ee80000300800 */
[----:B----4-:R0:W-:Y:S04]  /*75b30*/  @P6 STG.E.U16 desc[UR8][R16.64], R3 ;  /* 0x0000000310006986 */ /* 0x0101e8000c101508 */
[----:B0-----:R-:W4:Y:S01]  /*75b40*/  LDL.LU.64 R16, [R1+0xcf8] ;  /* 0x000cf80001107983 */ /* 0x001f220000300a00 */
[----:B--2---:R-:W-:-:S03]  /*75b50*/  PRMT R3, R25, 0x7632, R3 ;  /* 0x0000763219037816 */ /* 0x004fc60000000003 */
[----:B------:R0:W-:Y:S04]  /*75b60*/  @P1 STG.E.U16 desc[UR8][R18.64], R25 ;  /* 0x0000001912001986 */ /* 0x0001e8000c101508 */
[----:B0-----:R-:W2:Y:S04]  /*75b70*/  LDL.LU.64 R18, [R1+0xcf0] ;  /* 0x000cf00001127983 */ /* 0x001ea80000300a00 */
        /* <DEDUP_REMOVED lines=13> */
[C---:B------:R-:W-:Y:S01]  /*75c50*/  VIADD R0, R5.reuse, 0xa8 ;  /* 0x000000a805007836 */ /* 0x040fe20000000000 */
[----:B------:R-:W-:Y:S01]  /*75c60*/  PRMT R3, R22, 0x7632, R3 ;  /* 0x0000763216037816 */ /* 0x000fe20000000003 */
[----:B------:R-:W2:Y:S03]  /*75c70*/  LDCU UR5, c[0x0][0x39c] ;  /* 0x00007380ff0577ac */ /* 0x000ea60008000800 */
[----:B-1----:R-:W-:Y:S01]  /*75c80*/  ISETP.LT.AND P1, PT, R0, UR7, !P0 ;  /* 0x0000000700007c0c */ /* 0x002fe2000c721270 */
[C---:B------:R-:W-:Y:S01]  /*75c90*/  VIADD R0, R5.reuse, 0xa9 ;  /* 0x000000a905007836 */ /* 0x040fe20000000000 */
[----:B------:R1:W-:Y:S01]  /*75ca0*/  @P4 STG.E.U16 desc[UR8][R6.64], R3 ;  /* 0x0000000306004986 */ /* 0x0003e2000c101508 */
[----:B------:R-:W2:Y:S03]  /*75cb0*/  LDCU UR7, c[0x0][0x39c] ;  /* 0x00007380ff0777ac */ /* 0x000ea60008000800 */
[----:B0-----:R-:W-:Y:S01]  /*75cc0*/  ISETP.LT.AND P2, PT, R0, UR6, !P0 ;  /* 0x0000000600007c0c */ /* 0x001fe2000c741270 */
[----:B------:R-:W-:Y:S01]  /*75cd0*/  VIADD R0, R5, 0xaa ;  /* 0x000000aa05007836 */ /* 0x000fe20000000000 */
        /* <DEDUP_REMOVED lines=10> */
[----:B0-----:R-:W4:Y:S04]  /*75d80*/  LDL.LU.64 R16, [R1+0xcb8] ;  /* 0x000cb80001107983 */ /* 0x001f280000300a00 */
[----:B--2---:R0:W-:Y:S01]  /*75d90*/  @P1 STG.E.U16 desc[UR8][R18.64], R24 ;  /* 0x0000001812001986 */ /* 0x0041e2000c101508 */
[----:B------:R-:W-:-:S03]  /*75da0*/  PRMT R3, R24, 0x7632, R3 ;  /* 0x0000763218037816 */ /* 0x000fc60000000003 */
        /* <DEDUP_REMOVED lines=1660> */
[----:B0-----:R-:W2:Y:S01]  /*7c570*/  LDL.LU.64 R20, [R1+0x180] ;  /* 0x0001800001147983 */ /* 0x001ea20000300a00 */
[----:B------:R-:W-:-:S03]  /*7c580*/  PRMT R3, R23, 0x7632, R3 ;  /* 0x0000763217037816 */ /* 0x000fc60000000003 */
        /* <DEDUP_REMOVED lines=10> */
[----:B------:R-:W2:Y:S04]  /*7c630*/  LDCU UR6, c[0x0][0x39c] ;  /* 0x00007380ff0677ac */ /* 0x000ea80008000800 */
        /* <DEDUP_REMOVED lines=8> */
[----:B------:R-:W-:-:S02]  /*7c6c0*/  ISETP.LT.AND P3, PT, R0, UR7, !P0 ;  /* 0x0000000700007c0c */ /* 0x000fc4000c761270 */
[----:B-1----:R-:W-:Y:S01]  /*7c6d0*/  PRMT R3, R24, 0x7632, R3 ;  /* 0x0000763218037816 */ /* 0x002fe20000000003 */
[----:B0-----:R-:W3:Y:S01]  /*7c6e0*/  LDL.LU.64 R14, [R1+0x170] ;  /* 0x00017000010e7983 */ /* 0x001ee20000300a00 */
[----:B------:R-:W-:Y:S01]  /*7c6f0*/  VIADD R0, R5, 0x1c5 ;  /* 0x000001c505007836 */ /* 0x000fe20000000000 */
[----:B------:R-:W0:Y:S02]  /*7c700*/  LDCU UR7, c[0x0][0x39c] ;  /* 0x00007380ff0777ac */ /* 0x000e240008000800 */
[----:B------:R-:W3:Y:S04]  /*7c710*/  LDL.LU.64 R6, [R1+0x168] ;  /* 0x0001680001067983 */ /* 0x000ee80000300a00 */
[----:B------:R-:W3:Y:S04]  /*7c720*/  LDL.LU R13, [R1+0xc4c] ;  /* 0x000c4c00010d7983 */ /* 0x000ee80000300800 */
[----:B----4-:R1:W-:Y:S04]  /*7c730*/  @P6 STG.E.U16 desc[UR8][R16.64], R3 ;  /* 0x0000000310006986 */ /* 0x0103e8000c101508 */
[----:B-1----:R-:W4:Y:S04]  /*7c740*/  LDL.LU.64 R16, [R1+0x160] ;  /* 0x0001600001107983 */ /* 0x002f280000300a00 */
[----:B--2---:R1:W-:Y:S01]  /*7c750*/  @P1 STG.E.U16 desc[UR8][R18.64], R25 ;  /* 0x0000001912001986 */ /* 0x0043e2000c101508 */
[----:B------:R-:W-:-:S03]  /*7c760*/  PRMT R3, R25, 0x7632, R3 ;  /* 0x0000763219037816 */ /* 0x000fc60000000003 */
[----:B-1----:R-:W2:Y:S04]  /*7c770*/  LDL.LU.64 R18, [R1+0x158] ;  /* 0x0001580001127983 */ /* 0x002ea80000300a00 */
[----:B------:R-:W2:Y:S04]  /*7c780*/  LDL.LU R24, [R1+0xc60] ;  /* 0x000c600001187983 */ /* 0x000ea80000300800 */
[----:B------:R-:W-:Y:S04]  /*7c790*/  @P2 STG.E.U16 desc[UR8][R20.64], R3 ;  /* 0x0000000314002986 */ /* 0x000fe8000c101508 */
[----:B---3--:R1:W-:Y:S04]  /*7c7a0*/  @P3 STG.E.U16 desc[UR8][R22.64], R12 ;  /* 0x0000000c16003986 */ /* 0x0083e8000c101508 */
[----:B-1----:R-:W3:Y:S04]  /*7c7b0*/  LDL.LU.64 R22, [R1+0x150] ;  /* 0x0001500001167983 */ /* 0x002ee80000300a00 */
[----:B------:R-:W3:Y:S04]  /*7c7c0*/  LDL.LU R25, [R1+0xc64] ;  /* 0x000c640001197983 */ /* 0x000ee80000300800 */
[----:B------:R-:W3:Y:S01]  /*7c7d0*/  LDL.LU.64 R20, [R1+0x148] ;  /* 0x0001480001147983 */ /* 0x000ee20000300a00 */
[----:B------:R-:W-:Y:S01]  /*7c7e0*/  ISETP.LT.AND P4, PT, R0, UR6, !P0 ;  /* 0x0000000600007c0c */ /* 0x000fe2000c781270 */
[C---:B------:R-:W-:Y:S01]  /*7c7f0*/  VIADD R0, R5.reuse, 0x1c6 ;  /* 0x000001c605007836 */ /* 0x040fe20000000000 */
[----:B------:R-:W1:Y:S04]  /*7c800*/  LDCU UR6, c[0x0][0x39c] ;  /* 0x00007380ff0677ac */ /* 0x000e680008000800 */
[----:B------:R-:W-:Y:S01]  /*7c810*/  ISETP.LT.AND P5, PT, R0, UR4, !P0 ;  /* 0x0000000400007c0c */ /* 0x000fe2000c7a1270 */
[C---:B------:R-:W-:Y:S01]  /*7c820*/  VIADD R0, R5.reuse, 0x1c7 ;  /* 0x000001c705007836 */ /* 0x040fe20000000000 */
[----:B------:R-:W1:Y:S04]  /*7c830*/  LDCU UR4, c[0x0][0x39c] ;  /* 0x00007380ff0477ac */ /* 0x000e680008000800 */
[----:B------:R-:W-:Y:S01]  /*7c840*/  ISETP.LT.AND P6, PT, R0, UR5, !P0 ;  /* 0x0000000500007c0c */ /* 0x000fe2000c7c1270 */
[C---:B------:R-:W-:Y:S01]  /*7c850*/  VIADD R0, R5.reuse, 0x1c8 ;  /* 0x000001c805007836 */ /* 0x040fe20000000000 */
[----:B------:R-:W-:Y:S01]  /*7c860*/  PRMT R3, R12, 0x7632, R3 ;  /* 0x000076320c037816 */ /* 0x000fe20000000003 */
[----:B------:R-:W2:Y:S03]  /*7c870*/  LDCU UR5, c[0x0][0x39c] ;  /* 0x00007380ff0577ac */ /* 0x000ea60008000800 */
[----:B0-----:R-:W-:Y:S01]  /*7c880*/  ISETP.LT.AND P1, PT, R0, UR7, !P0 ;  /* 0x0000000700007c0c */ /* 0x001fe2000c721270 */
[C---:B------:R-:W-:Y:S01]  /*7c890*/  VIADD R0, R5.reuse, 0x1c9 ;  /* 0x000001c905007836 */ /* 0x040fe20000000000 */
[----:B------:R0:W-:Y:S01]  /*7c8a0*/  @P4 STG.E.U16 desc[UR8][R14.64], R3 ;  /* 0x000000030e004986 */ /* 0x0001e2000c101508 */
[----:B------:R-:W2:Y:S03]  /*7c8b0*/  LDCU UR7, c[0x0][0x39c] ;  /* 0x00007380ff0777ac */ /* 0x000ea60008000800 */
[----:B-1----:R-:W-:Y:S01]  /*7c8c0*/  ISETP.LT.AND P2, PT, R0, UR6, !P0 ;  /* 0x0000000600007c0c */ /* 0x002fe2000c741270 */
[----:B------:R-:W-:Y:S01]  /*7c8d0*/  VIADD R0, R5, 0x1ca ;  /* 0x000001ca05007836 */ /* 0x000fe20000000000 */
[----:B------:R1:W-:Y:S01]  /*7c8e0*/  @P5 STG.E.U16 desc[UR8][R6.64], R13 ;  /* 0x0000000d06005986 */ /* 0x0003e2000c101508 */
[----:B------:R-:W2:Y:S03]  /*7c8f0*/  LDCU UR6, c[0x0][0x39c] ;  /* 0x00007380ff0677ac */ /* 0x000ea60008000800 */
[----:B------:R-:W-:Y:S01]  /*7c900*/  ISETP.LT.AND P3, PT, R0, UR4, !P0 ;  /* 0x0000000400007c0c */ /* 0x000fe2000c761270 */
[----:B0-----:R-:W3:Y:S01]  /*7c910*/  LDL.LU.64 R14, [R1+0x140] ;  /* 0x00014000010e7983 */ /* 0x001ee20000300a00 */
[----:B------:R-:W-:Y:S01]  /*7c920*/  PRMT R3, R13, 0x7632, R3 ;  /* 0x000076320d037816 */ /* 0x000fe20000000003 */
[----:B------:R-:W-:Y:S01]  /*7c930*/  VIADD R0, R5, 0x1cb ;  /* 0x000001cb05007836 */ /* 0x000fe20000000000 */
[----:B------:R-:W0:Y:S01]  /*7c940*/  LDCU UR4, c[0x0][0x39c] ;  /* 0x00007380ff0477ac */ /* 0x000e220008000800 */
[----:B-1----:R-:W3:Y:S04]  /*7c950*/  LDL.LU.64 R12, [R1+0x138] ;  /* 0x00013800010c7983 */ /* 0x002ee80000300a00 */
[----:B------:R-:W3:Y:S04]  /*7c960*/  LDL.LU R6, [R1+0xc68] ;  /* 0x000c680001067983 */ /* 0x000ee80000300800 */
[----:B----4-:R1:W-:Y:S04]  /*7c970*/  @P6 STG.E.U16 desc[UR8][R16.64], R3 ;  /* 0x0000000310006986 */ /* 0x0103e8000c101508 */
[----:B-1----:R-:W4:Y:S04]  /*7c980*/  LDL.LU.64 R16, [R1+0x130] ;  /* 0x0001300001107983 */ /* 0x002f280000300a00 */
[----:B--2---:R1:W-:Y:S01]  /*7c990*/  @P1 STG.E.U16 desc[UR8][R18.64], R24 ;  /* 0x0000001812001986 */ /* 0x0043e2000c101508 */
[----:B------:R-:W-:-:S03]  /*7c9a0*/  PRMT R3, R24, 0x7632, R3 ;  /* 0x0000763218037816 */ /* 0x000fc60000000003 */
[----:B-1----:R-:W2:Y:S04]  /*7c9b0*/  LDL.LU.64 R18, [R1+0x128] ;  /* 0x0001280001127983 */ /* 0x002ea80000300a00 */
[----:B------:R-:W2:Y:S04]  /*7c9c0*/  LDL.LU R7, [R1+0xc6c] ;  /* 0x000c6c0001077983 */ /* 0x000ea80000300800 */
[----:B---3--:R1:W-:Y:S04]  /*7c9d0*/  @P2 STG.E.U16 desc[UR8][R22.64], R3 ;  /* 0x0000000316002986 */ /* 0x0083e8000c101508 */
[----:B------:R3:W-:Y:S04]  /*7c9e0*/  @P3 STG.E.U16 desc[UR8][R20.64], R25 ;  /* 0x0000001914003986 */ /* 0x0007e8000c101508 */
[----:B-1----:R-:W2:Y:S01]  /*7c9f0*/  LDL.LU.64 R22, [R1+0x120] ;  /* 0x0001200001167983 */ /* 0x002ea20000300a00 */
[----:B------:R-:W-:-:S03]  /*7ca00*/  PRMT R3, R25, 0x7632, R3 ;  /* 0x0000763219037816 */ /* 0x000fc60000000003 */
[----:B------:R-:W2:Y:S04]  /*7ca10*/  LDL.LU R27, [R1+0xc90] ;  /* 0x000c9000011b7983 */ /* 0x000ea80000300800 */
[----:B---3--:R-:W3:Y:S01]  /*7ca20*/  LDL.LU.64 R24, [R1+0x118] ;  /* 0x0001180001187983 */ /* 0x008ee20000300a00 */
[----:B------:R-:W-:Y:S01]  /*7ca30*/  ISETP.LT.AND P4, PT, R0, UR5, !P0 ;  /* 0x0000000500007c0c */ /* 0x000fe2000c781270 */
[C---:B------:R-:W-:Y:S01]  /*7ca40*/  VIADD R0, R5.reuse, 0x1cc ;  /* 0x000001cc05007836 */ /* 0x040fe20000000000 */
[----:B------:R-:W1:Y:S01]  /*7ca50*/  LDCU UR5, c[0x0][0x39c] ;  /* 0x00007380ff0577ac */ /* 0x000e620008000800 */
[----:B------:R-:W3:Y:S03]  /*7ca60*/  LDL.LU.64 R20, [R1+0x110] ;  /* 0x0001100001147983 */ /* 0x000ee60000300a00 */
[----:B------:R-:W-:Y:S01]  /*7ca70*/  ISETP.LT.AND P5, PT, R0, UR7, !P0 ;  /* 0x0000000700007c0c */ /* 0x000fe2000c7a1270 */
[C---:B------:R-:W-:Y:S01]  /*7ca80*/  VIADD R0, R5.reuse, 0x1cd ;  /* 0x000001cd05007836 */ /* 0x040fe20000000000 */
[----:B------:R-:W1:Y:S04]  /*7ca90*/  LDCU UR7, c[0x0][0x39c] ;  /* 0x00007380ff0777ac */ /* 0x000e680008000800 */
[----:B------:R-:W-:Y:S01]  /*7caa0*/  ISETP.LT.AND P6, PT, R0, UR6, !P0 ;  /* 0x0000000600007c0c */ /* 0x000fe2000c7c1270 */
[C---:B------:R-:W-:Y:S01]  /*7cab0*/  VIADD R0, R5.reuse, 0x1ce ;  /* 0x000001ce05007836 */ /* 0x040fe20000000000 */
[----:B------:R-:W2:Y:S04]  /*7cac0*/  LDCU UR6, c[0x0][0x39c] ;  /* 0x00007380ff0677ac */ /* 0x000ea80008000800 */
[----:B0-----:R-:W-:Y:S01]  /*7cad0*/  ISETP.LT.AND P1, PT, R0, UR4, !P0 ;  /* 0x0000000400007c0c */ /* 0x001fe2000c721270 */
[C---:B------:R-:W-:Y:S01]  /*7cae0*/  VIADD R0, R5.reuse, 0x1cf ;  /* 0x000001cf05007836 */ /* 0x040fe20000000000 */
[----:B------:R0:W-:Y:S01]  /*7caf0*/  @P4 STG.E.U16 desc[UR8][R14.64], R3 ;  /* 0x000000030e004986 */ /* 0x0001e2000c101508 */
[----:B------:R-:W2:Y:S03]  /*7cb00*/  LDCU UR4, c[0x0][0x39c] ;  /* 0x00007380ff0477ac */ /* 0x000ea60008000800 */
[----:B-1----:R-:W-:Y:S01]  /*7cb10*/  ISETP.LT.AND P2, PT, R0, UR5, !P0 ;  /* 0x0000000500007c0c */ /* 0x002fe2000c741270 */
[----:B------:R-:W-:Y:S01]  /*7cb20*/  VIADD R0, R5, 0x1d0 ;  /* 0x000001d005007836 */ /* 0x000fe20000000000 */
[----:B------:R-:W1:Y:S04]  /*7cb30*/  LDCU UR5, c[0x0][0x39c] ;  /* 0x00007380ff0577ac */ /* 0x000e680008000800 */
[----:B------:R-:W-:-:S02]  /*7cb40*/  ISETP.LT.AND P3, PT, R0, UR7, !P0 ;  /* 0x0000000700007c0c */ /* 0x000fc4000c761270 */
[----:B0-----:R-:W-:Y:S01]  /*7cb50*/  PRMT R3, R6, 0x7632, R3 ;  /* 0x0000763206037816 */ /* 0x001fe20000000003 */
[----:B------:R0:W-:Y:S04]  /*7cb60*/  @P5 STG.E.U16 desc[UR8][R12.64], R6 ;  /* 0x000000060c005986 */ /* 0x0001e8000c101508 */
[----:B------:R-:W3:Y:S01]  /*7cb70*/  LDL.LU.64 R14, [R1+0x15f0] ;  /* 0x0015f000010e7983 */ /* 0x000ee20000300a00 */
[----:B------:R-:W-:Y:S01]  /*7cb80*/  VIADD R0, R5, 0x1d1 ;  /* 0x000001d105007836 */ /* 0x000fe20000000000 */
[----:B------:R-:W1:Y:S02]  /*7cb90*/  LDCU UR7, c[0x0][0x39c] ;  /* 0x00007380ff0777ac */ /* 0x000e640008000800 */
[----:B------:R-:W3:Y:S04]  /*7cba0*/  LDL.LU R4, [R1+0xc94] ;  /* 0x000c940001047983 */ /* 0x000ee80000300800 */
[----:B0-----:R-:W3:Y:S04]  /*7cbb0*/  LDL.LU.64 R12, [R1+0x15e8] ;  /* 0x0015e800010c7983 */ /* 0x001ee80000300a00 */
[----:B----4-:R0:W-:Y:S04]  /*7cbc0*/  @P6 STG.E.U16 desc[UR8][R16.64], R3 ;  /* 0x0000000310006986 */ /* 0x0101e8000c101508 */
[----:B0-----:R-:W4:Y:S04]  /*7cbd0*/  LDL.LU.64 R16, [R1+0x15e0] ;  /* 0x0015e00001107983 */ /* 0x001f280000300a00 */
[----:B------:R-:W4:Y:S01]  /*7cbe0*/  LDL.LU R6, [R1+0xc98] ;  /* 0x000c980001067983 */ /* 0x000f220000300800 */
[----:B--2---:R-:W-:-:S03]  /*7cbf0*/  PRMT R3, R7, 0x7632, R3 ;  /* 0x0000763207037816 */ /* 0x004fc60000000003 */
[----:B------:R0:W-:Y:S04]  /*7cc00*/  @P1 STG.E.U16 desc[UR8][R18.64], R7 ;  /* 0x0000000712001986 */ /* 0x0001e8000c101508 */
[----:B0-----:R-:W4:Y:S04]  /*7cc10*/  LDL.LU.64 R18, [R1+0x15d8] ;  /* 0x0015d80001127983 */ /* 0x001f280000300a00 */
[----:B------:R0:W-:Y:S04]  /*7cc20*/  @P2 STG.E.U16 desc[UR8][R22.64], R3 ;  /* 0x0000000316002986 */ /* 0x0001e8000c101508 */
[----:B---3--:R2:W-:Y:S04]  /*7cc30*/  @P3 STG.E.U16 desc[UR8][R24.64], R27 ;  /* 0x0000001b18003986 */ /* 0x0085e8000c101508 */
[----:B0-----:R-:W3:Y:S04]  /*7cc40*/  LDL.LU.64 R22, [R1+0x15d0] ;  /* 0x0015d00001167983 */ /* 0x001ee80000300a00 */
[----:B------:R-:W3:Y:S04]  /*7cc50*/  LDL.LU R7, [R1+0xc9c] ;  /* 0x000c9c0001077983 */ /* 0x000ee80000300800 */
[----:B--2---:R-:W2:Y:S01]  /*7cc60*/  LDL.LU.64 R24, [R1+0x15c8] ;  /* 0x0015c80001187983 */ /* 0x004ea20000300a00 */
[----:B------:R-:W-:Y:S01]  /*7cc70*/  ISETP.LT.AND P4, PT, R0, UR6, !P0 ;  /* 0x0000000600007c0c */ /* 0x000fe2000c781270 */
[C---:B------:R-:W-:Y:S01]  /*7cc80*/  VIADD R0, R5.reuse, 0x1d2 ;  /* 0x000001d205007836 */ /* 0x040fe20000000000 */
[----:B------:R-:W0:Y:S04]  /*7cc90*/  LDCU UR6, c[0x0][0x39c] ;  /* 0x00007380ff0677ac */ /* 0x000e280008000800 */
[----:B------:R-:W-:Y:S01]  /*7cca0*/  ISETP.LT.AND P5, PT, R0, UR4, !P0 ;  /* 0x0000000400007c0c */ /* 0x000fe2000c7a1270 */
[C---:B------:R-:W-:Y:S01]  /*7ccb0*/  VIADD R0, R5.reuse, 0x1d3 ;  /* 0x000001d305007836 */ /* 0x040fe20000000000 */
[----:B------:R-:W0:Y:S04]  /*7ccc0*/  LDCU UR4, c[0x0][0x39c] ;  /* 0x00007380ff0477ac */ /* 0x000e280008000800 */
[----:B-1----:R-:W-:Y:S01]  /*7ccd0*/  ISETP.LT.AND P6, PT, R0, UR5, !P0 ;  /* 0x0000000500007c0c */ /* 0x002fe2000c7c1270 */
[----:B------:R-:W-:Y:S01]  /*7cce0*/  VIADD R0, R5, 0x1d4 ;  /* 0x000001d405007836 */ /* 0x000fe20000000000 */
[----:B------:R-:W-:Y:S01]  /*7ccf0*/  PRMT R3, R27, 0x7632, R3 ;  /* 0x000076321b037816 */ /* 0x000fe20000000003 */
[----:B------:R-:W1:Y:S03]  /*7cd00*/  LDCU UR5, c[0x0][0x39c] ;  /* 0x00007380ff0577ac */ /* 0x000e660008000800 */
[----:B------:R-:W-:Y:S01]  /*7cd10*/  ISETP.LT.AND P1, PT, R0, UR7, !P0 ;  /* 0x0000000700007c0c */ /* 0x000fe2000c721270 */
[C---:B------:R-:W-:Y:S01]  /*7cd20*/  VIADD R0, R5.reuse, 0x1d5 ;  /* 0x000001d505007836 */ /* 0x040fe20000000000 */
[----:B------:R1:W-:Y:S01]  /*7cd30*/  @P4 STG.E.U16 desc[UR8][R20.64], R3 ;  /* 0x0000000314004986 */ /* 0x0003e2000c101508 */
[----:B------:R-:W2:Y:S03]  /*7cd40*/  LDCU UR7, c[0x0][0x39c] ;  /* 0x00007380ff0777ac */ /* 0x000ea60008000800 */
[----:B0-----:R-:W-:Y:S01]  /*7cd50*/  ISETP.LT.AND P2, PT, R0, UR6, !P0 ;  /* 0x0000000600007c0c */ /* 0x001fe2000c741270 */
[----:B------:R-:W-:Y:S01]  /*7cd60*/  VIADD R0, R5, 0x1d6 ;  /* 0x000001d605007836 */ /* 0x000fe20000000000 */
[----:B------:R-:W0:Y:S04]  /*7cd70*/  LDCU UR6, c[0x0][0x39c] ;  /* 0x00007380ff0677ac */ /* 0x000e280008000800 */
[----:B------:R-:W-:-:S02]  /*7cd80*/  ISETP.LT.AND P3, PT, R0, UR4, !P0 ;  /* 0x0000000400007c0c */ /* 0x000fc4000c761270 */
[----:B-1----:R-:W-:Y:S01]  /*7cd90*/  PRMT R3, R4, 0x7632, R3 ;  /* 0x0000763204037816 */ /* 0x002fe20000000003 */
[----:B------:R-:W4:Y:S04]  /*7cda0*/  LDL.LU.64 R20, [R1+0x108] ;  /* 0x0001080001147983 */ /* 0x000f280000300a00 */
[----:B--2---:R1:W-:Y:S01]  /*7cdb0*/  @P5 STG.E.U16 desc[UR8][R24.64], R4 ;  /* 0x0000000418005986 */ /* 0x0043e2000c101508 */
[----:B------:R-:W-:Y:S01]  /*7cdc0*/  VIADD R0, R5, 0x1d7 ;  /* 0x000001d705007836 */ /* 0x000fe20000000000 */
[----:B------:R-:W2:Y:S02]  /*7cdd0*/  LDCU UR4, c[0x0][0x39c] ;  /* 0x00007380ff0477ac */ /* 0x000ea40008000800 */
[----:B---3--:R3:W-:Y:S04]  /*7cde0*/  @P6 STG.E.U16 desc[UR8][R22.64], R3 ;  /* 0x0000000316006986 */ /* 0x0087e8000c101508 */
[----:B----4-:R4:W-:Y:S04]  /*7cdf0*/  @P1 STG.E.U16 desc[UR8][R18.64], R6 ;  /* 0x0000000612001986 */ /* 0x0109e8000c101508 */
[----:B-1----:R-:W2:Y:S01]  /*7ce00*/  LDL.LU R24, [R1+0xcc4] ;  /* 0x000cc40001187983 */ /* 0x002ea20000300800 */
[----:B---3--:R-:W-:-:S03]  /*7ce10*/  PRMT R3, R6, 0x7632, R3 ;  /* 0x0000763206037816 */ /* 0x008fc60000000003 */
[----:B----4-:R-:W3:Y:S04]  /*7ce20*/  LDL.LU.64 R18, [R1+0xf8] ;  /* 0x0000f80001127983 */ /* 0x010ee80000300a00 */
[----:B------:R-:W-:Y:S04]  /*7ce30*/  @P2 STG.E.U16 desc[UR8][R16.64], R3 ;  /* 0x0000000310002986 */ /* 0x000fe8000c101508 */
[----:B------:R1:W-:Y:S04]  /*7ce40*/  @P3 STG.E.U16 desc[UR8][R12.64], R7 ;  /* 0x000000070c003986 */ /* 0x0003e8000c101508 */
[----:B-1----:R-:W4:Y:S01]  /*7ce50*/  LDL.LU R13, [R1+0xcc0] ;  /* 0x000cc000010d7983 */ /* 0x002f220000300800 */
[----:B------:R-:W-:Y:S01]  /*7ce60*/  ISETP.LT.AND P4, PT, R0, UR5, !P0 ;  /* 0x0000000500007c0c */ /* 0x000fe2000c781270 */
[----:B------:R-:W-:Y:S01]  /*7ce70*/  VIADD R0, R5, 0x1d8 ;  /* 0x000001d805007836 */ /* 0x000fe20000000000 */
[----:B------:R-:W-:Y:S01]  /*7ce80*/  PRMT R16, R7, 0x7632, R16 ;  /* 0x0000763207107816 */ /* 0x000fe20000000010 */
[----:B------:R-:W2:Y:S01]  /*7ce90*/  LDL.LU.64 R22, [R1+0xf0] ;  /* 0x0000f00001167983 */ /* 0x000ea20000300a00 */
[C---:B------:R-:W-:Y:S01]  /*7cea0*/  VIADD R3, R5.reuse, 0x1dc ;  /* 0x000001dc05037836 */ /* 0x040fe20000000000 */
[----:B------:R-:W1:Y:S01]  /*7ceb0*/  LDCU UR5, c[0x0][0x39c] ;  /* 0x00007380ff0577ac */ /* 0x000e620008000800 */
[----:B------:R-:W-:Y:S01]  /*7cec0*/  ISETP.LT.AND P5, PT, R0, UR7, !P0 ;  /* 0x0000000700007c0c */ /* 0x000fe2000c7a1270 */
[----:B------:R-:W2:Y:S01]  /*7ced0*/  LDL.LU R25, [R1+0xcc8] ;  /* 0x000cc80001197983 */ /* 0x000ea20000300800 */
[----:B------:R-:W1:Y:S01]  /*7cee0*/  LDCU UR7, c[0x0][0x39c] ;  /* 0x00007380ff0777ac */ /* 0x000e620008000800 */
[----:B------:R-:W-:-:S02]  /*7cef0*/  VIADD R0, R5, 0x1d9 ;  /* 0x000001d905007836 */ /* 0x000fc40000000000 */
[----:B------:R-:W3:Y:S04]  /*7cf00*/  LDL.LU.64 R6, [R1+0xe8] ;  /* 0x0000e80001067983 */ /* 0x000ee80000300a00 */
[----:B------:R-:W3:Y:S01]  /*7cf10*/  LDL.LU.64 R26, [R1+0xe0] ;  /* 0x0000e000011a7983 */ /* 0x000ee20000300a00 */
[----:B0-----:R-:W-:Y:S01]  /*7cf20*/  ISETP.LT.AND P6, PT, R0, UR6, !P0 ;  /* 0x0000000600007c0c */ /* 0x001fe2000c7c1270 */
[----:B------:R-:W0:Y:S02]  /*7cf30*/  LDCU UR6, c[0x0][0x39c] ;  /* 0x00007380ff0677ac */ /* 0x000e240008000800 */
[----:B------:R-:W3:Y:S04]  /*7cf40*/  LDL.LU R4, [R1+0xccc] ;  /* 0x000ccc0001047983 */ /* 0x000ee80000300800 */
[----:B------:R0:W-:Y:S01]  /*7cf50*/  @P4 STG.E.U16 desc[UR8][R14.64], R16 ;  /* 0x000000100e004986 */ /* 0x0001e2000c101508 */
[----:B-1----:R-:W-:Y:S01]  /*7cf60*/  ISETP.LT.AND P3, PT, R3, UR7, !P0 ;  /* 0x0000000703007c0c */ /* 0x002fe2000c761270 */
[----:B------:R-:W-:Y:S01]  /*7cf70*/  VIADD R0, R5, 0x1da ;  /* 0x000001da05007836 */ /* 0x000fe20000000000 */
[----:B------:R-:W1:Y:S01]  /*7cf80*/  LDCU UR7, c[0x0][0x39c] ;  /* 0x00007380ff0777ac */ /* 0x000e620008000800 */
[----:B0-----:R-:W3:Y:S01]  /*7cf90*/  LDL.LU.64 R16, [R1+0x100] ;  /* 0x0001000001107983 */ /* 0x001ee20000300a00 */
[----:B----4-:R-:W-:-:S03]  /*7cfa0*/  PRMT R3, R13, 0x7632, R3 ;  /* 0x000076320d037816 */ /* 0x010fc60000000003 */
[----:B------:R-:W-:Y:S04]  /*7cfb0*/  @P5 STG.E.U16 desc[UR8][R10.64], R13 ;  /* 0x0000000d0a005986 */ /* 0x000fe8000c101508 */
[----:B------:R0:W-:Y:S01]  /*7cfc0*/  @P6 STG.E.U16 desc[UR8][R20.64], R3 ;  /* 0x0000000314006986 */ /* 0x0001e2000c101508 */
[----:B--2---:R-:W-:-:S03]  /*7cfd0*/  ISETP.LT.AND P1, PT, R0, UR4, !P0 ;  /* 0x0000000400007c0c */ /* 0x004fc6000c721270 */
[----:B------:R-:W2:Y:S04]  /*7cfe0*/  LDS.128 R12, [R2] ;  /* 0x00000000020c7984 */ /* 0x000ea80000000c00 */
[----:B0-----:R-:W4:Y:S01]  /*7cff0*/  LDL.LU.64 R20, [R1+0xd8] ;  /* 0x0000d80001147983 */ /* 0x001f220000300a00 */
[C---:B------:R-:W-:Y:S01]  /*7d000*/  VIADD R0, R5.reuse, 0x1db ;  /* 0x000001db05007836 */ /* 0x040fe20000000000 */
[----:B------:R-:W0:Y:S04]  /*7d010*/  LDCU UR4, c[0x0][0x39c] ;  /* 0x00007380ff0477ac */ /* 0x000e280008000800 */
[----:B------:R-:W-:Y:S01]  /*7d020*/  ISETP.LT.AND P2, PT, R0, UR5, !P0 ;  /* 0x0000000500007c0c */ /* 0x000fe2000c741270 */
[----:B------:R-:W1:Y:S01]  /*7d030*/  LDCU UR5, c[0x0][0x39c] ;  /* 0x00007380ff0577ac */ /* 0x000e620008000800 */
[----:B------:R-:W-:-:S05]  /*7d040*/  VIADD R0, R5, 0x1dd ;  /* 0x000001dd05007836 */ /* 0x000fca0000000000 */
[----:B------:R-:W-:Y:S01]  /*7d050*/  ISETP.LT.AND P4, PT, R0, UR6, !P0 ;  /* 0x0000000600007c0c */ /* 0x000fe2000c781270 */
[C---:B------:R-:W-:Y:S01]  /*7d060*/  VIADD R0, R5.reuse, 0x1de ;  /* 0x000001de05007836 */ /* 0x040fe20000000000 */
[----:B------:R-:W-:Y:S01]  /*7d070*/  PRMT R3, R24, 0x7632, R3 ;  /* 0x0000763218037816 */ /* 0x000fe20000000003 */
[----:B------:R-:W2:Y:S03]  /*7d080*/  LDCU UR6, c[0x0][0x39c] ;  /* 0x00007380ff0677ac */ /* 0x000ea60008000800 */
[----:B0-----:R-:W-:Y:S01]  /*7d090*/  ISETP.LT.AND P5, PT, R0, UR4, !P0 ;  /* 0x0000000400007c0c */ /* 0x001fe2000c7a1270 */
[----:B------:R-:W-:Y:S01]  /*7d0a0*/  VIADD R0, R5, 0x1df ;  /* 0x000001df05007836 */ /* 0x000fe20000000000 */
[----:B---3--:R0:W-:Y:S01]  /*7d0b0*/  @P1 STG.E.U16 desc[UR8][R16.64], R24 ;  /* 0x0000001810001986 */ /* 0x0081e2000c101508 */
[----:B------:R-:W-:Y:S01]  /*7d0c0*/  PRMT R10, R4, 0x7632, R10 ;  /* 0x00007632040a7816 */ /* 0x000fe2000000000a */
[----:B------:R-:W3:Y:S02]  /*7d0d0*/  LDCU UR4, c[0x0][0x39c] ;  /* 0x00007380ff0477ac */ /* 0x000ee40008000800 */
[----:B------:R2:W-:Y:S01]  /*7d0e0*/  @P2 STG.E.U16 desc[UR8][R18.64], R3 ;  /* 0x0000000312002986 */ /* 0x0005e2000c101508 */
[----:B-1----:R-:W-:-:S03]  /*7d0f0*/  ISETP.LT.AND P6, PT, R0, UR5, !P0 ;  /* 0x0000000500007c0c */ /* 0x002fc6000c7c1270 */
[----:B0-----:R-:W3:Y:S01]  /*7d100*/  LDL.LU.64 R16, [R1+0xd0] ;  /* 0x0000d00001107983 */ /* 0x001ee20000300a00 */
[----:B--2---:R-:W-:-:S03]  /*7d110*/  PRMT R3, R25, 0x7632, R3 ;  /* 0x0000763219037816 */ /* 0x004fc60000000003 */
[----:B------:R-:W2:Y:S04]  /*7d120*/  LDL.LU.64 R18, [R1+0xc8] ;  /* 0x0000c80001127983 */ /* 0x000ea80000300a00 */
[----:B------:R-:W-:Y:S01]  /*7d130*/  @P3 STG.E.U16 desc[UR8][R22.64], R25 ;  /* 0x0000001916003986 */ /* 0x000fe2000c101508 */
[C---:B------:R-:W-:Y:S01]  /*7d140*/  VIADD R0, R5.reuse, 0x1e0 ;  /* 0x000001e005007836 */ /* 0x040fe20000000000 */
[----:B------:R-:W0:Y:S02]  /*7d150*/  LDCU UR5, c[0x0][0x39c] ;  /* 0x00007380ff0577ac */ /* 0x000e240008000800 */
[----:B------:R1:W-:Y:S04]  /*7d160*/  @P4 STG.E.U16 desc[UR8][R6.64], R3 ;  /* 0x0000000306004986 */ /* 0x0003e8000c101508 */
[----:B------:R0:W-:Y:S04]  /*7d170*/  @P5 STG.E.U16 desc[UR8][R26.64], R4 ;  /* 0x000000041a005986 */ /* 0x0001e8000c101508 */
[----:B-1----:R-:W2:Y:S04]  /*7d180*/  LDL.LU.64 R6, [R1+0xc0] ;  /* 0x0000c00001067983 */ /* 0x002ea80000300a00 */
[----:B------:R-:W2:Y:S04]  /*7d190*/  LDL.LU.64 R22, [R1+0xb8] ;  /* 0x0000b80001167983 */ /* 0x000ea80000300a00 */
[----:B------:R-:W2:Y:S04]  /*7d1a0*/  LDL.LU.64 R24, [R1+0xb0] ;  /* 0x0000b00001187983 */ /* 0x000ea80000300a00 */
[----:B0-----:R-:W2:Y:S04]  /*7d1b0*/  LDL.LU.64 R26, [R1+0xa8] ;  /* 0x0000a800011a7983 */ /* 0x001ea80000300a00 */
[----:B----4-:R0:W-:Y:S04]  /*7d1c0*/  @P6 STG.E.U16 desc[UR8][R20.64], R10 ;  /* 0x0000000a14006986 */ /* 0x0101e8000c101508 */
[----:B0-----:R-:W4:Y:S01]  /*7d1d0*/  LDL.LU.64 R20, [R1+0xa0] ;  /* 0x0000a00001147983 */ /* 0x001f220000300a00 */
[----:B------:R-:W-:Y:S01]  /*7d1e0*/  ISETP.LT.AND P1, PT, R0, UR6, !P0 ;  /* 0x0000000600007c0c */ /* 0x000fe2000c721270 */
[C---:B------:R-:W-:Y:S01]  /*7d1f0*/  VIADD R0, R5.reuse, 0x1e1 ;  /* 0x000001e105007836 */ /* 0x040fe20000000000 */
[----:B------:R-:W0:Y:S04]  /*7d200*/  LDCU UR6, c[0x0][0x39c] ;  /* 0x00007380ff0677ac */ /* 0x000e280008000800 */
[----:B------:R-:W-:Y:S01]  /*7d210*/  ISETP.LT.AND P2, PT, R0, UR7, !P0 ;  /* 0x0000000700007c0c */ /* 0x000fe2000c741270 */
[----:B------:R-:W1:Y:S01]  /*7d220*/  LDCU UR7, c[0x0][0x39c] ;  /* 0x00007380ff0777ac */ /* 0x000e620008000800 */
[----:B------:R-:W-:-:S05]  /*7d230*/  VIADD R0, R5, 0x1e2 ;  /* 0x000001e205007836 */ /* 0x000fca0000000000 */
[----:B---3--:R-:W-:Y:S01]  /*7d240*/  ISETP.LT.AND P3, PT, R0, UR4, !P0 ;  /* 0x0000000400007c0c */ /* 0x008fe2000c761270 */
[C---:B------:R-:W-:Y:S01]  /*7d250*/  VIADD R0, R5.reuse, 0x1e3 ;  /* 0x000001e305007836 */ /* 0x040fe20000000000 */
[----:B------:R-:W3:Y:S04]  /*7d260*/  LDCU UR4, c[0x0][0x39c] ;  /* 0x00007380ff0477ac */ /* 0x000ee80008000800 */
[----:B------:R-:W-:Y:S01]  /*7d270*/  ISETP.LT.AND P4, PT, R0, UR5, !P0 ;  /* 0x0000000500007c0c */ /* 0x000fe2000c781270 */
[----:B------:R-:W0:Y:S01]  /*7d280*/  LDCU UR5, c[0x0][0x39c] ;  /* 0x00007380ff0577ac */ /* 0x000e220008000800 */
[C---:B------:R-:W-:Y:S01]  /*7d290*/  VIADD R0, R5.reuse, 0x1e5 ;  /* 0x000001e505007836 */ /* 0x040fe20000000000 */
[----:B------:R3:W-:Y:S04]  /*7d2a0*/  @P1 STG.E.U16 desc[UR8][R8.64], R12 ;  /* 0x0000000c08001986 */ /* 0x0007e8000c101508 */
[----:B-1----:R-:W-:Y:S01]  /*7d2b0*/  ISETP.LT.AND P6, PT, R0, UR7, !P0 ;  /* 0x0000000700007c0c */ /* 0x002fe2000c7c1270 */
[C---:B------:R-:W-:Y:S01]  /*7d2c0*/  VIADD R0, R5.reuse, 0x1e6 ;  /* 0x000001e605007836 */ /* 0x040fe20000000000 */
[----:B------:R-:W1:Y:S01]  /*7d2d0*/  LDS.128 R8, [R2+0x2000] ;  /* 0x0020000002087984 */ /* 0x000e620000000c00 */
[----:B------:R-:W-:Y:S01]  /*7d2e0*/  VIADD R3, R5, 0x1e4 ;  /* 0x000001e405037836 */ /* 0x000fe20000000000 */
[----:B------:R-:W1:Y:S02]  /*7d2f0*/  LDCU UR7, c[0x0][0x39c] ;  /* 0x00007380ff0777ac */ /* 0x000e640008000800 */
[----:B---3--:R-:W-:-:S02]  /*7d300*/  ISETP.LT.AND P1, PT, R0, UR4, !P0 ;  /* 0x0000000400007c0c */ /* 0x008fc4000c721270 */
[----:B------:R-:W-:Y:S01]  /*7d310*/  PRMT R12, R12, 0x7632, R12 ;  /* 0x000076320c0c7816 */ /* 0x000fe2000000000c */
[----:B------:R-:W-:Y:S01]  /*7d320*/  VIADD R0, R5, 0x1e7 ;  /* 0x000001e705007836 */ /* 0x000fe20000000000 */
[----:B0-----:R-:W-:Y:S01]  /*7d330*/  ISETP.LT.AND P5, PT, R3, UR6, !P0 ;  /* 0x0000000603007c0c */ /* 0x001fe2000c7a1270 */
[----:B------:R-:W0:Y:S02]  /*7d340*/  LDCU UR6, c[0x0][0x39c] ;  /* 0x00007380ff0677ac */ /* 0x000e240008000800 */
[----:B------:R3:W-:Y:S01]  /*7d350*/  @P2 STG.E.U16 desc[UR8][R16.64], R12 ;  /* 0x0000000c10002986 */ /* 0x0007e2000c101508 */
[----:B------:R-:W-:Y:S01]  /*7d360*/  ISETP.LT.AND P2, PT, R0, UR5, !P0 ;  /* 0x0000000500007c0c */ /* 0x000fe2000c741270 */
[----:B------:R-:W0:Y:S02]  /*7d370*/  LDCU UR4, c[0x0][0x39c] ;  /* 0x00007380ff0477ac */ /* 0x000e240008000800 */
[----:B--2---:R2:W-:Y:S01]  /*7d380*/  @P3 STG.E.U16 desc[UR8][R18.64], R13 ;  /* 0x0000000d12003986 */ /* 0x0045e2000c101508 */
[----:B------:R-:W-:-:S02]  /*7d390*/  PRMT R3, R14, 0x7632, R3 ;  /* 0x000076320e037816 */ /* 0x000fc40000000003 */
[----:B---3--:R-:W-:Y:S01]  /*7d3a0*/  PRMT R12, R15, 0x7632, R12 ;  /* 0x000076320f0c7816 */ /* 0x008fe2000000000c */
[----:B------:R-:W-:Y:S01]  /*7d3b0*/  VIADD R0, R5, 0x1e8 ;  /* 0x000001e805007836 */ /* 0x000fe20000000000 */
[----:B------:R-:W3:Y:S01]  /*7d3c0*/  LDCU UR5, c[0x0][0x39c] ;  /* 0x00007380ff0577ac */ /* 0x000ee20008000800 */
[----:B--2---:R-:W-:-:S05]  /*7d3d0*/  PRMT R13, R13, 0x7632, R13 ;  /* 0x000076320d0d7816 */ /* 0x004fca000000000d */
[----:B------:R2:W-:Y:S04]  /*7d3e0*/  @P4 STG.E.U16 desc[UR8][R6.64], R13 ;  /* 0x0000000d06004986 */ /* 0x0005e8000c101508 */
[----:B------:R-:W-:Y:S04]  /*7d3f0*/  @P5 STG.E.U16 desc[UR8][R22.64], R14 ;  /* 0x0000000e16005986 */ /* 0x000fe8000c101508 */
[----:B--2---:R-:W2:Y:S04]  /*7d400*/  LDL.LU.64 R6, [R1+0x98] ;  /* 0x0000980001067983 */ /* 0x004ea80000300a00 */
[----:B------:R-:W2:Y:S04]  /*7d410*/  LDL.LU.64 R18, [R1+0x90] ;  /* 0x0000900001127983 */ /* 0x000ea80000300a00 */
[----:B------:R0:W-:Y:S04]  /*7d420*/  @P6 STG.E.U16 desc[UR8][R24.64], R3 ;  /* 0x0000000318006986 */ /* 0x0001e8000c101508 */
[----:B------:R-:W-:Y:S04]  /*7d430*/  @P1 STG.E.U16 desc[UR8][R26.64], R15 ;  /* 0x0000000f1a001986 */ /* 0x000fe8000c101508 */
[----:B0-----:R-:W2:Y:S04]  /*7d440*/  LDL.LU.64 R24, [R1+0x88] ;  /* 0x0000880001187983 */ /* 0x001ea80000300a00 */
[----:B----4-:R0:W-:Y:S01]  /*7d450*/  @P2 STG.E.U16 desc[UR8][R20.64], R12 ;  /* 0x0000000c14002986 */ /* 0x0101e2000c101508 */
[----:B------:R-:W-:-:S03]  /*7d460*/  ISETP.LT.AND P3, PT, R0, UR6, !P0 ;  /* 0x0000000600007c0c */ /* 0x000fc6000c761270 */
[----:B------:R-:W4:Y:S04]  /*7d470*/  LDS.128 R12, [R2+0x4000] ;  /* 0x00400000020c7984 */ /* 0x000f280000000c00 */
[----:B0-----:R-:W2:Y:S01]  /*7d480*/  LDL.LU.64 R20, [R1+0x80] ;  /* 0x0000800001147983 */ /* 0x001ea20000300a00 */
[C---:B------:R-:W-:Y:S01]  /*7d490*/  VIADD R0, R5.reuse, 0x1e9 ;  /* 0x000001e905007836 */ /* 0x040fe20000000000 */
[----:B------:R-:W0:Y:S02]  /*7d4a0*/  LDCU UR6, c[0x0][0x39c] ;  /* 0x00007380ff0677ac */ /* 0x000e240008000800 */
[----:B------:R-:W2:Y:S04]  /*7d4b0*/  LDL.LU.64 R22, [R1+0x78] ;  /* 0x0000780001167983 */ /* 0x000ea80000300a00 */
[----:B------:R-:W2:Y:S04]  /*7d4c0*/  LDL.LU.64 R26, [R1+0x70] ;  /* 0x00007000011a7983 */ /* 0x000ea80000300a00 */
[----:B-1----:R1:W-:Y:S01]  /*7d4d0*/  @P3 STG.E.U16 desc[UR8][R28.64], R8 ;  /* 0x000000081c003986 */ /* 0x0023e2000c101508 */
[----:B------:R-:W-:Y:S01]  /*7d4e0*/  ISETP.LT.AND P4, PT, R0, UR7, !P0 ;  /* 0x0000000700007c0c */ /* 0x000fe2000c781270 */
[----:B------:R-:W0:Y:S01]  /*7d4f0*/  LDCU UR7, c[0x0][0x39c] ;  /* 0x00007380ff0777ac */ /* 0x000e220008000800 */
[C---:B------:R-:W-:Y:S01]  /*7d500*/  VIADD R0, R5.reuse, 0x1ea ;  /* 0x000001ea05007836 */ /* 0x040fe20000000000 */
[----:B-1----:R-:W2:Y:S04]  /*7d510*/  LDL.LU R29, [R1+0xd70] ;  /* 0x000d7000011d7983 */ /* 0x002ea80000300800 */
[----:B------:R-:W-:Y:S01]  /*7d520*/  ISETP.LT.AND P5, PT, R0, UR4, !P0 ;  /* 0x0000000400007c0c */ /* 0x000fe2000c7a1270 */
[----:B------:R-:W-:-:S02]  /*7d530*/  VIADD R0, R5, 0x1eb ;  /* 0x000001eb05007836 */ /* 0x000fc40000000000 */
[C---:B------:R-:W-:Y:S01]  /*7d540*/  VIADD R3, R5.reuse, 0x1ec ;  /* 0x000001ec05037836 */ /* 0x040fe20000000000 */
[----:B------:R-:W-:Y:S01]  /*7d550*/  PRMT R8, R8, 0x7632, R8 ;  /* 0x0000763208087816 */ /* 0x000fe20000000008 */
[----:B------:R-:W1:Y:S01]  /*7d560*/  LDCU UR4, c[0x0][0x39c] ;  /* 0x00007380ff0477ac */ /* 0x000e620008000800 */
[----:B---3--:R-:W-:Y:S01]  /*7d570*/  ISETP.LT.AND P6, PT, R0, UR5, !P0 ;  /* 0x0000000500007c0c */ /* 0x008fe2000c7c1270 */
[----:B------:R-:W-:Y:S01]  /*7d580*/  VIADD R0, R5, 0x1ed ;  /* 0x000001ed05007836 */ /* 0x000fe20000000000 */
[----:B0-----:R-:W-:Y:S01]  /*7d590*/  ISETP.LT.AND P1, PT, R3, UR6, !P0 ;  /* 0x0000000603007c0c */ /* 0x001fe2000c721270 */
[----:B----4-:R-:W-:Y:S01]  /*7d5a0*/  STL.64 [R1+0x15c0], R14 ;  /* 0x0015c00e01007387 */ /* 0x010fe20000100a00 */
[----:B------:R-:W0:Y:S02]  /*7d5b0*/  LDCU UR5, c[0x0][0x39c] ;  /* 0x00007380ff0577ac */ /* 0x000e240008000800 */
[----:B------:R-:W-:Y:S01]  /*7d5c0*/  ISETP.LT.AND P2, PT, R0, UR7, !P0 ;  /* 0x0000000700007c0c */ /* 0x000fe2000c741270 */
[----:B------:R-:W-:Y:S01]  /*7d5d0*/  VIADD R0, R5, 0x1ee ;  /* 0x000001ee05007836 */ /* 0x000fe20000000000 */
[----:B------:R-:W3:Y:S01]  /*7d5e0*/  LDCU UR6, c[0x0][0x39c] ;  /* 0x00007380ff0677ac */ /* 0x000ee20008000800 */
[----:B------:R-:W4:Y:S01]  /*7d5f0*/  LDL.LU.64 R4, [R1+0x68] ;  /* 0x0000680001047983 */ /* 0x000f220000300a00 */
[----:B------:R-:W0:Y:S03]  /*7d600*/  LDCU UR7, c[0x0][0x39c] ;  /* 0x00007380ff0777ac */ /* 0x000e260008000800 */
[----:B--2---:R2:W-:Y:S04]  /*7d610*/  @P4 STG.E.U16 desc[UR8][R6.64], R8 ;  /* 0x0000000806004986 */ /* 0x0045e8000c101508 */
[----:B------:R0:W-:Y:S04]  /*7d620*/  @P5 STG.E.U16 desc[UR8][R18.64], R9 ;  /* 0x0000000912005986 */ /* 0x0001e8000c101508 */
[----:B--2---:R-:W2:Y:S01]  /*7d630*/  LDL.LU.64 R6, [R1+0x60] ;  /* 0x0000600001067983 */ /* 0x004ea20000300a00 */
[----:B0-----:R-:W-:-:S05]  /*7d640*/  PRMT R9, R9, 0x7632, R9 ;  /* 0x0000763209097816 */ /* 0x001fca0000000009 */
[----:B------:R0:W-:Y:S04]  /*7d650*/  @P6 STG.E.U16 desc[UR8][R24.64], R9 ;  /* 0x0000000918006986 */ /* 0x0001e8000c101508 */
[----:B0-----:R-:W2:Y:S04]  /*7d660*/  LDL.LU.64 R24, [R1+0x58] ;  /* 0x0000580001187983 */ /* 0x001ea80000300a00 */
[----:B------:R0:W-:Y:S04]  /*7d670*/  @P1 STG.E.U16 desc[UR8][R20.64], R10 ;  /* 0x0000000a14001986 */ /* 0x0001e8000c101508 */
[----:B0-----:R-:W2:Y:S04]  /*7d680*/  LDL.LU.64 R20, [R1+0x50] ;  /* 0x0000500001147983 */ /* 0x001ea80000300a00 */
[----:B------:R-:W2:Y:S01]  /*7d690*/  LDL.LU.64 R14, [R1+0x48] ;  /* 0x00004800010e7983 */ /* 0x000ea20000300a00 */
[----:B-1----:R-:W-:Y:S01]  /*7d6a0*/  ISETP.LT.AND P3, PT, R0, UR4, !P0 ;  /* 0x0000000400007c0c */ /* 0x002fe2000c761270 */
[----:B------:R-:W0:Y:S01]  /*7d6b0*/  LDCU UR4, c[0x0][0x39c] ;  /* 0x00007380ff0477ac */ /* 0x000e220008000800 */
[----:B------:R-:W-:-:S05]  /*7d6c0*/  VIADD R0, R29, 0x1ef ;  /* 0x000001ef1d007836 */ /* 0x000fca0000000000 */
[----:B------:R-:W-:Y:S01]  /*7d6d0*/  ISETP.LT.AND P4, PT, R0, UR5, !P0 ;  /* 0x0000000500007c0c */ /* 0x000fe2000c781270 */
[C---:B------:R-:W-:Y:S01]  /*7d6e0*/  VIADD R0, R29.reuse, 0x1f0 ;  /* 0x000001f01d007836 */ /* 0x040fe20000000000 */
[----:B------:R-:W1:Y:S04]  /*7d6f0*/  LDCU UR5, c[0x0][0x39c] ;  /* 0x00007380ff0577ac */ /* 0x000e680008000800 */
[----:B---3--:R-:W-:Y:S01]  /*7d700*/  ISETP.LT.AND P5, PT, R0, UR6, !P0 ;  /* 0x0000000600007c0c */ /* 0x008fe2000c7a1270 */
[C---:B------:R-:W-:Y:S01]  /*7d710*/  VIADD R0, R29.reuse, 0x1f1 ;  /* 0x000001f11d007836 */ /* 0x040fe20000000000 */
[----:B------:R-:W-:Y:S01]  /*7d720*/  PRMT R10, R10, 0x7632, R10 ;  /* 0x000076320a0a7816 */ /* 0x000fe2000000000a */
[----:B------:R-:W3:Y:S03]  /*7d730*/  LDCU UR6, c[0x0][0x39c] ;  /* 0x00007380ff0677ac */ /* 0x000ee60008000800 */
[----:B------:R-:W-:Y:S01]  /*7d740*/  ISETP.LT.AND P6, PT, R0, UR7, !P0 ;  /* 0x0000000700007c0c */ /* 0x000fe2000c7c1270 */
[----:B------:R-:W-:Y:S01]  /*7d750*/  VIADD R0, R29, 0x1f2 ;  /* 0x000001f21d007836 */ /* 0x000fe20000000000 */
[----:B------:R-:W-:Y:S01]  /*7d760*/  PRMT R8, R11, 0x7632, R8 ;  /* 0x000076320b087816 */ /* 0x000fe20000000008 */
[----:B------:R-:W-:Y:S01]  /*7d770*/  @P2 STG.E.U16 desc[UR8][R22.64], R10 ;  /* 0x0000000a16002986 */ /* 0x000fe2000c101508 */
[----:B------:R-:W2:Y:S02]  /*7d780*/  LDCU UR7, c[0x0][0x39c] ;  /* 0x00007380ff0777ac */ /* 0x000ea40008000800 */
[----:B0-----:R-:W-:Y:S01]  /*7d790*/  ISETP.LT.AND P1, PT, R0, UR4, !P0 ;  /* 0x0000000400007c0c */ /* 0x001fe2000c721270 */
[C---:B------:R-:W-:Y:S01]  /*7d7a0*/  VIADD R0, R29.reuse, 0x1f3 ;  /* 0x000001f31d007836 */ /* 0x040fe20000000000 */
[----:B------:R0:W-:Y:S01]  /*7d7b0*/  @P3 STG.E.U16 desc[UR8][R26.64], R11 ;  /* 0x0000000b1a003986 */ /* 0x0001e2000c101508 */
[----:B------:R-:W2:Y:S03]  /*7d7c0*/  LDCU UR4, c[0x0][0x39c] ;  /* 0x00007380ff0477ac */ /* 0x000ea60008000800 */
[----:B----4-:R4:W-:Y:S01]  /*7d7d0*/  @P4 STG.E.U16 desc[UR8][R4.64], R8 ;  /* 0x0000000804004986 */ /* 0x0109e2000c101508 */
[----:B-1----:R-:W-:Y:S01]  /*7d7e0*/  ISETP.LT.AND P2, PT, R0, UR5, !P0 ;  /* 0x0000000500007c0c */ /* 0x002fe2000c741270 */
[----:B------:R-:W-:Y:S01]  /*7d7f0*/  VIADD R3, R29, 0x1f4 ;  /* 0x000001f41d037836 */ /* 0x000fe20000000000 */
[----:B------:R-:W1:Y:S01]  /*7d800*/  LDCU UR5, c[0x0][0x39c] ;  /* 0x00007380ff0577ac */ /* 0x000e620008000800 */
[----:B------:R-:W1:Y:S04]  /*7d810*/  LDS.128 R8, [R2+0x6000] ;  /* 0x0060000002087984 */ /* 0x000e680000000c00 */
[----:B0-----:R-:W3:Y:S04]  /*7d820*/  LDL.LU.64 R26, [R1+0x40] ;  /* 0x00004000011a7983 */ /* 0x001ee80000300a00 */
[----:B----4-:R-:W4:Y:S04]  /*7d830*/  LDL.LU.64 R4, [R1+0x38] ;  /* 0x0000380001047983 */ /* 0x010f280000300a00 */
[----:B--2---:R0:W-:Y:S02]  /*7d840*/  @P5 STG.E.U16 desc[UR8][R6.64], R12 ;  /* 0x0000000c06005986 */ /* 0x0041e4000c101508 */
[----:B0-----:R-:W-:-:S02]  /*7d850*/  PRMT R12, R12, 0x7632, R12 ;  /* 0x000076320c0c7816 */ /* 0x001fc4000000000c */
[----:B------:R-:W2:Y:S04]  /*7d860*/  LDL.LU.64 R6, [R1+0x30] ;  /* 0x0000300001067983 */ /* 0x000ea80000300a00 */
[----:B------:R-:W2:Y:S04]  /*7d870*/  LDL.LU.64 R16, [R1+0x20] ;  /* 0x0000200001107983 */ /* 0x000ea80000300a00 */
[----:B------:R0:W-:Y:S04]  /*7d880*/  @P6 STG.E.U16 desc[UR8][R24.64], R12 ;  /* 0x0000000c18006986 */ /* 0x0001e8000c101508 */
[----:B------:R-:W2:Y:S04]  /*7d890*/  LDL.LU.64 R18, [R1+0x18] ;  /* 0x0000180001127983 */ /* 0x000ea80000300a00 */
[----:B------:R-:W2:Y:S04]  /*7d8a0*/  LDL.LU.64 R22, [R1+0x10] ;  /* 0x0000100001167983 */ /* 0x000ea80000300a00 */
[----:B0-----:R-:W2:Y:S04]  /*7d8b0*/  LDL.LU.64 R24, [R1+0x8] ;  /* 0x0000080001187983 */ /* 0x001ea80000300a00 */
[----:B------:R0:W-:Y:S02]  /*7d8c0*/  @P1 STG.E.U16 desc[UR8][R20.64], R13 ;  /* 0x0000000d14001986 */ /* 0x0001e4000c101508 */
[----:B0-----:R-:W-:-:S02]  /*7d8d0*/  PRMT R13, R13, 0x7632, R13 ;  /* 0x000076320d0d7816 */ /* 0x001fc4000000000d */
[----:B------:R-:W2:Y:S04]  /*7d8e0*/  LDL.LU.64 R20, [R1] ;  /* 0x0000000001147983 */ /* 0x000ea80000300a00 */
[----:B------:R0:W-:Y:S04]  /*7d8f0*/  @P2 STG.E.U16 desc[UR8][R14.64], R13 ;  /* 0x0000000d0e002986 */ /* 0x0001e8000c101508 */
[----:B0-----:R-:W2:Y:S01]  /*7d900*/  LDL.LU.64 R14, [R1+0x15c0] ;  /* 0x0015c000010e7983 */ /* 0x001ea20000300a00 */
[----:B------:R-:W-:Y:S01]  /*7d910*/  VIADD R0, R29, 0x1f5 ;  /* 0x000001f51d007836 */ /* 0x000fe20000000000 */
[----:B---3--:R-:W-:-:S04]  /*7d920*/  ISETP.LT.AND P3, PT, R3, UR6, !P0 ;  /* 0x0000000603007c0c */ /* 0x008fc8000c761270 */
[----:B------:R-:W-:Y:S01]  /*7d930*/  ISETP.LT.AND P4, PT, R0, UR7, !P0 ;  /* 0x0000000700007c0c */ /* 0x000fe2000c781270 */
[C---:B------:R-:W-:Y:S01]  /*7d940*/  VIADD R0, R29.reuse, 0x1f6 ;  /* 0x000001f61d007836 */ /* 0x040fe20000000000 */
[----:B------:R-:W0:Y:S04]  /*7d950*/  LDCU UR6, c[0x0][0x39c] ;  /* 0x00007380ff0677ac */ /* 0x000e280008000800 */
[----:B------:R-:W-:Y:S01]  /*7d960*/  ISETP.LT.AND P5, PT, R0, UR4, !P0 ;  /* 0x0000000400007c0c */ /* 0x000fe2000c7a1270 */
[----:B------:R-:W-:Y:S01]  /*7d970*/  VIADD R3, R29, 0x1f7 ;  /* 0x000001f71d037836 */ /* 0x000fe20000000000 */
[----:B------:R-:W3:Y:S04]  /*7d980*/  LDCU UR7, c[0x0][0x39c] ;  /* 0x00007380ff0777ac */ /* 0x000ee80008000800 */
[----:B-1----:R-:W-:Y:S01]  /*7d990*/  ISETP.LT.AND P6, PT, R3, UR5, !P0 ;  /* 0x0000000503007c0c */ /* 0x002fe2000c7c1270 */
[----:B------:R-:W1:Y:S01]  /*7d9a0*/  LDCU UR4, c[0x0][0x39c] ;  /* 0x00007380ff0477ac */ /* 0x000e620008000800 */
[----:B------:R-:W-:Y:S01]  /*7d9b0*/  VIADD R0, R29, 0x1f8 ;  /* 0x000001f81d007836 */ /* 0x000fe20000000000 */
[----:B------:R-:W0:Y:S01]  /*7d9c0*/  LDCU UR5, c[0x0][0x39c] ;  /* 0x00007380ff0577ac */ /* 0x000e220008000800 */
[----:B--2---:R2:W-:Y:S01]  /*7d9d0*/  @P3 STG.E.U16 desc[UR8][R26.64], R14 ;  /* 0x0000000e1a003986 */ /* 0x0045e2000c101508 */
[----:B------:R-:W-:-:S02]  /*7d9e0*/  PRMT R3, R15, 0x7632, R3 ;  /* 0x000076320f037816 */ /* 0x000fc40000000003 */
[----:B--2---:R-:W-:Y:S01]  /*7d9f0*/  PRMT R14, R14, 0x7632, R14 ;  /* 0x000076320e0e7816 */ /* 0x004fe2000000000e */
[----:B------:R2:W5:Y:S04]  /*7da00*/  LDL.LU.64 R26, [R1+0x15b8] ;  /* 0x0015b800011a7983 */ /* 0x0005680000300a00 */
[----:B----4-:R4:W-:Y:S04]  /*7da10*/  @P4 STG.E.U16 desc[UR8][R4.64], R14 ;  /* 0x0000000e04004986 */ /* 0x0109e8000c101508 */
[----:B------:R0:W-:Y:S04]  /*7da20*/  @P5 STG.E.U16 desc[UR8][R6.64], R15 ;  /* 0x0000000f06005986 */ /* 0x0001e8000c101508 */
[----:B----4-:R-:W4:Y:S04]  /*7da30*/  LDL.LU.64 R4, [R1+0x15b0] ;  /* 0x0015b00001047983 */ /* 0x010f280000300a00 */
[----:B0-----:R-:W2:Y:S04]  /*7da40*/  LDL.LU.64 R6, [R1+0x15a8] ;  /* 0x0015a80001067983 */ /* 0x001ea80000300a00 */
[----:B------:R-:W2:Y:S01]  /*7da50*/  LDL.LU.64 R14, [R1+0x28] ;  /* 0x00002800010e7983 */ /* 0x000ea20000300a00 */
[----:B------:R-:W-:Y:S01]  /*7da60*/  ISETP.LT.AND P1, PT, R0, UR6, !P0 ;  /* 0x0000000600007c0c */ /* 0x000fe2000c721270 */
[C---:B------:R-:W-:Y:S01]  /*7da70*/  VIADD R0, R29.reuse, 0x1f9 ;  /* 0x000001f91d007836 */ /* 0x040fe20000000000 */
[----:B------:R-:W0:Y:S04]  /*7da80*/  LDCU UR6, c[0x0][0x39c] ;  /* 0x00007380ff0677ac */ /* 0x000e280008000800 */
[----:B---3--:R-:W-:Y:S01]  /*7da90*/  ISETP.LT.AND P2, PT, R0, UR7, !P0 ;  /* 0x0000000700007c0c */ /* 0x008fe2000c741270 */
[----:B------:R-:W3:Y:S01]  /*7daa0*/  LDCU UR7, c[0x0][0x39c] ;  /* 0x00007380ff0777ac */ /* 0x000ee20008000800 */
[----:B------:R-:W-:-:S05]  /*7dab0*/  VIADD R0, R29, 0x1fa ;  /* 0x000001fa1d007836 */ /* 0x000fca0000000000 */
[----:B-1----:R-:W-:Y:S01]  /*7dac0*/  ISETP.LT.AND P3, PT, R0, UR4, !P0 ;  /* 0x0000000400007c0c */ /* 0x002fe2000c761270 */
[C---:B------:R-:W-:Y:S02]  /*7dad0*/  VIADD R0, R29.reuse, 0x1fb ;  /* 0x000001fb1d007836 */ /* 0x040fe40000000000 */
[C---:B------:R-:W-:Y:S01]  /*7dae0*/  VIADD R2, R29.reuse, 0x1fc ;  /* 0x000001fc1d027836 */ /* 0x040fe20000000000 */
[----:B------:R-:W-:Y:S01]  /*7daf0*/  PRMT R12, R8, 0x7632, R12 ;  /* 0x00007632080c7816 */ /* 0x000fe2000000000c */
[----:B------:R-:W1:Y:S01]  /*7db00*/  LDCU UR4, c[0x0][0x39c] ;  /* 0x00007380ff0477ac */ /* 0x000e620008000800 */
[----:B------:R-:W-:Y:S01]  /*7db10*/  ISETP.LT.AND P4, PT, R0, UR5, !P0 ;  /* 0x0000000500007c0c */ /* 0x000fe2000c781270 */
[C---:B------:R-:W-:Y:S01]  /*7db20*/  VIADD R0, R29.reuse, 0x1fd ;  /* 0x000001fd1d007836 */ /* 0x040fe20000000000 */
[----:B0-----:R-:W-:Y:S01]  /*7db30*/  ISETP.LT.AND P5, PT, R2, UR6, !P0 ;  /* 0x0000000602007c0c */ /* 0x001fe2000c7a1270 */
[C---:B------:R-:W-:Y:S01]  /*7db40*/  VIADD R2, R29.reuse, 0x1fe ;  /* 0x000001fe1d027836 */ /* 0x040fe20000000000 */
[----:B--2---:R0:W-:Y:S02]  /*7db50*/  @P6 STG.E.U16 desc[UR8][R14.64], R3 ;  /* 0x000000030e006986 */ /* 0x0041e4000c101508 */
[----:B---3--:R-:W-:Y:S01]  /*7db60*/  ISETP.LT.AND P6, PT, R0, UR7, !P0 ;  /* 0x0000000700007c0c */ /* 0x008fe2000c7c1270 */
[----:B------:R-:W-:Y:S01]  /*7db70*/  VIADD R0, R29, 0x1ff ;  /* 0x000001ff1d007836 */ /* 0x000fe20000000000 */
[----:B------:R2:W-:Y:S04]  /*7db80*/  @P1 STG.E.U16 desc[UR8][R16.64], R8 ;  /* 0x0000000810001986 */ /* 0x0005e8000c101508 */
[----:B------:R-:W-:-:S02]  /*7db90*/  ISETP.LT.AND P1, PT, R0, UR10, !P0 ;  /* 0x0000000a00007c0c */ /* 0x000fc4000c721270 */
[----:B------:R-:W-:Y:S01]  /*7dba0*/  PRMT R0, R9, 0x7632, R0 ;  /* 0x0000763209007816 */ /* 0x000fe20000000000 */
[----:B------:R2:W-:Y:S01]  /*7dbb0*/  @P2 STG.E.U16 desc[UR8][R18.64], R12 ;  /* 0x0000000c12002986 */ /* 0x0005e2000c101508 */
[----:B0-----:R-:W-:-:S03]  /*7dbc0*/  PRMT R3, R10, 0x7632, R3 ;  /* 0x000076320a037816 */ /* 0x001fc60000000003 */
[----:B------:R2:W-:Y:S04]  /*7dbd0*/  @P3 STG.E.U16 desc[UR8][R22.64], R9 ;  /* 0x0000000916003986 */ /* 0x0005e8000c101508 */
[----:B------:R2:W-:Y:S04]  /*7dbe0*/  @P4 STG.E.U16 desc[UR8][R24.64], R0 ;  /* 0x0000000018004986 */ /* 0x0005e8000c101508 */
[----:B------:R2:W-:Y:S04]  /*7dbf0*/  @P5 STG.E.U16 desc[UR8][R20.64], R10 ;  /* 0x0000000a14005986 */ /* 0x0005e8000c101508 */
[----:B------:R2:W-:Y:S01]  /*7dc00*/  @P6 STG.E.U16 desc[UR8][R6.64], R3 ;  /* 0x0000000306006986 */ /* 0x0005e2000c101508 */
[----:B-1----:R-:W-:-:S13]  /*7dc10*/  ISETP.LT.AND P0, PT, R2, UR4, !P0 ;  /* 0x0000000402007c0c */ /* 0x002fda000c701270 */
[----:B----4-:R2:W-:Y:S01]  /*7dc20*/  @P0 STG.E.U16 desc[UR8][R4.64], R11 ;  /* 0x0000000b04000986 */ /* 0x0105e2000c101508 */
[----:B------:R-:W-:Y:S05]  /*7dc30*/  @!P1 EXIT ;  /* 0x000000000000994d */ /* 0x000fea0003800000 */
[----:B------:R-:W-:-:S05]  /*7dc40*/  PRMT R13, R11, 0x7632, R13 ;  /* 0x000076320b0d7816 */ /* 0x000fca000000000d */
[----:B-----5:R-:W-:Y:S01]  /*7dc50*/  STG.E.U16 desc[UR8][R26.64], R13 ;  /* 0x0000000d1a007986 */ /* 0x020fe2000c101508 */
[----:B------:R-:W-:Y:S05]  /*7dc60*/  EXIT ;  /* 0x000000000000794d */ /* 0x000fea0003800000 */
.L_x_3:
[----:B------:R-:W-:-:S00]  /*7dc70*/  BRA `(.L_x_3) ;  /* 0xfffffffc00fc7947 */ /* 0x000fc0000383ffff */
[----:B------:R-:W-:-:S00]  /*7dc80*/  NOP ;  /* 0x0000000000007918 */ /* 0x000fc00000000000 */
[----:B------:R-:W-:-:S00]  /*7dc90*/  NOP ;  /* 0x0000000000007918 */ /* 0x000fc00000000000 */
[----:B------:R-:W-:-:S00]  /*7dca0*/  NOP ;  /* 0x0000000000007918 */ /* 0x000fc00000000000 */
[----:B------:R-:W-:-:S00]  /*7dcb0*/  NOP ;  /* 0x0000000000007918 */ /* 0x000fc00000000000 */
[----:B------:R-:W-:-:S00]  /*7dcc0*/  NOP ;  /* 0x0000000000007918 */ /* 0x000fc00000000000 */
[----:B------:R-:W-:-:S00]  /*7dcd0*/  NOP ;  /* 0x0000000000007918 */ /* 0x000fc00000000000 */
[----:B------:R-:W-:-:S00]  /*7dce0*/  NOP ;  /* 0x0000000000007918 */ /* 0x000fc00000000000 */
[----:B------:R-:W-:-:S00]  /*7dcf0*/  NOP ;  /* 0x0000000000007918 */ /* 0x000fc00000000000 */
.L_x_4:


//--------------------- .nv.shared.matmul_kernel  --------------------------
	.section	.nv.shared.matmul_kernel,"aw",@nobits
	.sectionflags	@""
	.align	16
	.zero		1024


//--------------------- .nv.shared.reserved.0     --------------------------
	.section	.nv.shared.reserved.0,"aw",@nobits
	.weak		__nv_reservedSMEM_offset_0_alias
	.size		__nv_reservedSMEM_offset_0_alias, 0, 64
	.other		__nv_reservedSMEM_offset_0_alias,@"STO_CUDA_RESERVED_SHARED STV_DEFAULT"
__nv_reservedSMEM_offset_0_alias:
	.zero		0
	.zero		64


//--------------------- .nv.constant0.matmul_kernel --------------------------
	.section	.nv.constant0.matmul_kernel,"a",@progbits
	.sectionflags	@""
	.align	4
.nv.constant0.matmul_kernel:
	.zero		976


//--------------------- SYMBOLS --------------------------

	.type		.nv.reservedSmem.offset0,@object
	.size		.nv.reservedSmem.offset0,0x4
	.type		.nv.reservedSmem.cap,@object
	.size		.nv.reservedSmem.cap,0x4
